def attn_fwd(
    Q,
    K,
    V,
    Out,
    Lse,
    sm_scale,
    stride_qz,
    stride_qh,
    stride_qm,
    stride_qk,
    stride_kz,
    stride_kh,
    stride_kn,
    stride_kk,
    stride_vz,
    stride_vh,
    stride_vn,
    stride_vk,
    stride_oz,
    stride_oh,
    stride_om,
    stride_ok,
    seqlen_q,
    seqlen_k,
    BLOCK_M: tl.constexpr,
    BLOCK_N: tl.constexpr,
    HEAD_DIM: tl.constexpr,
    CAUSAL: tl.constexpr,
):
    start_m = tl.program_id(0)
    off_hz = tl.program_id(1)
    q_off = off_hz * stride_qh
    k_off = off_hz * stride_kh
    v_off = off_hz * stride_vh
    offs_m = start_m * BLOCK_M + tl.arange(0, BLOCK_M)
    offs_d = tl.arange(0, HEAD_DIM)
    offs_n = tl.arange(0, BLOCK_N)
    q_ptrs = Q + q_off + offs_m[:, None] * stride_qm + offs_d[None, :] * stride_qk
    k_ptrs = K + k_off + offs_d[:, None] * stride_kk + offs_n[None, :] * stride_kn
    v_ptrs = V + v_off + offs_n[:, None] * stride_vn + offs_d[None, :] * stride_vk
    m_i = tl.full([BLOCK_M], float("-inf"), dtype=tl.float32)
    l_i = tl.zeros([BLOCK_M], dtype=tl.float32) + 1.0
    acc = tl.zeros([BLOCK_M, HEAD_DIM], dtype=tl.float32)
    q = tl.load(q_ptrs)
    acc, l_i, m_i = _attn_fwd_inner(
        acc,
        l_i,
        m_i,
        q,
        k_ptrs,
        v_ptrs,
        sm_scale,
        stride_kn,
        stride_vn,
        start_m,
        seqlen_k,
        BLOCK_M,
        BLOCK_N,
        HEAD_DIM,
        CAUSAL,
    )
    acc = acc / l_i[:, None]
    lse = m_i + tl.math.log2(l_i) / 1.4426950408889634
    o_ptrs = (
        Out
        + off_hz * stride_oh
        + offs_m[:, None] * stride_om
        + offs_d[None, :] * stride_ok
    )
    tl.store(o_ptrs, acc.to(Out.dtype.element_ty))
    tl.store(Lse + off_hz * seqlen_q + offs_m, lse)

# config = {"BLOCK_M": 128, "BLOCK_N": 128, "HEAD_DIM": 256, "arch": "sm_100", "causal": true, "dtype": "fp8e4m3", "num_stages": 4, "num_warps": 8}
# arch = sm_100


// ===== COMPILED SASS (sm_100a) =====

	.target	sm_100a

	.elftype	@"ET_EXEC"


//--------------------- .note.nv.tkinfo           --------------------------
	.section	.note.nv.tkinfo,"",@"SHT_NOTE"
	.sectionflags	@"SHF_NOTE_NV_TKINFO"
	.tkinfo
        /*0018*/ 	.word	0x00000081
        /*0030*/ 	.string	""
        /*0030*/ 	.string	"ptxas-blackwell"
        /*0030*/ 	.string	"Cuda compilation tools, release 12.9, V12.9.86"
        /*0030*/ 	.string	"Build cuda_12.9.r12.9/compiler.36037853_0"
        /*0030*/ 	.string	"-v  -suppress-debug-info  -lineinfo  -arch sm_100a "



//--------------------- .note.nv.cuver            --------------------------
	.section	.note.nv.cuver,"",@"SHT_NOTE"
	.sectionflags	@"SHF_NOTE_NV_CUVER"
        /*0018*/ 	.short	0x0001
        /*001a*/ 	.short	0x0064
        /*001c*/ 	.short	0x0001
        /*001e*/ 	.short	0x0000
        /*0020*/ 	.short	0x0001
        /*0022*/ 	.short	0x0000


//--------------------- .nv.info                  --------------------------
	.section	.nv.info,"",@"SHT_CUDA_INFO"
	.align	4


	//----- nvinfo : EIATTR_REGCOUNT
	.align		4
        /*0000*/ 	.byte	0x04, 0x2f
        /*0002*/ 	.short	(.L_5 - .L_4)
	.align		4
.L_4:
        /*0004*/ 	.word	index@(attn_fwd)
        /*0008*/ 	.word	0x000000ff


	//----- nvinfo : EIATTR_FRAME_SIZE
	.align		4
.L_5:
        /*000c*/ 	.byte	0x04, 0x11
        /*000e*/ 	.short	(.L_7 - .L_6)
	.align		4
.L_6:
        /*0010*/ 	.word	index@($__internal_2_$__cuda_sm10x_tcgen05_guardrail_trap_unallocated_columns_being_dealloced)
        /*0014*/ 	.word	0x000007e0


	//----- nvinfo : EIATTR_FRAME_SIZE
	.align		4
.L_7:
        /*0018*/ 	.byte	0x04, 0x11
        /*001a*/ 	.short	(.L_9 - .L_8)
	.align		4
.L_8:
        /*001c*/ 	.word	index@($__internal_1_$__cuda_sm10x_tcgen05_guardrail_trap_phase_invalid_during_alloc)
        /*0020*/ 	.word	0x000007e0


	//----- nvinfo : EIATTR_FRAME_SIZE
	.align		4
.L_9:
        /*0024*/ 	.byte	0x04, 0x11
        /*0026*/ 	.short	(.L_11 - .L_10)
	.align		4
.L_10:
        /*0028*/ 	.word	index@($__internal_0_$__cuda_sm10x_tcgen05_guardrail_trap_col_being_dealloced_not_returned_by_alloc)
        /*002c*/ 	.word	0x000007e0


	//----- nvinfo : EIATTR_FRAME_SIZE
	.align		4
.L_11:
        /*0030*/ 	.byte	0x04, 0x11
        /*0032*/ 	.short	(.L_13 - .L_12)
	.align		4
.L_12:
        /*0034*/ 	.word	index@(attn_fwd)
        /*0038*/ 	.word	0x000007e0


	//----- nvinfo : EIATTR_MIN_STACK_SIZE
	.align		4
.L_13:
        /*003c*/ 	.byte	0x04, 0x12
        /*003e*/ 	.short	(.L_15 - .L_14)
	.align		4
.L_14:
        /*0040*/ 	.word	index@(attn_fwd)
        /*0044*/ 	.word	0x000007e0
.L_15:


//--------------------- .nv.info.attn_fwd         --------------------------
	.section	.nv.info.attn_fwd,"",@"SHT_CUDA_INFO"
	.sectionflags	@""
	.align	4


	//----- nvinfo : EIATTR_CUDA_API_VERSION
	.align		4
        /*0000*/ 	.byte	0x04, 0x37
        /*0002*/ 	.short	(.L_17 - .L_16)
.L_16:
        /*0004*/ 	.word	0x00000081


	//----- nvinfo : EIATTR_KPARAM_INFO
	.align		4
.L_17:
        /*0008*/ 	.byte	0x04, 0x17
        /*000a*/ 	.short	(.L_19 - .L_18)
.L_18:
        /*000c*/ 	.word	0x00000000
        /*0010*/ 	.short	0x0019
        /*0012*/ 	.short	0x0080
        /*0014*/ 	.byte	0x00, 0xf4, 0x21, 0x00


	//----- nvinfo : EIATTR_KPARAM_INFO
	.align		4
.L_19:
        /*0018*/ 	.byte	0x04, 0x17
        /*001a*/ 	.short	(.L_21 - .L_20)
.L_20:
        /*001c*/ 	.word	0x00000000
        /*0020*/ 	.short	0x0018
        /*0022*/ 	.short	0x0078
        /*0024*/ 	.byte	0x00, 0xf4, 0x21, 0x00


	//----- nvinfo : EIATTR_KPARAM_INFO
	.align		4
.L_21:
        /*0028*/ 	.byte	0x04, 0x17
        /*002a*/ 	.short	(.L_23 - .L_22)
.L_22:
        /*002c*/ 	.word	0x00000000
        /*0030*/ 	.short	0x0017
        /*0032*/ 	.short	0x0070
        /*0034*/ 	.byte	0x00, 0xf0, 0x11, 0x00


	//----- nvinfo : EIATTR_KPARAM_INFO
	.align		4
.L_23:
        /*0038*/ 	.byte	0x04, 0x17
        /*003a*/ 	.short	(.L_25 - .L_24)
.L_24:
        /*003c*/ 	.word	0x00000000
        /*0040*/ 	.short	0x0016
        /*0042*/ 	.short	0x006c
        /*0044*/ 	.byte	0x00, 0xf0, 0x11, 0x00


	//----- nvinfo : EIATTR_KPARAM_INFO
	.align		4
.L_25:
        /*0048*/ 	.byte	0x04, 0x17
        /*004a*/ 	.short	(.L_27 - .L_26)
.L_26:
        /*004c*/ 	.word	0x00000000
        /*0050*/ 	.short	0x0015
        /*0052*/ 	.short	0x0068
        /*0054*/ 	.byte	0x00, 0xf0, 0x11, 0x00


	//----- nvinfo : EIATTR_KPARAM_INFO
	.align		4
.L_27:
        /*0058*/ 	.byte	0x04, 0x17
        /*005a*/ 	.short	(.L_29 - .L_28)
.L_28:
        /*005c*/ 	.word	0x00000000
        /*0060*/ 	.short	0x0014
        /*0062*/ 	.short	0x0064
        /*0064*/ 	.byte	0x00, 0xf0, 0x11, 0x00


	//----- nvinfo : EIATTR_KPARAM_INFO
	.align		4
.L_29:
        /*0068*/ 	.byte	0x04, 0x17
        /*006a*/ 	.short	(.L_31 - .L_30)
.L_30:
        /*006c*/ 	.word	0x00000000
        /*0070*/ 	.short	0x0013
        /*0072*/ 	.short	0x0060
        /*0074*/ 	.byte	0x00, 0xf0, 0x11, 0x00


	//----- nvinfo : EIATTR_KPARAM_INFO
	.align		4
.L_31:
        /*0078*/ 	.byte	0x04, 0x17
        /*007a*/ 	.short	(.L_33 - .L_32)
.L_32:
        /*007c*/ 	.word	0x00000000
        /*0080*/ 	.short	0x0012
        /*0082*/ 	.short	0x005c
        /*0084*/ 	.byte	0x00, 0xf0, 0x11, 0x00


	//----- nvinfo : EIATTR_KPARAM_INFO
	.align		4
.L_33:
        /*0088*/ 	.byte	0x04, 0x17
        /*008a*/ 	.short	(.L_35 - .L_34)
.L_34:
        /*008c*/ 	.word	0x00000000
        /*0090*/ 	.short	0x0011
        /*0092*/ 	.short	0x0058
        /*0094*/ 	.byte	0x00, 0xf0, 0x11, 0x00


	//----- nvinfo : EIATTR_KPARAM_INFO
	.align		4
.L_35:
        /*0098*/ 	.byte	0x04, 0x17
        /*009a*/ 	.short	(.L_37 - .L_36)
.L_36:
        /*009c*/ 	.word	0x00000000
        /*00a0*/ 	.short	0x0010
        /*00a2*/ 	.short	0x0054
        /*00a4*/ 	.byte	0x00, 0xf0, 0x11, 0x00


	//----- nvinfo : EIATTR_KPARAM_INFO
	.align		4
.L_37:
        /*00a8*/ 	.byte	0x04, 0x17
        /*00aa*/ 	.short	(.L_39 - .L_38)
.L_38:
        /*00ac*/ 	.word	0x00000000
        /*00b0*/ 	.short	0x000f
        /*00b2*/ 	.short	0x0050
        /*00b4*/ 	.byte	0x00, 0xf0, 0x11, 0x00


	//----- nvinfo : EIATTR_KPARAM_INFO
	.align		4
.L_39:
        /*00b8*/ 	.byte	0x04, 0x17
        /*00ba*/ 	.short	(.L_41 - .L_40)
.L_40:
        /*00bc*/ 	.word	0x00000000
        /*00c0*/ 	.short	0x000e
        /*00c2*/ 	.short	0x004c
        /*00c4*/ 	.byte	0x00, 0xf0, 0x11, 0x00


	//----- nvinfo : EIATTR_KPARAM_INFO
	.align		4
.L_41:
        /*00c8*/ 	.byte	0x04, 0x17
        /*00ca*/ 	.short	(.L_43 - .L_42)
.L_42:
        /*00cc*/ 	.word	0x00000000
        /*00d0*/ 	.short	0x000d
        /*00d2*/ 	.short	0x0048
        /*00d4*/ 	.byte	0x00, 0xf0, 0x11, 0x00


	//----- nvinfo : EIATTR_KPARAM_INFO
	.align		4
.L_43:
        /*00d8*/ 	.byte	0x04, 0x17
        /*00da*/ 	.short	(.L_45 - .L_44)
.L_44:
        /*00dc*/ 	.word	0x00000000
        /*00e0*/ 	.short	0x000c
        /*00e2*/ 	.short	0x0044
        /*00e4*/ 	.byte	0x00, 0xf0, 0x11, 0x00


	//----- nvinfo : EIATTR_KPARAM_INFO
	.align		4
.L_45:
        /*00e8*/ 	.byte	0x04, 0x17
        /*00ea*/ 	.short	(.L_47 - .L_46)
.L_46:
        /*00ec*/ 	.word	0x00000000
        /*00f0*/ 	.short	0x000b
        /*00f2*/ 	.short	0x0040
        /*00f4*/ 	.byte	0x00, 0xf0, 0x11, 0x00


	//----- nvinfo : EIATTR_KPARAM_INFO
	.align		4
.L_47:
        /*00f8*/ 	.byte	0x04, 0x17
        /*00fa*/ 	.short	(.L_49 - .L_48)
.L_48:
        /*00fc*/ 	.word	0x00000000
        /*0100*/ 	.short	0x000a
        /*0102*/ 	.short	0x003c
        /*0104*/ 	.byte	0x00, 0xf0, 0x11, 0x00


	//----- nvinfo : EIATTR_KPARAM_INFO
	.align		4
.L_49:
        /*0108*/ 	.byte	0x04, 0x17
        /*010a*/ 	.short	(.L_51 - .L_50)
.L_50:
        /*010c*/ 	.word	0x00000000
        /*0110*/ 	.short	0x0009
        /*0112*/ 	.short	0x0038
        /*0114*/ 	.byte	0x00, 0xf0, 0x11, 0x00


	//----- nvinfo : EIATTR_KPARAM_INFO
	.align		4
.L_51:
        /*0118*/ 	.byte	0x04, 0x17
        /*011a*/ 	.short	(.L_53 - .L_52)
.L_52:
        /*011c*/ 	.word	0x00000000
        /*0120*/ 	.short	0x0008
        /*0122*/ 	.short	0x0034
        /*0124*/ 	.byte	0x00, 0xf0, 0x11, 0x00


	//----- nvinfo : EIATTR_KPARAM_INFO
	.align		4
.L_53:
        /*0128*/ 	.byte	0x04, 0x17
        /*012a*/ 	.short	(.L_55 - .L_54)
.L_54:
        /*012c*/ 	.word	0x00000000
        /*0130*/ 	.short	0x0007
        /*0132*/ 	.short	0x0030
        /*0134*/ 	.byte	0x00, 0xf0, 0x11, 0x00


	//----- nvinfo : EIATTR_KPARAM_INFO
	.align		4
.L_55:
        /*0138*/ 	.byte	0x04, 0x17
        /*013a*/ 	.short	(.L_57 - .L_56)
.L_56:
        /*013c*/ 	.word	0x00000000
        /*0140*/ 	.short	0x0006
        /*0142*/ 	.short	0x002c
        /*0144*/ 	.byte	0x00, 0xf0, 0x11, 0x00


	//----- nvinfo : EIATTR_KPARAM_INFO
	.align		4
.L_57:
        /*0148*/ 	.byte	0x04, 0x17
        /*014a*/ 	.short	(.L_59 - .L_58)
.L_58:
        /*014c*/ 	.word	0x00000000
        /*0150*/ 	.short	0x0005
        /*0152*/ 	.short	0x0028
        /*0154*/ 	.byte	0x00, 0xf0, 0x11, 0x00


	//----- nvinfo : EIATTR_KPARAM_INFO
	.align		4
.L_59:
        /*0158*/ 	.byte	0x04, 0x17
        /*015a*/ 	.short	(.L_61 - .L_60)
.L_60:
        /*015c*/ 	.word	0x00000000
        /*0160*/ 	.short	0x0004
        /*0162*/ 	.short	0x0020
        /*0164*/ 	.byte	0x00, 0xf4, 0x21, 0x00


	//----- nvinfo : EIATTR_KPARAM_INFO
	.align		4
.L_61:
        /*0168*/ 	.byte	0x04, 0x17
        /*016a*/ 	.short	(.L_63 - .L_62)
.L_62:
        /*016c*/ 	.word	0x00000000
        /*0170*/ 	.short	0x0003
        /*0172*/ 	.short	0x0018
        /*0174*/ 	.byte	0x00, 0xf4, 0x21, 0x00


	//----- nvinfo : EIATTR_KPARAM_INFO
	.align		4
.L_63:
        /*0178*/ 	.byte	0x04, 0x17
        /*017a*/ 	.short	(.L_65 - .L_64)
.L_64:
        /*017c*/ 	.word	0x00000000
        /*0180*/ 	.short	0x0002
        /*0182*/ 	.short	0x0010
        /*0184*/ 	.byte	0x00, 0xf4, 0x21, 0x00


	//----- nvinfo : EIATTR_KPARAM_INFO
	.align		4
.L_65:
        /*0188*/ 	.byte	0x04, 0x17
        /*018a*/ 	.short	(.L_67 - .L_66)
.L_66:
        /*018c*/ 	.word	0x00000000
        /*0190*/ 	.short	0x0001
        /*0192*/ 	.short	0x0008
        /*0194*/ 	.byte	0x00, 0xf4, 0x21, 0x00


	//----- nvinfo : EIATTR_KPARAM_INFO
	.align		4
.L_67:
        /*0198*/ 	.byte	0x04, 0x17
        /*019a*/ 	.short	(.L_69 - .L_68)
.L_68:
        /*019c*/ 	.word	0x00000000
        /*01a0*/ 	.short	0x0000
        /*01a2*/ 	.short	0x0000
        /*01a4*/ 	.byte	0x00, 0xf4, 0x21, 0x00


	//----- nvinfo : EIATTR_AT_ENTRY_FRAGMENTS
	.align		4
.L_69:
        /*01a8*/ 	.byte	0x04, 0x4f
        /*01aa*/ 	.short	(.L_71 - .L_70)


	//   ....[0]....
.L_70:
        /*01ac*/ 	.word	0x00000004


	//----- nvinfo : EIATTR_RESERVED_SMEM_USED
	.align		4
.L_71:
        /*01b0*/ 	.byte	0x01, 0x41
	.zero		2


	//----- nvinfo : EIATTR_SPARSE_MMA_MASK
	.align		4
        /*01b4*/ 	.byte	0x03, 0x50
        /*01b6*/ 	.short	0x0000


	//----- nvinfo : EIATTR_TCGEN05_1CTA_USED
	.align		4
        /*01b8*/ 	.byte	0x01, 0x51
	.zero		2


	//----- nvinfo : EIATTR_MAXREG_COUNT
	.align		4
        /*01bc*/ 	.byte	0x03, 0x1b
        /*01be*/ 	.short	0x00ff


	//----- nvinfo : EIATTR_NUM_BARRIERS
	.align		4
        /*01c0*/ 	.byte	0x02, 0x4c
        /*01c2*/ 	.byte	0x01
	.zero		1


	//----- nvinfo : EIATTR_ANNOTATIONS
	.align		4
        /*01c4*/ 	.byte	0x04, 0x55
        /*01c6*/ 	.short	(.L_73 - .L_72)


	//   ....[0]....
.L_72:
        /*01c8*/ 	.word	0x00000001
        /*01cc*/ 	.byte	0x30, 0x2f, 0x00, 0x00, 0x01, 0x00, 0x00, 0x00, 0x80, 0x32, 0x00, 0x00, 0x01, 0x00, 0x00, 0x00
        /* <DEDUP_REMOVED lines=253> */
        /*11ac*/ 	.byte	0x50, 0x88, 0x01, 0x00


	//----- nvinfo : EIATTR_INT_WARP_WIDE_INSTR_OFFSETS
	.align		4
.L_73:
        /*11b0*/ 	.byte	0x04, 0x31
        /*11b2*/ 	.short	(.L_75 - .L_74)


	//   ....[0]....
.L_74:
        /*11b4*/ 	.word	0x000026f0


	//   ....[1]....
        /*11b8*/ 	.word	0x00002950


	//   ....[2]....
        /*11bc*/ 	.word	0x00006b20


	//   ....[3]....
        /*11c0*/ 	.word	0x000072c0


	//   ....[4]....
        /*11c4*/ 	.word	0x00012550


	//   ....[5]....
        /*11c8*/ 	.word	0x0001e7b0


	//   ....[6]....
        /*11cc*/ 	.word	0x0001e800


	//----- nvinfo : EIATTR_COOP_GROUP_MASK_REGIDS
	.align		4
.L_75:
        /*11d0*/ 	.byte	0x04, 0x29
        /*11d2*/ 	.short	(.L_77 - .L_76)


	//   ....[0]....
.L_76:
        /*11d4*/ 	.word	0xffffffff


	//   ....[1]....
        /*11d8*/ 	.word	0xffffffff


	//   ....[2]....
        /*11dc*/ 	.word	0xffffffff


	//   ....[3]....
        /*11e0*/ 	.word	0xffffffff


	//   ....[4]....
        /*11e4*/ 	.word	0xffffffff


	//   ....[5]....
        /*11e8*/ 	.word	0xffffffff


	//   ....[6]....
        /*11ec*/ 	.word	0xffffffff


	//   ....[7]....
        /*11f0*/ 	.word	0xffffffff


	//----- nvinfo : EIATTR_COOP_GROUP_INSTR_OFFSETS
	.align		4
.L_77:
        /*11f4*/ 	.byte	0x04, 0x28
        /*11f6*/ 	.short	(.L_79 - .L_78)


	//   ....[0]....
.L_78:
        /*11f8*/ 	.word	0x00000070


	//   ....[1]....
        /*11fc*/ 	.word	0x00000330


	//   ....[2]....
        /*1200*/ 	.word	0x00008ca0


	//   ....[3]....
        /*1204*/ 	.word	0x0000e690


	//   ....[4]....
        /*1208*/ 	.word	0x00014370


	//   ....[5]....
        /*120c*/ 	.word	0x00015500


	//   ....[6]....
        /*1210*/ 	.word	0x0001e640


	//   ....[7]....
        /*1214*/ 	.word	0x0001e8b0


	//----- nvinfo : EIATTR_VRC_CTA_INIT_COUNT
	.align		4
.L_79:
        /*1218*/ 	.byte	0x02, 0x4a
        /*121a*/ 	.byte	0x80
	.zero		1


	//----- nvinfo : EIATTR_MBARRIER_INSTR_OFFSETS
	.align		4
        /*121c*/ 	.byte	0x04, 0x39
        /*121e*/ 	.short	(.L_81 - .L_80)


	//   ....[0]....
.L_80:
        /*1220*/ 	.word	0x000033b0
        /*1224*/ 	.word	0x000000ff
        /*1228*/ 	.word	0x00000000
        /*122c*/ 	.short	0x0100
        /*122e*/ 	.byte	0x40
	.zero		1


	//   ....[1]....
        /*1230*/ 	.word	0x00006b50
        /*1234*/ 	.word	0x000000ff
        /*1238*/ 	.word	0x00024008
        /*123c*/ 	.short	0x0100
        /*123e*/ 	.byte	0x42
	.zero		1


	//   ....[2]....
        /*1240*/ 	.word	0x00007490
        /*1244*/ 	.word	0x000000ff
        /*1248*/ 	.word	0x00010000
        /*124c*/ 	.short	0x0100
        /*124e*/ 	.byte	0x42
	.zero		1


	//   ....[3]....
        /*1250*/ 	.word	0x00007830
        /*1254*/ 	.word	0x000000ff
        /*1258*/ 	.word	0x00010000
        /*125c*/ 	.short	0x010a
        /*125e*/ 	.byte	0x42
	.zero		1


	//   ....[4]....
        /*1260*/ 	.word	0x00008cd0
        /*1264*/ 	.word	0x000000ff
        /*1268*/ 	.word	0x00010000
        /*126c*/ 	.short	0x0108
        /*126e*/ 	.byte	0x42
	.zero		1


	//   ....[5]....
        /*1270*/ 	.word	0x00012750
        /*1274*/ 	.word	0x000000ff
        /*1278*/ 	.word	0x00024010
        /*127c*/ 	.short	0x0100
        /*127e*/ 	.byte	0x42
	.zero		1


	//   ....[6]....
        /*1280*/ 	.word	0x00012ad0
        /*1284*/ 	.word	0x000000ff
        /*1288*/ 	.word	0x00024010
        /*128c*/ 	.short	0x010a
        /*128e*/ 	.byte	0x42
	.zero		1


	//   ....[7]....
        /*1290*/ 	.word	0x00014380
        /*1294*/ 	.word	0x000000ff
        /*1298*/ 	.word	0x00024010
        /*129c*/ 	.short	0x0108
        /*129e*/ 	.byte	0x42
	.zero		1


	//   ....[8]....
        /*12a0*/ 	.word	0x00015390
        /*12a4*/ 	.word	0x000000ff
        /*12a8*/ 	.word	0x00000000
        /*12ac*/ 	.short	0x010a
        /*12ae*/ 	.byte	0x40
	.zero		1


	//   ....[9]....
        /*12b0*/ 	.word	0x00018930
        /*12b4*/ 	.word	0x000000ff
        /*12b8*/ 	.word	0x00000000
        /*12bc*/ 	.short	0x010a
        /*12be*/ 	.byte	0x40
	.zero		1


	//   ....[10]....
        /*12c0*/ 	.word	0x00018a90
        /*12c4*/ 	.word	0x000000ff
        /*12c8*/ 	.word	0x00024000
        /*12cc*/ 	.short	0x0108
        /*12ce*/ 	.byte	0x42
	.zero		1


	//   ....[11]....
        /*12d0*/ 	.word	0x00018ad0
        /*12d4*/ 	.word	0x000000ff
        /*12d8*/ 	.word	0x00024008
        /*12dc*/ 	.short	0x0108
        /*12de*/ 	.byte	0x42
	.zero		1


	//   ....[12]....
        /*12e0*/ 	.word	0x0001e8d0
        /*12e4*/ 	.word	0x000000ff
        /*12e8*/ 	.word	0x00010000
        /*12ec*/ 	.short	0x010a
        /*12ee*/ 	.byte	0x42
	.zero		1


	//   ....[13]....
        /*12f0*/ 	.word	0x0001e900
        /*12f4*/ 	.word	0x000000ff
        /*12f8*/ 	.word	0x00024010
        /*12fc*/ 	.short	0x010a
        /*12fe*/ 	.byte	0x42
	.zero		1


	//   ....[14]....
        /*1300*/ 	.word	0x0001e930
        /*1304*/ 	.word	0x000000ff
        /*1308*/ 	.word	0x00000000
        /*130c*/ 	.short	0x010a
        /*130e*/ 	.byte	0x40
	.zero		1


	//   ....[15]....
        /*1310*/ 	.word	0x0001e960
        /*1314*/ 	.word	0x000000ff
        /*1318*/ 	.word	0x00000000
        /*131c*/ 	.short	0x010a
        /*131e*/ 	.byte	0x40
	.zero		1


	//----- nvinfo : EIATTR_NUM_MBARRIERS
	.align		4
.L_81:
        /*1320*/ 	.byte	0x03, 0x38
        /*1322*/ 	.short	0xffff


	//----- nvinfo : EIATTR_EXIT_INSTR_OFFSETS
	.align		4
        /*1324*/ 	.byte	0x04, 0x1c
        /*1326*/ 	.short	(.L_83 - .L_82)


	//   ....[0]....
.L_82:
        /*1328*/ 	.word	0x0001e8c0


	//----- nvinfo : EIATTR_REQNTID
	.align		4
.L_83:
        /*132c*/ 	.byte	0x04, 0x10
        /*132e*/ 	.short	(.L_85 - .L_84)
.L_84:
        /*1330*/ 	.word	0x00000100
        /*1334*/ 	.word	0x00000001
        /*1338*/ 	.word	0x00000001


	//----- nvinfo : EIATTR_CRS_STACK_SIZE
	.align		4
.L_85:
        /*133c*/ 	.byte	0x04, 0x1e
        /*133e*/ 	.short	(.L_87 - .L_86)
.L_86:
        /*1340*/ 	.word	0x00000000


	//----- nvinfo : EIATTR_CBANK_PARAM_SIZE
	.align		4
.L_87:
        /*1344*/ 	.byte	0x03, 0x19
        /*1346*/ 	.short	0x0088


	//----- nvinfo : EIATTR_PARAM_CBANK
	.align		4
        /*1348*/ 	.byte	0x04, 0x0a
        /*134a*/ 	.short	(.L_89 - .L_88)
	.align		4
.L_88:
        /*134c*/ 	.word	index@(.nv.constant0.attn_fwd)
        /*1350*/ 	.short	0x0380
        /*1352*/ 	.short	0x0088


	//----- nvinfo : EIATTR_SW_WAR
	.align		4
.L_89:
        /*1354*/ 	.byte	0x04, 0x36
        /*1356*/ 	.short	(.L_91 - .L_90)
.L_90:
        /*1358*/ 	.word	0x00000008
.L_91:


//--------------------- .nv.compat                --------------------------
	.section	.nv.compat,"",@"SHT_CUDA_COMPAT_INFO"
	.align	4
        /*0000*/ 	.byte	0x02, 0x02, 0x02, 0x00, 0x02, 0x05, 0x05, 0x00, 0x02, 0x03, 0x00, 0x00, 0x02, 0x06, 0x01, 0x00


//--------------------- .nv.callgraph             --------------------------
	.section	.nv.callgraph,"",@"SHT_CUDA_CALLGRAPH"
	.align	4
	.sectionentsize	8
	.align		4
        /*0000*/ 	.word	0x00000000
	.align		4
        /*0004*/ 	.word	0xffffffff
	.align		4
        /*0008*/ 	.word	0x00000000
	.align		4
        /*000c*/ 	.word	0xfffffffe
	.align		4
        /*0010*/ 	.word	0x00000000
	.align		4
        /*0014*/ 	.word	0xfffffffd
	.align		4
        /*0018*/ 	.word	0x00000000
	.align		4
        /*001c*/ 	.word	0xfffffffc


//--------------------- .nv.constant4             --------------------------
	.section	.nv.constant4,"a",@progbits
	.align	8
	.align		8
.nv.constant4:
        /*0000*/ 	.dword	_$_str


//--------------------- .text.attn_fwd            --------------------------
	.section	.text.attn_fwd,"ax",@progbits
	.align	128
        .global         attn_fwd
        .type           attn_fwd,@function
        .size           attn_fwd,(.L_x_27 - attn_fwd)
        .other          attn_fwd,@"STO_CUDA_ENTRY STV_DEFAULT"
attn_fwd:
.text.attn_fwd:
[----:B------:R-:W0:Y:S01]  /*0000*/  LDC R1, c[0x0][0x37c] ;  /* 0x0000df00ff017b82 */ /* 0x000e220000000800 */
[----:B------:R-:W1:Y:S01]  /*0010*/  S2R R0, SR_TID.X ;  /* 0x0000000000007919 */ /* 0x000e620000002100 */
[----:B0-----:R-:W-:Y:S01]  /*0020*/  VIADD R1, R1, 0xfffff820 ;  /* 0xfffff82001017836 */ /* 0x001fe20000000000 */
[----:B-1----:R-:W-:-:S13]  /*0030*/  ISETP.GE.U32.AND P0, PT, R0, 0x20, PT ;  /* 0x000000200000780c */ /* 0x002fda0003f06070 */
[----:B------:R-:W-:Y:S02]  /*0040*/  VOTEU.ANY UP1, P0 ;  /* 0x0000000000ff7886 */ /* 0x000fe40000020100 */
[----:B------:R-:W-:Y:S05]  /*0050*/  BRA.U UP1, `(.L_x_0) ;  /* 0x0000000101b87547 */ /* 0x000fea000b800000 */
[----:B------:R-:W0:Y:S01]  /*0060*/  S2UR UR6, SR_CgaCtaId ;  /* 0x00000000000679c3 */ /* 0x000e220000008800 */
[----:B------:R-:W-:Y:S01]  /*0070*/  NOP ;  /* 0x0000000000007918 */ /* 0x000fe20000000000 */
[----:B------:R-:W-:Y:S02]  /*0080*/  UMOV UR4, 0x40 ;  /* 0x0000004000047882 */ /* 0x000fe40000000000 */
[----:B0-----:R-:W-:-:S09]  /*0090*/  ULEA UR4, UR6, UR4, 0x18 ;  /* 0x0000000406047291 */ /* 0x001fd2000f8ec0ff */
[----:B------:R-:W0:Y:S01]  /*00a0*/  LDS.U8 R0, [UR4] ;  /* 0x00000004ff007984 */ /* 0x000e220008000000 */
[----:B------:R-:W-:Y:S02]  /*00b0*/  UMOV UR4, 0x400 ;  /* 0x0000040000047882 */ /* 0x000fe40000000000 */
[----:B------:R-:W-:Y:S01]  /*00c0*/  ULEA UR4, UR6, UR4, 0x18 ;  /* 0x0000000406047291 */ /* 0x000fe2000f8ec0ff */
[----:B0-----:R-:W-:-:S13]  /*00d0*/  ISETP.NE.AND P0, PT, R0, RZ, PT ;  /* 0x000000ff0000720c */ /* 0x001fda0003f05270 */
[----:B------:R-:W-:Y:S05]  /*00e0*/  @P0 BRA `(.L_x_1) ;  /* 0x00000000007c0947 */ /* 0x000fea0003800000 */
[----:B------:R-:W-:-:S13]  /*00f0*/  ELECT P0, URZ, PT ;  /* 0x0000000000ff782f */ /* 0x000fda0003800000 */
[----:B------:R-:W-:Y:S05]  /*0100*/  @!P0 BRA `(.L_x_2) ;  /* 0x0000000000848947 */ /* 0x000fea0003800000 */
[----:B------:R-:W-:Y:S01]  /*0110*/  UMOV UR5, 0x10 ;  /* 0x0000001000057882 */ /* 0x000fe20000000000 */
[----:B------:R-:W-:Y:S02]  /*0120*/  IMAD.MOV.U32 R4, RZ, RZ, 0x1 ;  /* 0x00000001ff047424 */ /* 0x000fe400078e00ff */
[----:B------:R-:W-:Y:S02]  /*0130*/  IMAD.MOV.U32 R5, RZ, RZ, 0xffff ;  /* 0x0000ffffff057424 */ /* 0x000fe400078e00ff */
[----:B------:R-:W-:Y:S04]  /*0140*/  DEPBAR.LE SB0, 0x36 ;  /* 0x00008d800000791a */ /* 0x000fe80000000000 */
[----:B------:R-:W0:Y:S02]  /*0150*/  UTCATOMSWS.FIND_AND_SET.ALIGN UP0, UR5, UR5 ;  /* 0x00000005000575e3 */ /* 0x000e240008000800 */
[----:B0-----:R-:W-:-:S04]  /*0160*/  PLOP3.LUT P0, PT, PT, PT, UP0, 0x80, 0x8 ;  /* 0x000000000008781c */ /* 0x001fc80003f0f008 */
[----:B------:R-:W-:-:S04]  /*0170*/  SEL R0, RZ, 0xffffffff, !P0 ;  /* 0xffffffffff007807 */ /* 0x000fc80004000000 */
[----:B------:R-:W-:Y:S01]  /*0180*/  ISETP.NE.AND P0, PT, R0, RZ, PT ;  /* 0x000000ff0000720c */ /* 0x000fe20003f05270 */
[----:B------:R-:W-:-:S12]  /*0190*/  IMAD.U32 R0, RZ, RZ, UR5 ;  /* 0x00000005ff007e24 */ /* 0x000fd8000f8e00ff */
[----:B------:R-:W-:Y:S05]  /*01a0*/  @P0 BRA `(.L_x_3) ;  /* 0x0000000000240947 */ /* 0x000fea0003800000 */
.L_x_4:
[----:B------:R-:W-:Y:S05]  /*01b0*/  NANOSLEEP 0x64 ;  /* 0x000000640000795d */ /* 0x000fea0003800000 */
[----:B------:R-:W-:-:S05]  /*01c0*/  UMOV UR5, 0x10 ;  /* 0x0000001000057882 */ /* 0x000fca0000000000 */
[----:B------:R-:W-:Y:S04]  /*01d0*/  DEPBAR.LE SB0, 0x36 ;  /* 0x00008d800000791a */ /* 0x000fe80000000000 */
[----:B------:R-:W0:Y:S02]  /*01e0*/  UTCATOMSWS.FIND_AND_SET.ALIGN UP0, UR5, UR5 ;  /* 0x00000005000575e3 */ /* 0x000e240008000800 */
[----:B0-----:R-:W-:-:S04]  /*01f0*/  PLOP3.LUT P0, PT, PT, PT, UP0, 0x80, 0x8 ;  /* 0x000000000008781c */ /* 0x001fc80003f0f008 */
[----:B------:R-:W-:-:S04]  /*0200*/  SEL R0, RZ, 0xffffffff, !P0 ;  /* 0xffffffffff007807 */ /* 0x000fc80004000000 */
[----:B------:R-:W-:Y:S01]  /*0210*/  ISETP.NE.AND P0, PT, R0, RZ, PT ;  /* 0x000000ff0000720c */ /* 0x000fe20003f05270 */
[----:B------:R-:W-:-:S12]  /*0220*/  IMAD.U32 R0, RZ, RZ, UR5 ;  /* 0x00000005ff007e24 */ /* 0x000fd8000f8e00ff */
[----:B------:R-:W-:Y:S05]  /*0230*/  @!P0 BRA `(.L_x_4) ;  /* 0xfffffffc00dc8947 */ /* 0x000fea000383ffff */
.L_x_3:
[C---:B------:R-:W-:Y:S01]  /*0240*/  VIADD R3, R0.reuse, 0x10 ;  /* 0x0000001000037836 */ /* 0x040fe20000000000 */
[----:B------:R-:W-:Y:S01]  /*0250*/  UMOV UR5, 0x50 ;  /* 0x0000005000057882 */ /* 0x000fe20000000000 */
[----:B------:R-:W-:Y:S01]  /*0260*/  SHF.L.U32 R2, R5, R0, RZ ;  /* 0x0000000005027219 */ /* 0x000fe200000006ff */
[----:B------:R-:W-:Y:S01]  /*0270*/  ULEA UR5, UR6, UR5, 0x18 ;  /* 0x0000000506057291 */ /* 0x000fe2000f8ec0ff */
[----:B------:R-:W-:Y:S01]  /*0280*/  IMAD.SHL.U32 R0, R0, 0x20, RZ ;  /* 0x0000002000007824 */ /* 0x000fe200078e00ff */
[----:B------:R-:W-:-:S04]  /*0290*/  SHF.L.U32 R3, R4, R3, RZ ;  /* 0x0000000304037219 */ /* 0x000fc800000006ff */
[----:B------:R-:W-:-:S05]  /*02a0*/  LOP3.LUT R2, R3, R2, RZ, 0xfc, !PT ;  /* 0x0000000203027212 */ /* 0x000fca00078efcff */
[----:B------:R0:W-:Y:S04]  /*02b0*/  ATOMS.OR RZ, [UR5], R2 ;  /* 0x00000002ffff798c */ /* 0x0001e8000b000005 */
[----:B------:R0:W-:Y:S01]  /*02c0*/  STS [UR4], R0 ;  /* 0x00000000ff007988 */ /* 0x0001e20008000804 */
[----:B------:R-:W-:Y:S05]  /*02d0*/  BRA `(.L_x_2) ;  /* 0x0000000000107947 */ /* 0x000fea0003800000 */
.L_x_1:
[----:B------:R-:W-:Y:S01]  /*02e0*/  IMAD.MOV.U32 R0, RZ, RZ, -0x1 ;  /* 0xffffffffff007424 */ /* 0x000fe200078e00ff */
[----:B------:R-:W-:-:S04]  /*02f0*/  MOV R2, 0x320 ;  /* 0x0000032000027802 */ /* 0x000fc80000000f00 */
[----:B------:R0:W-:Y:S03]  /*0300*/  STS [UR4], R0 ;  /* 0x00000000ff007988 */ /* 0x0001e60008000804 */
[----:B0-----:R-:W-:Y:S05]  /*0310*/  CALL.REL.NOINC `($__internal_1_$__cuda_sm10x_tcgen05_guardrail_trap_phase_invalid_during_alloc) ;  /* 0x000001e400a87944 */ /* 0x001fea0003c00000 */
.L_x_2:
[----:B------:R-:W-:Y:S05]  /*0320*/  WARPSYNC.ALL ;  /* 0x0000000000007948 */ /* 0x000fea0003800000 */
[----:B------:R-:W-:Y:S01]  /*0330*/  NOP ;  /* 0x0000000000007918 */ /* 0x000fe20000000000 */
.L_x_0:
[----:B------:R-:W1:Y:S01]  /*0340*/  S2UR UR67, SR_CTAID.X ;  /* 0x00000000004379c3 */ /* 0x000e620000002500 */
[----:B------:R-:W2:Y:S01]  /*0350*/  S2R R144, SR_TID.X ;  /* 0x0000000000907919 */ /* 0x000ea20000002100 */
[----:B------:R-:W3:Y:S01]  /*0360*/  LDCU.64 UR4, c[0x0][0x3b0] ;  /* 0x00007600ff0477ac */ /* 0x000ee20008000a00 */
[----:B------:R-:W-:Y:S01]  /*0370*/  UMOV UR66, 0x400 ;  /* 0x0000040000427882 */ /* 0x000fe20000000000 */
[----:B------:R-:W4:Y:S04]  /*0380*/  LDCU.64 UR20, c[0x0][0x358] ;  /* 0x00006b00ff1477ac */ /* 0x000f280008000a00 */
[----:B------:R-:W5:Y:S08]  /*0390*/  S2UR UR6, SR_CgaCtaId ;  /* 0x00000000000679c3 */ /* 0x000f700000008800 */
[----:B------:R-:W3:Y:S08]  /*03a0*/  S2UR UR7, SR_CTAID.Y ;  /* 0x00000000000779c3 */ /* 0x000ef00000002600 */
[----:B------:R-:W0:Y:S01]  /*03b0*/  LDC R16, c[0x0][0x3b8] ;  /* 0x0000ee00ff107b82 */ /* 0x000e220000000800 */
[----:B-1----:R-:W-:-:S06]  /*03c0*/  USHF.L.U32 UR67, UR67, 0x7, URZ ;  /* 0x0000000743437899 */ /* 0x002fcc00080006ff */
[----:B0-----:R-:W-:Y:S01]  /*03d0*/  IMAD.U32 R0, RZ, RZ, UR67 ;  /* 0x00000043ff007e24 */ /* 0x001fe2000f8e00ff */
[----:B------:R-:W0:Y:S01]  /*03e0*/  LDC.64 R8, c[0x0][0x380] ;  /* 0x0000e000ff087b82 */ /* 0x000e220000000a00 */
[----:B-----5:R-:W-:-:S07]  /*03f0*/  ULEA UR66, UR6, UR66, 0x18 ;  /* 0x0000004206427291 */ /* 0x020fce000f8ec0ff */
[----:B------:R-:W-:Y:S01]  /*0400*/  BAR.SYNC.DEFER_BLOCKING 0x0 ;  /* 0x0000000000007b1d */ /* 0x000fe20000010000 */
[--C-:B--2---:R-:W-:Y:S02]  /*0410*/  SHF.R.U32.HI R129, RZ, 0x7, R144.reuse ;  /* 0x00000007ff817819 */ /* 0x104fe40000011690 */
[----:B------:R-:W-:Y:S02]  /*0420*/  LOP3.LUT R2, R0, 0x7f, R144, 0xf8, !PT ;  /* 0x0000007f00027812 */ /* 0x000fe400078ef890 */
[----:B------:R-:W-:Y:S01]  /*0430*/  SGXT.U32 R129, R129, 0x1 ;  /* 0x000000018181781a */ /* 0x000fe20000000000 */
[----:B---3--:R-:W-:Y:S02]  /*0440*/  UIMAD UR4, UR7, UR4, URZ ;  /* 0x00000004070472a4 */ /* 0x008fe4000f8e02ff */
[----:B------:R-:W-:Y:S02]  /*0450*/  IMAD R3, R2, UR5, RZ ;  /* 0x0000000502037c24 */ /* 0x000fe4000f8e02ff */
[----:B------:R-:W-:-:S03]  /*0460*/  USHF.R.S32.HI UR5, URZ, 0x1f, UR4 ;  /* 0x0000001fff057899 */ /* 0x000fc60008011404 */
[----:B------:R-:W-:Y:S01]  /*0470*/  SHF.R.S32.HI R4, RZ, 0x1f, R3 ;  /* 0x0000001fff047819 */ /* 0x000fe20000011403 */
[----:B------:R-:W-:-:S04]  /*0480*/  IMAD R5, R129, R16, RZ ;  /* 0x0000001081057224 */ /* 0x000fc800078e02ff */
[----:B------:R-:W-:Y:S01]  /*0490*/  IMAD R7, R16, 0x2, R5 ;  /* 0x0000000210077824 */ /* 0x000fe200078e0205 */
[----:B0-----:R-:W-:-:S03]  /*04a0*/  IADD3 R6, P0, P1, R3, UR4, R8 ;  /* 0x0000000403067c10 */ /* 0x001fc6000f91e008 */
[----:B------:R-:W-:Y:S01]  /*04b0*/  IMAD R13, R16, 0x2, R7 ;  /* 0x00000002100d7824 */ /* 0x000fe200078e0207 */
[----:B------:R-:W0:Y:S01]  /*04c0*/  LDS R117, [UR66] ;  /* 0x00000042ff757984 */ /* 0x000e220008000800 */
[----:B------:R-:W-:Y:S01]  /*04d0*/  IADD3.X R4, PT, PT, R4, UR5, R9, P0, P1 ;  /* 0x0000000504047c10 */ /* 0x000fe200087e2409 */
[----:B------:R-:W-:Y:S01]  /*04e0*/  BAR.SYNC.DEFER_BLOCKING 0x0 ;  /* 0x0000000000007b1d */ /* 0x000fe20000010000 */
[-C--:B------:R-:W-:Y:S02]  /*04f0*/  IADD3 R8, P0, PT, R5, R6.reuse, RZ ;  /* 0x0000000605087210 */ /* 0x080fe40007f1e0ff */
[----:B------:R-:W-:Y:S02]  /*0500*/  IADD3 R10, P2, PT, R7, R6, RZ ;  /* 0x00000006070a7210 */ /* 0x000fe40007f5e0ff */
[----:B------:R-:W-:Y:S01]  /*0510*/  LEA.HI.X.SX32 R9, R5, R4, 0x1, P0 ;  /* 0x0000000405097211 */ /* 0x000fe200000f0eff */
[----:B----4-:R-:W-:Y:S10]  /*0520*/  BRA.U UP1, `(.L_x_5) ;  /* 0x0000000101187547 */ /* 0x010ff4000b800000 */
[----:B------:R-:W-:Y:S01]  /*0530*/  ELECT P0, URZ, PT ;  /* 0x0000000000ff782f */ /* 0x000fe20003800000 */
[----:B------:R-:W-:Y:S01]  /*0540*/  IMAD.MOV.U32 R0, RZ, RZ, 0x1 ;  /* 0x00000001ff007424 */ /* 0x000fe200078e00ff */
[----:B------:R-:W-:Y:S01]  /*0550*/  UMOV UR4, 0x40 ;  /* 0x0000004000047882 */ /* 0x000fe20000000000 */
[----:B------:R-:W-:Y:S01]  /*0560*/  UVIRTCOUNT.DEALLOC.SMPOOL 0x80 ;  /* 0x000000800000784c */ /* 0x000fe20000000000 */
[----:B------:R-:W-:-:S09]  /*0570*/  ULEA UR4, UR6, UR4, 0x18 ;  /* 0x0000000406047291 */ /* 0x000fd2000f8ec0ff */
[----:B------:R1:W-:Y:S03]  /*0580*/  @P0 STS.U8 [UR4], R0 ;  /* 0x00000000ff000988 */ /* 0x0003e60008000004 */
.L_x_5:
[C---:B------:R-:W-:Y:S01]  /*0590*/  IMAD R5, R16.reuse, 0x2, R13 ;  /* 0x0000000210057824 */ /* 0x040fe200078e020d */
[----:B------:R-:W-:Y:S01]  /*05a0*/  LEA.HI.X.SX32 R11, R7, R4, 0x1, P2 ;  /* 0x00000004070b7211 */ /* 0x000fe200010f0eff */
[----:B------:R2:W3:Y:S01]  /*05b0*/  LDG.E.U8 R3, desc[UR20][R8.64] ;  /* 0x0000001408037981 */ /* 0x0004e2000c1e1100 */
[C---:B------:R-:W-:Y:S01]  /*05c0*/  IADD3 R12, P0, PT, R13.reuse, R6, RZ ;  /* 0x000000060d0c7210 */ /* 0x040fe20007f1e0ff */
[C---:B------:R-:W-:Y:S01]  /*05d0*/  IMAD R7, R16.reuse, 0x2, R5 ;  /* 0x0000000210077824 */ /* 0x040fe200078e0205 */
[----:B------:R-:W-:Y:S01]  /*05e0*/  SHF.R.S32.HI R134, RZ, 0x7, R144 ;  /* 0x00000007ff867819 */ /* 0x000fe20000011490 */
[----:B-1----:R1:W4:Y:S01]  /*05f0*/  LDG.E.U8 R0, desc[UR20][R10.64] ;  /* 0x000000140a007981 */ /* 0x002322000c1e1100 */
[----:B------:R-:W-:Y:S01]  /*0600*/  LEA.HI.X.SX32 R13, R13, R4, 0x1, P0 ;  /* 0x000000040d0d7211 */ /* 0x000fe200000f0eff */
[C---:B------:R-:W-:Y:S01]  /*0610*/  IMAD R17, R16.reuse, 0x2, R7 ;  /* 0x0000000210117824 */ /* 0x040fe200078e0207 */
[C---:B------:R-:W-:Y:S01]  /*0620*/  IADD3 R18, P0, PT, R7.reuse, R6, RZ ;  /* 0x0000000607127210 */ /* 0x040fe20007f1e0ff */
[----:B------:R-:W5:Y:S02]  /*0630*/  LDCU UR4, c[0x0][0x3c8] ;  /* 0x00007900ff0477ac */ /* 0x000f640008000800 */
[C---:B--2---:R-:W-:Y:S01]  /*0640*/  IMAD R9, R16.reuse, 0x2, R17 ;  /* 0x0000000210097824 */ /* 0x044fe200078e0211 */
[----:B------:R-:W-:Y:S01]  /*0650*/  LEA.HI.X.SX32 R19, R7, R4, 0x1, P0 ;  /* 0x0000000407137211 */ /* 0x000fe200000f0eff */
[----:B------:R2:W3:Y:S01]  /*0660*/  LDG.E.U8 R2, desc[UR20][R12.64] ;  /* 0x000000140c027981 */ /* 0x0004e2000c1e1100 */
[-C--:B------:R-:W-:Y:S01]  /*0670*/  IADD3 R20, P0, PT, R17, R6.reuse, RZ ;  /* 0x0000000611147210 */ /* 0x080fe20007f1e0ff */
[C---:B-1----:R-:W-:Y:S01]  /*0680*/  IMAD R11, R16.reuse, 0x2, R9 ;  /* 0x00000002100b7824 */ /* 0x042fe200078e0209 */
[----:B------:R-:W-:Y:S01]  /*0690*/  IADD3 R14, P1, PT, R5, R6, RZ ;  /* 0x00000006050e7210 */ /* 0x000fe20007f3e0ff */
[----:B------:R-:W3:Y:S01]  /*06a0*/  LDG.E.U8 R7, desc[UR20][R18.64] ;  /* 0x0000001412077981 */ /* 0x000ee2000c1e1100 */
[----:B------:R-:W-:Y:S01]  /*06b0*/  LEA.HI.X.SX32 R21, R17, R4, 0x1, P0 ;  /* 0x0000000411157211 */ /* 0x000fe200000f0eff */
[C---:B------:R-:W-:Y:S01]  /*06c0*/  IMAD R17, R16.reuse, 0x2, R11 ;  /* 0x0000000210117824 */ /* 0x040fe200078e020b */
[----:B------:R-:W-:Y:S01]  /*06d0*/  IADD3 R22, P0, PT, R9, R6, RZ ;  /* 0x0000000609167210 */ /* 0x000fe20007f1e0ff */
[----:B------:R-:W1:Y:S01]  /*06e0*/  S2UR UR5, SR_CTAID.Y ;  /* 0x00000000000579c3 */ /* 0x000e620000002600 */
[-C--:B------:R-:W-:Y:S01]  /*06f0*/  LEA.HI.X.SX32 R15, R5, R4.reuse, 0x1, P1 ;  /* 0x00000004050f7211 */ /* 0x080fe200008f0eff */
[C---:B--2---:R-:W-:Y:S01]  /*0700*/  IMAD R13, R16.reuse, 0x2, R17 ;  /* 0x00000002100d7824 */ /* 0x044fe200078e0211 */
[----:B------:R-:W-:Y:S01]  /*0710*/  LEA.HI.X.SX32 R23, R9, R4, 0x1, P0 ;  /* 0x0000000409177211 */ /* 0x000fe200000f0eff */
[----:B------:R-:W2:Y:S01]  /*0720*/  LDG.E.U8 R8, desc[UR20][R20.64] ;  /* 0x0000001414087981 */ /* 0x000ea2000c1e1100 */
[C---:B------:R-:W-:Y:S01]  /*0730*/  IADD3 R24, P0, PT, R11.reuse, R6, RZ ;  /* 0x000000060b187210 */ /* 0x040fe20007f1e0ff */
[----:B------:R-:W0:Y:S02]  /*0740*/  LDCU UR7, c[0x0][0x3c4] ;  /* 0x00007880ff0777ac */ /* 0x000e240008000800 */
[----:B------:R5:W2:Y:S01]  /*0750*/  LDG.E.U8 R5, desc[UR20][R14.64] ;  /* 0x000000140e057981 */ /* 0x000aa2000c1e1100 */
[----:B------:R-:W-:Y:S01]  /*0760*/  LEA.HI.X.SX32 R25, R11, R4, 0x1, P0 ;  /* 0x000000040b197211 */ /* 0x000fe200000f0eff */
[----:B------:R-:W0:Y:S01]  /*0770*/  LDCU UR8, c[0x0][0x3c4] ;  /* 0x00007880ff0877ac */ /* 0x000e220008000800 */
[----:B------:R-:W-:Y:S01]  /*0780*/  IADD3 R28, P0, PT, R13, R6, RZ ;  /* 0x000000060d1c7210 */ /* 0x000fe20007f1e0ff */
[----:B------:R-:W2:Y:S01]  /*0790*/  LDG.E.U8 R9, desc[UR20][R22.64] ;  /* 0x0000001416097981 */ /* 0x000ea2000c1e1100 */
[----:B-----5:R-:W-:-:S02]  /*07a0*/  IMAD R15, R16, 0x2, R13 ;  /* 0x00000002100f7824 */ /* 0x020fc400078e020d */
[----:B------:R-:W-:Y:S01]  /*07b0*/  LEA.HI.X.SX32 R29, R13, R4, 0x1, P0 ;  /* 0x000000040d1d7211 */ /* 0x000fe200000f0eff */
[----:B------:R5:W2:Y:S01]  /*07c0*/  LDG.E.U8 R10, desc[UR20][R24.64] ;  /* 0x00000014180a7981 */ /* 0x000aa2000c1e1100 */
[C---:B------:R-:W-:Y:S01]  /*07d0*/  IMAD R13, R16.reuse, 0x2, R15 ;  /* 0x00000002100d7824 */ /* 0x040fe200078e020f */
[-C--:B------:R-:W-:Y:S02]  /*07e0*/  IADD3 R18, P0, PT, R15, R6.reuse, RZ ;  /* 0x000000060f127210 */ /* 0x080fe40007f1e0ff */
[----:B------:R-:W2:Y:S01]  /*07f0*/  LDG.E.U8 R12, desc[UR20][R28.64] ;  /* 0x000000141c0c7981 */ /* 0x000ea2000c1e1100 */
[----:B------:R-:W-:Y:S02]  /*0800*/  IADD3 R26, P1, PT, R17, R6, RZ ;  /* 0x00000006111a7210 */ /* 0x000fe40007f3e0ff */
[-C--:B------:R-:W-:Y:S01]  /*0810*/  LEA.HI.X.SX32 R19, R15, R4.reuse, 0x1, P0 ;  /* 0x000000040f137211 */ /* 0x080fe200000f0eff */
[----:B------:R-:W-:Y:S01]  /*0820*/  IMAD R15, R16, 0x2, R13 ;  /* 0x00000002100f7824 */ /* 0x000fe200078e020d */
[----:B------:R-:W-:-:S02]  /*0830*/  LEA.HI.X.SX32 R27, R17, R4, 0x1, P1 ;  /* 0x00000004111b7211 */ /* 0x000fc400008f0eff */
[C---:B------:R-:W-:Y:S01]  /*0840*/  IADD3 R20, P0, PT, R13.reuse, R6, RZ ;  /* 0x000000060d147210 */ /* 0x040fe20007f1e0ff */
[C---:B------:R-:W-:Y:S02]  /*0850*/  IMAD R17, R16.reuse, 0x2, R15 ;  /* 0x0000000210117824 */ /* 0x040fe400078e020f */
[----:B------:R0:W2:Y:S01]  /*0860*/  LDG.E.U8 R11, desc[UR20][R26.64] ;  /* 0x000000141a0b7981 */ /* 0x0000a2000c1e1100 */
[----:B------:R-:W-:Y:S02]  /*0870*/  LEA.HI.X.SX32 R21, R13, R4, 0x1, P0 ;  /* 0x000000040d157211 */ /* 0x000fe400000f0eff */
[C---:B-----5:R-:W-:Y:S01]  /*0880*/  IADD3 R24, P0, PT, R17.reuse, R6, RZ ;  /* 0x0000000611187210 */ /* 0x060fe20007f1e0ff */
[----:B------:R-:W5:Y:S01]  /*0890*/  LDG.E.U8 R13, desc[UR20][R18.64] ;  /* 0x00000014120d7981 */ /* 0x000f62000c1e1100 */
[C---:B0-----:R-:W-:Y:S02]  /*08a0*/  IMAD R27, R16.reuse, 0x2, R17 ;  /* 0x00000002101b7824 */ /* 0x041fe400078e0211 */
[----:B------:R-:W-:Y:S01]  /*08b0*/  LEA.HI.X.SX32 R25, R17, R4, 0x1, P0 ;  /* 0x0000000411197211 */ /* 0x000fe200000f0eff */
[----:B------:R-:W2:Y:S01]  /*08c0*/  LDG.E.U8 R14, desc[UR20][R20.64] ;  /* 0x00000014140e7981 */ /* 0x000ea2000c1e1100 */
[----:B------:R-:W-:Y:S01]  /*08d0*/  IMAD R29, R16, 0x2, R27 ;  /* 0x00000002101d7824 */ /* 0x000fe200078e021b */
[----:B------:R-:W-:-:S02]  /*08e0*/  IADD3 R22, P1, PT, R15, R6, RZ ;  /* 0x000000060f167210 */ /* 0x000fc40007f3e0ff */
[----:B------:R-:W2:Y:S01]  /*08f0*/  LDG.E.U8 R17, desc[UR20][R24.64] ;  /* 0x0000001418117981 */ /* 0x000ea2000c1e1100 */
[----:B------:R-:W-:Y:S01]  /*0900*/  IADD3 R26, P0, PT, R27, R6, RZ ;  /* 0x000000061b1a7210 */ /* 0x000fe20007f1e0ff */
[C---:B------:R-:W-:Y:S01]  /*0910*/  IMAD R31, R16.reuse, 0x2, R29 ;  /* 0x00000002101f7824 */ /* 0x040fe200078e021d */
[-C--:B------:R-:W-:Y:S02]  /*0920*/  LEA.HI.X.SX32 R23, R15, R4.reuse, 0x1, P1 ;  /* 0x000000040f177211 */ /* 0x080fe400008f0eff */
[----:B------:R-:W-:Y:S01]  /*0930*/  LEA.HI.X.SX32 R27, R27, R4, 0x1, P0 ;  /* 0x000000041b1b7211 */ /* 0x000fe200000f0eff */
[----:B------:R-:W-:Y:S01]  /*0940*/  IMAD R33, R16, 0x2, R31 ;  /* 0x0000000210217824 */ /* 0x000fe200078e021f */
[C---:B------:R-:W-:Y:S01]  /*0950*/  IADD3 R28, P0, PT, R29.reuse, R6, RZ ;  /* 0x000000061d1c7210 */ /* 0x040fe20007f1e0ff */
[----:B------:R0:W2:Y:S03]  /*0960*/  LDG.E.U8 R15, desc[UR20][R22.64] ;  /* 0x00000014160f7981 */ /* 0x0000a6000c1e1100 */
[----:B------:R-:W-:Y:S01]  /*0970*/  LEA.HI.X.SX32 R29, R29, R4, 0x1, P0 ;  /* 0x000000041d1d7211 */ /* 0x000fe200000f0eff */
[----:B------:R1:W2:Y:S01]  /*0980*/  LDG.E.U8 R18, desc[UR20][R26.64] ;  /* 0x000000141a127981 */ /* 0x0002a2000c1e1100 */
[----:B------:R-:W-:-:S02]  /*0990*/  IADD3 R32, P0, PT, R33, R6, RZ ;  /* 0x0000000621207210 */ /* 0x000fc40007f1e0ff */
[----:B------:R-:W-:Y:S01]  /*09a0*/  IADD3 R30, P1, PT, R31, R6, RZ ;  /* 0x000000061f1e7210 */ /* 0x000fe20007f3e0ff */
[----:B------:R1:W2:Y:S01]  /*09b0*/  LDG.E.U8 R19, desc[UR20][R28.64] ;  /* 0x000000141c137981 */ /* 0x0002a2000c1e1100 */
[----:B0-----:R-:W-:Y:S01]  /*09c0*/  IMAD R23, R16, 0x2, R33 ;  /* 0x0000000210177824 */ /* 0x001fe200078e0221 */
[----:B------:R-:W-:-:S03]  /*09d0*/  LEA.HI.X.SX32 R33, R33, R4, 0x1, P0 ;  /* 0x0000000421217211 */ /* 0x000fc600000f0eff */
[C---:B------:R-:W-:Y:S01]  /*09e0*/  IMAD R25, R16.reuse, 0x2, R23 ;  /* 0x0000000210197824 */ /* 0x040fe200078e0217 */
[C---:B------:R-:W-:Y:S01]  /*09f0*/  IADD3 R34, P0, PT, R23.reuse, R6, RZ ;  /* 0x0000000617227210 */ /* 0x040fe20007f1e0ff */
[----:B------:R-:W2:Y:S03]  /*0a00*/  LDG.E.U8 R20, desc[UR20][R32.64] ;  /* 0x0000001420147981 */ /* 0x000ea6000c1e1100 */
[-C--:B------:R-:W-:Y:S01]  /*0a10*/  LEA.HI.X.SX32 R35, R23, R4.reuse, 0x1, P0 ;  /* 0x0000000417237211 */ /* 0x080fe200000f0eff */
[C---:B------:R-:W-:Y:S01]  /*0a20*/  IMAD R23, R16.reuse, 0x2, R25 ;  /* 0x0000000210177824 */ /* 0x040fe200078e0219 */
[----:B------:R-:W-:Y:S02]  /*0a30*/  LEA.HI.X.SX32 R31, R31, R4, 0x1, P1 ;  /* 0x000000041f1f7211 */ /* 0x000fe400008f0eff */
[C---:B-1----:R-:W-:Y:S01]  /*0a40*/  IADD3 R26, P0, PT, R25.reuse, R6, RZ ;  /* 0x00000006191a7210 */ /* 0x042fe20007f1e0ff */
[----:B------:R-:W-:Y:S01]  /*0a50*/  IMAD R39, R16, 0x2, R23 ;  /* 0x0000000210277824 */ /* 0x000fe200078e0217 */
[----:B------:R-:W2:Y:S02]  /*0a60*/  LDG.E.U8 R22, desc[UR20][R34.64] ;  /* 0x0000001422167981 */ /* 0x000ea4000c1e1100 */
[----:B------:R-:W-:-:S02]  /*0a70*/  LEA.HI.X.SX32 R27, R25, R4, 0x1, P0 ;  /* 0x00000004191b7211 */ /* 0x000fc400000f0eff */
[----:B------:R0:W2:Y:S01]  /*0a80*/  LDG.E.U8 R21, desc[UR20][R30.64] ;  /* 0x000000141e157981 */ /* 0x0000a2000c1e1100 */
[----:B------:R-:W-:Y:S01]  /*0a90*/  IADD3 R28, P0, PT, R39, R6, RZ ;  /* 0x00000006271c7210 */ /* 0x000fe20007f1e0ff */
[----:B0-----:R-:W-:-:S03]  /*0aa0*/  IMAD R31, R16, 0x2, R39 ;  /* 0x00000002101f7824 */ /* 0x001fc600078e0227 */
[----:B------:R-:W-:Y:S01]  /*0ab0*/  LEA.HI.X.SX32 R29, R39, R4, 0x1, P0 ;  /* 0x00000004271d7211 */ /* 0x000fe200000f0eff */
[----:B------:R-:W-:Y:S01]  /*0ac0*/  IMAD R33, R16, 0x2, R31 ;  /* 0x0000000210217824 */ /* 0x000fe200078e021f */
[----:B------:R-:W-:-:S03]  /*0ad0*/  IADD3 R30, P0, PT, R31, R6, RZ ;  /* 0x000000061f1e7210 */ /* 0x000fc60007f1e0ff */
[----:B------:R-:W2:Y:S01]  /*0ae0*/  LDG.E.U8 R24, desc[UR20][R28.64] ;  /* 0x000000141c187981 */ /* 0x000ea2000c1e1100 */
[----:B------:R-:W-:Y:S01]  /*0af0*/  IADD3 R36, P1, PT, R23, R6, RZ ;  /* 0x0000000617247210 */ /* 0x000fe20007f3e0ff */
[C---:B------:R-:W-:Y:S01]  /*0b00*/  IMAD R39, R16.reuse, 0x2, R33 ;  /* 0x0000000210277824 */ /* 0x040fe200078e0221 */
[-C--:B------:R-:W-:Y:S02]  /*0b10*/  LEA.HI.X.SX32 R31, R31, R4.reuse, 0x1, P0 ;  /* 0x000000041f1f7211 */ /* 0x080fe400000f0eff */
[----:B------:R-:W-:Y:S01]  /*0b20*/  LEA.HI.X.SX32 R37, R23, R4, 0x1, P1 ;  /* 0x0000000417257211 */ /* 0x000fe200008f0eff */
[----:B------:R-:W-:Y:S01]  /*0b30*/  IMAD R41, R16, 0x2, R39 ;  /* 0x0000000210297824 */ /* 0x000fe200078e0227 */
[-C--:B------:R-:W-:Y:S01]  /*0b40*/  IADD3 R32, P0, PT, R33, R6.reuse, RZ ;  /* 0x0000000621207210 */ /* 0x080fe20007f1e0ff */
[----:B------:R-:W2:Y:S01]  /*0b50*/  LDG.E.U8 R23, desc[UR20][R26.64] ;  /* 0x000000141a177981 */ /* 0x000ea2000c1e1100 */
[----:B------:R-:W-:Y:S02]  /*0b60*/  IADD3 R34, P1, PT, R39, R6, RZ ;  /* 0x0000000627227210 */ /* 0x000fe40007f3e0ff */
[----:B------:R-:W-:Y:S01]  /*0b70*/  LEA.HI.X.SX32 R33, R33, R4, 0x1, P0 ;  /* 0x0000000421217211 */ /* 0x000fe200000f0eff */
[----:B------:R0:W2:Y:S01]  /*0b80*/  LDG.E.U8 R25, desc[UR20][R36.64] ;  /* 0x0000001424197981 */ /* 0x0000a2000c1e1100 */
[----:B------:R-:W-:-:S02]  /*0b90*/  IADD3 R38, P0, PT, R41, R6, RZ ;  /* 0x0000000629267210 */ /* 0x000fc40007f1e0ff */
[-C--:B------:R-:W-:Y:S02]  /*0ba0*/  LEA.HI.X.SX32 R35, R39, R4.reuse, 0x1, P1 ;  /* 0x0000000427237211 */ /* 0x080fe400008f0eff */
[----:B------:R-:W-:Y:S01]  /*0bb0*/  LEA.HI.X.SX32 R39, R41, R4, 0x1, P0 ;  /* 0x0000000429277211 */ /* 0x000fe200000f0eff */
[----:B------:R-:W2:Y:S01]  /*0bc0*/  LDG.E.U8 R26, desc[UR20][R30.64] ;  /* 0x000000141e1a7981 */ /* 0x000ea2000c1e1100 */
[----:B0-----:R-:W-:-:S03]  /*0bd0*/  IMAD R37, R16, 0x2, R41 ;  /* 0x0000000210257824 */ /* 0x001fc600078e0229 */
[----:B------:R0:W2:Y:S01]  /*0be0*/  LDG.E.U8 R29, desc[UR20][R34.64] ;  /* 0x00000014221d7981 */ /* 0x0000a2000c1e1100 */
[C---:B------:R-:W-:Y:S01]  /*0bf0*/  IMAD R41, R16.reuse, 0x2, R37 ;  /* 0x0000000210297824 */ /* 0x040fe200078e0225 */
[C---:B------:R-:W-:Y:S02]  /*0c00*/  IADD3 R36, P0, PT, R37.reuse, R6, RZ ;  /* 0x0000000625247210 */ /* 0x040fe40007f1e0ff */
[----:B------:R1:W2:Y:S01]  /*0c10*/  LDG.E.U8 R28, desc[UR20][R38.64] ;  /* 0x00000014261c7981 */ /* 0x0002a2000c1e1100 */
[C---:B------:R-:W-:Y:S01]  /*0c20*/  IMAD R43, R16.reuse, 0x2, R41 ;  /* 0x00000002102b7824 */ /* 0x040fe200078e0229 */
[----:B------:R-:W-:Y:S02]  /*0c30*/  LEA.HI.X.SX32 R37, R37, R4, 0x1, P0 ;  /* 0x0000000425257211 */ /* 0x000fe400000f0eff */
[----:B------:R-:W2:Y:S01]  /*0c40*/  LDG.E.U8 R27, desc[UR20][R32.64] ;  /* 0x00000014201b7981 */ /* 0x000ea2000c1e1100 */
[----:B------:R-:W-:Y:S01]  /*0c50*/  IADD3 R40, P0, PT, R41, R6, RZ ;  /* 0x0000000629287210 */ /* 0x000fe20007f1e0ff */
[----:B------:R-:W-:-:S02]  /*0c60*/  IMAD R45, R16, 0x2, R43 ;  /* 0x00000002102d7824 */ /* 0x000fc400078e022b */
[----:B------:R1:W2:Y:S01]  /*0c70*/  LDG.E.U8 R30, desc[UR20][R36.64] ;  /* 0x00000014241e7981 */ /* 0x0002a2000c1e1100 */
[----:B------:R-:W-:Y:S01]  /*0c80*/  LEA.HI.X.SX32 R41, R41, R4, 0x1, P0 ;  /* 0x0000000429297211 */ /* 0x000fe200000f0eff */
[C---:B0-----:R-:W-:Y:S01]  /*0c90*/  IMAD R35, R16.reuse, 0x2, R45 ;  /* 0x0000000210237824 */ /* 0x041fe200078e022d */
[-C--:B------:R-:W-:Y:S02]  /*0ca0*/  IADD3 R44, P0, PT, R45, R6.reuse, RZ ;  /* 0x000000062d2c7210 */ /* 0x080fe40007f1e0ff */
[----:B------:R-:W-:Y:S01]  /*0cb0*/  IADD3 R42, P1, PT, R43, R6, RZ ;  /* 0x000000062b2a7210 */ /* 0x000fe20007f3e0ff */
[----:B------:R0:W2:Y:S01]  /*0cc0*/  LDG.E.U8 R31, desc[UR20][R40.64] ;  /* 0x00000014281f7981 */ /* 0x0000a2000c1e1100 */
[----:B------:R-:W-:Y:S01]  /*0cd0*/  LEA.HI.X.SX32 R45, R45, R4, 0x1, P0 ;  /* 0x000000042d2d7211 */ /* 0x000fe200000f0eff */
[C---:B------:R-:W-:Y:S01]  /*0ce0*/  IMAD R47, R16.reuse, 0x2, R35 ;  /* 0x00000002102f7824 */ /* 0x040fe200078e0223 */
[----:B-1----:R-:W-:Y:S02]  /*0cf0*/  IADD3 R38, P0, PT, R35, R6, RZ ;  /* 0x0000000623267210 */ /* 0x002fe40007f1e0ff */
[-C--:B------:R-:W-:Y:S01]  /*0d00*/  LEA.HI.X.SX32 R43, R43, R4.reuse, 0x1, P1 ;  /* 0x000000042b2b7211 */ /* 0x080fe200008f0eff */
[----:B------:R-:W2:Y:S01]  /*0d10*/  LDG.E.U8 R32, desc[UR20][R44.64] ;  /* 0x000000142c207981 */ /* 0x000ea2000c1e1100 */
[----:B------:R-:W-:Y:S01]  /*0d20*/  LEA.HI.X.SX32 R39, R35, R4, 0x1, P0 ;  /* 0x0000000423277211 */ /* 0x000fe200000f0eff */
[----:B------:R-:W-:-:S02]  /*0d30*/  IMAD R35, R16, 0x2, R47 ;  /* 0x0000000210237824 */ /* 0x000fc400078e022f */
[----:B------:R1:W2:Y:S02]  /*0d40*/  LDG.E.U8 R33, desc[UR20][R42.64] ;  /* 0x000000142a217981 */ /* 0x0002a4000c1e1100 */
[C---:B------:R-:W-:Y:S01]  /*0d50*/  IMAD R37, R16.reuse, 0x2, R35 ;  /* 0x0000000210257824 */ /* 0x040fe200078e0223 */
[C---:B------:R-:W-:Y:S01]  /*0d60*/  IADD3 R46, P0, PT, R47.reuse, R6, RZ ;  /* 0x000000062f2e7210 */ /* 0x040fe20007f1e0ff */
[----:B------:R-:W2:Y:S02]  /*0d70*/  LDG.E.U8 R34, desc[UR20][R38.64] ;  /* 0x0000001426227981 */ /* 0x000ea4000c1e1100 */
[C---:B------:R-:W-:Y:S01]  /*0d80*/  IMAD R51, R16.reuse, 0x2, R37 ;  /* 0x0000000210337824 */ /* 0x040fe200078e0225 */
[----:B------:R-:W-:Y:S02]  /*0d90*/  LEA.HI.X.SX32 R47, R47, R4, 0x1, P0 ;  /* 0x000000042f2f7211 */ /* 0x000fe400000f0eff */
[----:B0-----:R-:W-:Y:S01]  /*0da0*/  IADD3 R40, P0, PT, R37, R6, RZ ;  /* 0x0000000625287210 */ /* 0x001fe20007f1e0ff */
[----:B------:R-:W-:-:S03]  /*0db0*/  IMAD R53, R16, 0x2, R51 ;  /* 0x0000000210357824 */ /* 0x000fc600078e0233 */
[----:B------:R-:W-:Y:S01]  /*0dc0*/  LEA.HI.X.SX32 R41, R37, R4, 0x1, P0 ;  /* 0x0000000425297211 */ /* 0x000fe200000f0eff */
[----:B------:R-:W-:Y:S01]  /*0dd0*/  IMAD R55, R16, 0x2, R53 ;  /* 0x0000000210377824 */ /* 0x000fe200078e0235 */
[----:B-1----:R-:W-:-:S03]  /*0de0*/  IADD3 R42, P0, PT, R51, R6, RZ ;  /* 0x00000006332a7210 */ /* 0x002fc60007f1e0ff */
[C---:B------:R-:W-:Y:S01]  /*0df0*/  IMAD R57, R16.reuse, 0x2, R55 ;  /* 0x0000000210397824 */ /* 0x040fe200078e0237 */
[----:B------:R-:W-:Y:S01]  /*0e00*/  IADD3 R48, P1, PT, R35, R6, RZ ;  /* 0x0000000623307210 */ /* 0x000fe20007f3e0ff */
[----:B------:R-:W2:Y:S01]  /*0e10*/  LDG.E.U8 R36, desc[UR20][R40.64] ;  /* 0x0000001428247981 */ /* 0x000ea2000c1e1100 */
[----:B------:R-:W-:Y:S01]  /*0e20*/  LEA.HI.X.SX32 R43, R51, R4, 0x1, P0 ;  /* 0x00000004332b7211 */ /* 0x000fe200000f0eff */
[C---:B------:R-:W-:Y:S01]  /*0e30*/  IMAD R59, R16.reuse, 0x2, R57 ;  /* 0x00000002103b7824 */ /* 0x040fe200078e0239 */
[----:B------:R-:W-:Y:S02]  /*0e40*/  IADD3 R44, P0, PT, R53, R6, RZ ;  /* 0x00000006352c7210 */ /* 0x000fe40007f1e0ff */
[----:B------:R-:W-:Y:S01]  /*0e50*/  LEA.HI.X.SX32 R49, R35, R4, 0x1, P1 ;  /* 0x0000000423317211 */ /* 0x000fe200008f0eff */
[----:B------:R-:W2:Y:S01]  /*0e60*/  LDG.E.U8 R38, desc[UR20][R42.64] ;  /* 0x000000142a267981 */ /* 0x000ea2000c1e1100 */
[----:B------:R-:W-:Y:S02]  /*0e70*/  IADD3 R50, P1, PT, R55, R6, RZ ;  /* 0x0000000637327210 */ /* 0x000fe40007f3e0ff */
[-C--:B------:R-:W-:Y:S01]  /*0e80*/  LEA.HI.X.SX32 R45, R53, R4.reuse, 0x1, P0 ;  /* 0x00000004352d7211 */ /* 0x080fe200000f0eff */
[----:B------:R-:W-:Y:S01]  /*0e90*/  IMAD R53, R16, 0x2, R59 ;  /* 0x0000000210357824 */ /* 0x000fe200078e023b */
[----:B------:R0:W2:Y:S01]  /*0ea0*/  LDG.E.U8 R35, desc[UR20][R46.64] ;  /* 0x000000142e237981 */ /* 0x0000a2000c1e1100 */
[----:B------:R-:W-:-:S02]  /*0eb0*/  LEA.HI.X.SX32 R51, R55, R4, 0x1, P1 ;  /* 0x0000000437337211 */ /* 0x000fc400008f0eff */
[----:B------:R-:W-:Y:S01]  /*0ec0*/  IMAD R55, R16, 0x2, R53 ;  /* 0x0000000210377824 */ /* 0x000fe200078e0235 */
[----:B------:R1:W2:Y:S04]  /*0ed0*/  LDG.E.U8 R37, desc[UR20][R48.64] ;  /* 0x0000001430257981 */ /* 0x0002a8000c1e1100 */
[----:B------:R1:W2:Y:S01]  /*0ee0*/  LDG.E.U8 R41, desc[UR20][R50.64] ;  /* 0x0000001432297981 */ /* 0x0002a2000c1e1100 */
[----:B0-----:R-:W-:-:S03]  /*0ef0*/  IADD3 R46, P0, PT, R57, R6, RZ ;  /* 0x00000006392e7210 */ /* 0x001fc60007f1e0ff */
[----:B------:R-:W2:Y:S01]  /*0f00*/  LDG.E.U8 R39, desc[UR20][R44.64] ;  /* 0x000000142c277981 */ /* 0x000ea2000c1e1100 */
[----:B------:R-:W-:Y:S01]  /*0f10*/  LEA.HI.X.SX32 R47, R57, R4, 0x1, P0 ;  /* 0x00000004392f7211 */ /* 0x000fe200000f0eff */
[----:B------:R-:W-:Y:S01]  /*0f20*/  IMAD R57, R16, 0x2, R55 ;  /* 0x0000000210397824 */ /* 0x000fe200078e0237 */
[----:B-1----:R-:W-:-:S03]  /*0f30*/  IADD3 R48, P0, PT, R59, R6, RZ ;  /* 0x000000063b307210 */ /* 0x002fc60007f1e0ff */
[C---:B------:R-:W-:Y:S01]  /*0f40*/  IMAD R61, R16.reuse, 0x2, R57 ;  /* 0x00000002103d7824 */ /* 0x040fe200078e0239 */
[----:B------:R-:W-:Y:S01]  /*0f50*/  LEA.HI.X.SX32 R49, R59, R4, 0x1, P0 ;  /* 0x000000043b317211 */ /* 0x000fe200000f0eff */
[----:B------:R-:W2:Y:S02]  /*0f60*/  LDG.E.U8 R40, desc[UR20][R46.64] ;  /* 0x000000142e287981 */ /* 0x000ea4000c1e1100 */
[C---:B------:R-:W-:Y:S01]  /*0f70*/  IMAD R59, R16.reuse, 0x2, R61 ;  /* 0x00000002103b7824 */ /* 0x040fe200078e023d */
[----:B------:R-:W-:Y:S01]  /*0f80*/  IADD3 R52, P0, PT, R53, R6, RZ ;  /* 0x0000000635347210 */ /* 0x000fe20007f1e0ff */
[----:B------:R-:W2:Y:S02]  /*0f90*/  LDG.E.U8 R42, desc[UR20][R48.64] ;  /* 0x00000014302a7981 */ /* 0x000ea4000c1e1100 */
[----:B------:R-:W-:-:S04]  /*0fa0*/  IMAD R63, R16, 0x2, R59 ;  /* 0x00000002103f7824 */ /* 0x000fc800078e023b */
[----:B------:R-:W-:-:S04]  /*0fb0*/  IMAD R65, R16, 0x2, R63 ;  /* 0x0000000210417824 */ /* 0x000fc800078e023f */
[----:B------:R-:W-:-:S04]  /*0fc0*/  IMAD R67, R16, 0x2, R65 ;  /* 0x0000000210437824 */ /* 0x000fc800078e0241 */
[C---:B------:R-:W-:Y:S01]  /*0fd0*/  IMAD R69, R16.reuse, 0x2, R67 ;  /* 0x0000000210457824 */ /* 0x040fe200078e0243 */
[----:B------:R-:W-:Y:S02]  /*0fe0*/  LEA.HI.X.SX32 R53, R53, R4, 0x1, P0 ;  /* 0x0000000435357211 */ /* 0x000fe400000f0eff */
[-C--:B------:R-:W-:Y:S01]  /*0ff0*/  IADD3 R50, P0, PT, R57, R6.reuse, RZ ;  /* 0x0000000639327210 */ /* 0x080fe20007f1e0ff */
[C---:B------:R-:W-:Y:S01]  /*1000*/  IMAD R71, R16.reuse, 0x2, R69 ;  /* 0x0000000210477824 */ /* 0x040fe200078e0245 */
[----:B------:R-:W-:Y:S01]  /*1010*/  IADD3 R54, P1, PT, R55, R6, RZ ;  /* 0x0000000637367210 */ /* 0x000fe20007f3e0ff */
[----:B------:R0:W2:Y:S01]  /*1020*/  LDG.E.U8 R43, desc[UR20][R52.64] ;  /* 0x00000014342b7981 */ /* 0x0000a2000c1e1100 */
[----:B------:R-:W-:Y:S01]  /*1030*/  LEA.HI.X.SX32 R51, R57, R4, 0x1, P0 ;  /* 0x0000000439337211 */ /* 0x000fe200000f0eff */
[----:B------:R-:W-:Y:S01]  /*1040*/  IMAD R73, R16, 0x2, R71 ;  /* 0x0000000210497824 */ /* 0x000fe200078e0247 */
[----:B------:R-:W-:-:S03]  /*1050*/  IADD3 R56, P0, PT, R61, R6, RZ ;  /* 0x000000063d387210 */ /* 0x000fc60007f1e0ff */
[C---:B------:R-:W-:Y:S01]  /*1060*/  IMAD R75, R16.reuse, 0x2, R73 ;  /* 0x00000002104b7824 */ /* 0x040fe200078e0249 */
[-C--:B------:R-:W-:Y:S01]  /*1070*/  LEA.HI.X.SX32 R55, R55, R4.reuse, 0x1, P1 ;  /* 0x0000000437377211 */ /* 0x080fe200008f0eff */
[----:B------:R-:W2:Y:S01]  /*1080*/  LDG.E.U8 R44, desc[UR20][R50.64] ;  /* 0x00000014322c7981 */ /* 0x000ea2000c1e1100 */
[----:B------:R-:W-:Y:S01]  /*1090*/  LEA.HI.X.SX32 R57, R61, R4, 0x1, P0 ;  /* 0x000000043d397211 */ /* 0x000fe200000f0eff */
[C---:B------:R-:W-:Y:S01]  /*10a0*/  IMAD R77, R16.reuse, 0x2, R75 ;  /* 0x00000002104d7824 */ /* 0x040fe200078e024b */
[C---:B------:R-:W-:Y:S01]  /*10b0*/  IADD3 R58, P0, PT, R59.reuse, R6, RZ ;  /* 0x000000063b3a7210 */ /* 0x040fe20007f1e0ff */
[----:B------:R1:W2:Y:S02]  /*10c0*/  LDG.E.U8 R45, desc[UR20][R54.64] ;  /* 0x00000014362d7981 */ /* 0x0002a4000c1e1100 */
[C---:B------:R-:W-:Y:S01]  /*10d0*/  IMAD R79, R16.reuse, 0x2, R77 ;  /* 0x00000002104f7824 */ /* 0x040fe200078e024d */
[----:B------:R-:W-:Y:S01]  /*10e0*/  LEA.HI.X.SX32 R59, R59, R4, 0x1, P0 ;  /* 0x000000043b3b7211 */ /* 0x000fe200000f0eff */
[----:B------:R1:W2:Y:S02]  /*10f0*/  LDG.E.U8 R46, desc[UR20][R56.64] ;  /* 0x00000014382e7981 */ /* 0x0002a4000c1e1100 */
[----:B------:R-:W-:Y:S01]  /*1100*/  IMAD R81, R16, 0x2, R79 ;  /* 0x0000000210517824 */ /* 0x000fe200078e024f */
[-C--:B0-----:R-:W-:Y:S01]  /*1110*/  IADD3 R52, P1, PT, R63, R6.reuse, RZ ;  /* 0x000000063f347210 */ /* 0x081fe20007f3e0ff */
[----:B------:R0:W2:Y:S01]  /*1120*/  LDG.E.U8 R47, desc[UR20][R58.64] ;  /* 0x000000143a2f7981 */ /* 0x0000a2000c1e1100 */
[----:B-1----:R-:W-:-:S04]  /*1130*/  IADD3 R54, P0, PT, R65, R6, RZ ;  /* 0x0000000641367210 */ /* 0x002fc80007f1e0ff */
[----:B------:R-:W-:Y:S02]  /*1140*/  LEA.HI.X.SX32 R55, R65, R4, 0x1, P0 ;  /* 0x0000000441377211 */ /* 0x000fe400000f0eff */
[----:B------:R-:W-:Y:S01]  /*1150*/  IADD3 R60, P0, PT, R67, R6, RZ ;  /* 0x00000006433c7210 */ /* 0x000fe20007f1e0ff */
[C---:B------:R-:W-:Y:S01]  /*1160*/  IMAD R83, R16.reuse, 0x2, R81 ;  /* 0x0000000210537824 */ /* 0x040fe200078e0251 */
[-C--:B------:R-:W-:Y:S01]  /*1170*/  LEA.HI.X.SX32 R53, R63, R4.reuse, 0x1, P1 ;  /* 0x000000043f357211 */ /* 0x080fe200008f0eff */
[----:B------:R-:W2:Y:S01]  /*1180*/  LDG.E.U8 R48, desc[UR20][R54.64] ;  /* 0x0000001436307981 */ /* 0x000ea2000c1e1100 */
[----:B------:R-:W-:Y:S02]  /*1190*/  LEA.HI.X.SX32 R61, R67, R4, 0x1, P0 ;  /* 0x00000004433d7211 */ /* 0x000fe400000f0eff */
[-C--:B------:R-:W-:Y:S01]  /*11a0*/  IADD3 R56, P0, PT, R69, R6.reuse, RZ ;  /* 0x0000000645387210 */ /* 0x080fe20007f1e0ff */
[----:B------:R-:W-:Y:S01]  /*11b0*/  IMAD R85, R16, 0x2, R83 ;  /* 0x0000000210557824 */ /* 0x000fe200078e0253 */
[----:B------:R-:W-:Y:S01]  /*11c0*/  IADD3 R62, P1, PT, R71, R6, RZ ;  /* 0x00000006473e7210 */ /* 0x000fe20007f3e0ff */
[----:B------:R1:W2:Y:S01]  /*11d0*/  LDG.E.U8 R50, desc[UR20][R60.64] ;  /* 0x000000143c327981 */ /* 0x0002a2000c1e1100 */
[----:B------:R-:W-:-:S02]  /*11e0*/  LEA.HI.X.SX32 R57, R69, R4, 0x1, P0 ;  /* 0x0000000445397211 */ /* 0x000fc400000f0eff */
[----:B------:R-:W-:Y:S01]  /*11f0*/  LEA.HI.X.SX32 R63, R71, R4, 0x1, P1 ;  /* 0x00000004473f7211 */ /* 0x000fe200008f0eff */
[C---:B------:R-:W-:Y:S01]  /*1200*/  IMAD R71, R16.reuse, 0x2, R85 ;  /* 0x0000000210477824 */ /* 0x040fe200078e0255 */
[C---:B0-----:R-:W-:Y:S01]  /*1210*/  IADD3 R58, P0, PT, R73.reuse, R6, RZ ;  /* 0x00000006493a7210 */ /* 0x041fe20007f1e0ff */
[----:B------:R-:W2:Y:S03]  /*1220*/  LDG.E.U8 R49, desc[UR20][R52.64] ;  /* 0x0000001434317981 */ /* 0x000ea6000c1e1100 */
[----:B------:R-:W-:Y:S01]  /*1230*/  LEA.HI.X.SX32 R59, R73, R4, 0x1, P0 ;  /* 0x00000004493b7211 */ /* 0x000fe200000f0eff */
[C---:B------:R-:W-:Y:S01]  /*1240*/  IMAD R73, R16.reuse, 0x2, R71 ;  /* 0x0000000210497824 */ /* 0x040fe200078e0247 */
[C---:B------:R-:W-:Y:S01]  /*1250*/  IADD3 R64, P0, PT, R75.reuse, R6, RZ ;  /* 0x000000064b407210 */ /* 0x040fe20007f1e0ff */
[----:B------:R-:W2:Y:S02]  /*1260*/  LDG.E.U8 R51, desc[UR20][R56.64] ;  /* 0x0000001438337981 */ /* 0x000ea4000c1e1100 */
[C---:B------:R-:W-:Y:S01]  /*1270*/  IMAD R87, R16.reuse, 0x2, R73 ;  /* 0x0000000210577824 */ /* 0x040fe200078e0249 */
[----:B------:R-:W-:Y:S01]  /*1280*/  LEA.HI.X.SX32 R65, R75, R4, 0x1, P0 ;  /* 0x000000044b417211 */ /* 0x000fe200000f0eff */
[----:B------:R0:W2:Y:S02]  /*1290*/  LDG.E.U8 R53, desc[UR20][R62.64] ;  /* 0x000000143e357981 */ /* 0x0000a4000c1e1100 */
[C---:B------:R-:W-:Y:S01]  /*12a0*/  IMAD R75, R16.reuse, 0x2, R87 ;  /* 0x00000002104b7824 */ /* 0x040fe200078e0257 */
[-C--:B-1----:R-:W-:Y:S01]  /*12b0*/  IADD3 R60, P0, PT, R77, R6.reuse, RZ ;  /* 0x000000064d3c7210 */ /* 0x082fe20007f1e0ff */
[----:B------:R1:W2:Y:S02]  /*12c0*/  LDG.E.U8 R54, desc[UR20][R64.64] ;  /* 0x0000001440367981 */ /* 0x0002a4000c1e1100 */
[C---:B------:R-:W-:Y:S01]  /*12d0*/  IMAD R89, R16.reuse, 0x2, R75 ;  /* 0x0000000210597824 */ /* 0x040fe200078e024b */
[----:B------:R-:W-:Y:S01]  /*12e0*/  IADD3 R66, P1, PT, R79, R6, RZ ;  /* 0x000000064f427210 */ /* 0x000fe20007f3e0ff */
[----:B------:R-:W2:Y:S01]  /*12f0*/  LDG.E.U8 R52, desc[UR20][R58.64] ;  /* 0x000000143a347981 */ /* 0x000ea2000c1e1100 */
[----:B------:R-:W-:Y:S01]  /*1300*/  LEA.HI.X.SX32 R61, R77, R4, 0x1, P0 ;  /* 0x000000044d3d7211 */ /* 0x000fe200000f0eff */
[----:B------:R-:W-:Y:S01]  /*1310*/  IMAD R77, R16, 0x2, R89 ;  /* 0x00000002104d7824 */ /* 0x000fe200078e0259 */
[----:B0-----:R-:W-:-:S02]  /*1320*/  IADD3 R62, P0, PT, R81, R6, RZ ;  /* 0x00000006513e7210 */ /* 0x001fc40007f1e0ff */
[-C--:B------:R-:W-:Y:S01]  /*1330*/  LEA.HI.X.SX32 R67, R79, R4.reuse, 0x1, P1 ;  /* 0x000000044f437211 */ /* 0x080fe200008f0eff */
[C---:B------:R-:W-:Y:S01]  /*1340*/  IMAD R79, R16.reuse, 0x2, R77 ;  /* 0x00000002104f7824 */ /* 0x040fe200078e024d */
[----:B------:R-:W-:Y:S01]  /*1350*/  LEA.HI.X.SX32 R63, R81, R4, 0x1, P0 ;  /* 0x00000004513f7211 */ /* 0x000fe200000f0eff */
[----:B------:R-:W2:Y:S01]  /*1360*/  LDG.E.U8 R55, desc[UR20][R60.64] ;  /* 0x000000143c377981 */ /* 0x000ea2000c1e1100 */
[C---:B------:R-:W-:Y:S01]  /*1370*/  IADD3 R68, P0, PT, R83.reuse, R6, RZ ;  /* 0x0000000653447210 */ /* 0x040fe20007f1e0ff */
[C---:B------:R-:W-:Y:S02]  /*1380*/  IMAD R81, R16.reuse, 0x2, R79 ;  /* 0x0000000210517824 */ /* 0x040fe400078e024f */
[----:B------:R0:W2:Y:S01]  /*1390*/  LDG.E.U8 R57, desc[UR20][R66.64] ;  /* 0x0000001442397981 */ /* 0x0000a2000c1e1100 */
[----:B------:R-:W-:Y:S01]  /*13a0*/  LEA.HI.X.SX32 R69, R83, R4, 0x1, P0 ;  /* 0x0000000453457211 */ /* 0x000fe200000f0eff */
[C---:B------:R-:W-:Y:S01]  /*13b0*/  IMAD R83, R16.reuse, 0x2, R81 ;  /* 0x0000000210537824 */ /* 0x040fe200078e0251 */
[C---:B-1----:R-:W-:Y:S01]  /*13c0*/  IADD3 R64, P0, PT, R85.reuse, R6, RZ ;  /* 0x0000000655407210 */ /* 0x042fe20007f1e0ff */
[----:B------:R-:W2:Y:S02]  /*13d0*/  LDG.E.U8 R56, desc[UR20][R62.64] ;  /* 0x000000143e387981 */ /* 0x000ea4000c1e1100 */
[C---:B------:R-:W-:Y:S01]  /*13e0*/  IMAD R91, R16.reuse, 0x2, R83 ;  /* 0x00000002105b7824 */ /* 0x040fe200078e0253 */
[----:B------:R-:W-:Y:S01]  /*13f0*/  LEA.HI.X.SX32 R65, R85, R4, 0x1, P0 ;  /* 0x0000000455417211 */ /* 0x000fe200000f0eff */
[----:B------:R1:W2:Y:S02]  /*1400*/  LDG.E.U8 R58, desc[UR20][R68.64] ;  /* 0x00000014443a7981 */ /* 0x0002a4000c1e1100 */
[C---:B------:R-:W-:Y:S01]  /*1410*/  IMAD R85, R16.reuse, 0x2, R91 ;  /* 0x0000000210557824 */ /* 0x040fe200078e025b */
[C---:B0-----:R-:W-:Y:S01]  /*1420*/  IADD3 R66, P0, PT, R73.reuse, R6, RZ ;  /* 0x0000000649427210 */ /* 0x041fe20007f1e0ff */
[----:B------:R-:W2:Y:S02]  /*1430*/  LDG.E.U8 R59, desc[UR20][R64.64] ;  /* 0x00000014403b7981 */ /* 0x000ea4000c1e1100 */
[----:B------:R-:W-:Y:S01]  /*1440*/  IMAD R93, R16, 0x2, R85 ;  /* 0x00000002105d7824 */ /* 0x000fe200078e0255 */
[----:B------:R-:W-:-:S02]  /*1450*/  LEA.HI.X.SX32 R67, R73, R4, 0x1, P0 ;  /* 0x0000000449437211 */ /* 0x000fc400000f0eff */
[-C--:B------:R-:W-:Y:S01]  /*1460*/  IADD3 R72, P0, PT, R87, R6.reuse, RZ ;  /* 0x0000000657487210 */ /* 0x080fe20007f1e0ff */
[C---:B------:R-:W-:Y:S01]  /*1470*/  IMAD R95, R16.reuse, 0x2, R93 ;  /* 0x00000002105f7824 */ /* 0x040fe200078e025d */
[----:B------:R-:W-:Y:S01]  /*1480*/  IADD3 R70, P1, PT, R71, R6, RZ ;  /* 0x0000000647467210 */ /* 0x000fe20007f3e0ff */
[----:B------:R-:W2:Y:S01]  /*1490*/  LDG.E.U8 R60, desc[UR20][R66.64] ;  /* 0x00000014423c7981 */ /* 0x000ea2000c1e1100 */
[-C--:B------:R-:W-:Y:S01]  /*14a0*/  LEA.HI.X.SX32 R73, R87, R4.reuse, 0x1, P0 ;  /* 0x0000000457497211 */ /* 0x080fe200000f0eff */
[----:B------:R-:W-:Y:S01]  /*14b0*/  IMAD R87, R16, 0x2, R95 ;  /* 0x0000000210577824 */ /* 0x000fe200078e025f */
[----:B------:R-:W-:-:S03]  /*14c0*/  LEA.HI.X.SX32 R71, R71, R4, 0x1, P1 ;  /* 0x0000000447477211 */ /* 0x000fc600008f0eff */
[C---:B------:R-:W-:Y:S01]  /*14d0*/  IMAD R97, R16.reuse, 0x2, R87 ;  /* 0x0000000210617824 */ /* 0x040fe200078e0257 */
[-C--:B-1----:R-:W-:Y:S01]  /*14e0*/  IADD3 R68, P0, PT, R75, R6.reuse, RZ ;  /* 0x000000064b447210 */ /* 0x082fe20007f1e0ff */
[----:B------:R0:W2:Y:S01]  /*14f0*/  LDG.E.U8 R61, desc[UR20][R70.64] ;  /* 0x00000014463d7981 */ /* 0x0000a2000c1e1100 */
[----:B------:R-:W-:Y:S01]  /*1500*/  IADD3 R74, P1, PT, R89, R6, RZ ;  /* 0x00000006594a7210 */ /* 0x000fe20007f3e0ff */
[C---:B------:R-:W-:Y:S01]  /*1510*/  IMAD R99, R16.reuse, 0x2, R97 ;  /* 0x0000000210637824 */ /* 0x040fe200078e0261 */
[-C--:B------:R-:W-:Y:S01]  /*1520*/  LEA.HI.X.SX32 R69, R75, R4.reuse, 0x1, P0 ;  /* 0x000000044b457211 */ /* 0x080fe200000f0eff */
[----:B------:R1:W2:Y:S01]  /*1530*/  LDG.E.U8 R62, desc[UR20][R72.64] ;  /* 0x00000014483e7981 */ /* 0x0002a2000c1e1100 */
[----:B------:R-:W-:Y:S01]  /*1540*/  LEA.HI.X.SX32 R75, R89, R4, 0x1, P1 ;  /* 0x00000004594b7211 */ /* 0x000fe200008f0eff */
[C---:B------:R-:W-:Y:S02]  /*1550*/  IMAD R89, R16.reuse, 0x2, R99 ;  /* 0x0000000210597824 */ /* 0x040fe400078e0263 */
[----:B------:R-:W2:Y:S02]  /*1560*/  LDG.E.U8 R63, desc[UR20][R68.64] ;  /* 0x00000014443f7981 */ /* 0x000ea4000c1e1100 */
[C---:B------:R-:W-:Y:S01]  /*1570*/  IMAD R101, R16.reuse, 0x2, R89 ;  /* 0x0000000210657824 */ /* 0x040fe200078e0259 */
[----:B0-----:R-:W-:Y:S01]  /*1580*/  IADD3 R70, P0, PT, R77, R6, RZ ;  /* 0x000000064d467210 */ /* 0x001fe20007f1e0ff */
[----:B------:R0:W2:Y:S02]  /*1590*/  LDG.E.U8 R65, desc[UR20][R74.64] ;  /* 0x000000144a417981 */ /* 0x0000a4000c1e1100 */
[----:B------:R-:W-:-:S04]  /*15a0*/  IMAD R103, R16, 0x2, R101 ;  /* 0x0000000210677824 */ /* 0x000fc800078e0265 */
[C---:B------:R-:W-:Y:S01]  /*15b0*/  IMAD R105, R16.reuse, 0x2, R103 ;  /* 0x0000000210697824 */ /* 0x040fe200078e0267 */
[----:B------:R-:W-:Y:S02]  /*15c0*/  LEA.HI.X.SX32 R71, R77, R4, 0x1, P0 ;  /* 0x000000044d477211 */ /* 0x000fe400000f0eff */
[-C--:B------:R-:W-:Y:S01]  /*15d0*/  IADD3 R76, P0, PT, R79, R6.reuse, RZ ;  /* 0x000000064f4c7210 */ /* 0x080fe20007f1e0ff */
[C---:B------:R-:W-:Y:S01]  /*15e0*/  IMAD R107, R16.reuse, 0x2, R105 ;  /* 0x00000002106b7824 */ /* 0x040fe200078e0269 */
[----:B------:R-:W-:Y:S01]  /*15f0*/  IADD3 R78, P1, PT, R83, R6, RZ ;  /* 0x00000006534e7210 */ /* 0x000fe20007f3e0ff */
[----:B------:R-:W2:Y:S01]  /*1600*/  LDG.E.U8 R64, desc[UR20][R70.64] ;  /* 0x0000001446407981 */ /* 0x000ea2000c1e1100 */
[----:B------:R-:W-:Y:S01]  /*1610*/  LEA.HI.X.SX32 R77, R79, R4, 0x1, P0 ;  /* 0x000000044f4d7211 */ /* 0x000fe200000f0eff */
[----:B------:R-:W-:Y:S01]  /*1620*/  IMAD R109, R16, 0x2, R107 ;  /* 0x00000002106d7824 */ /* 0x000fe200078e026b */
[----:B-1----:R-:W-:-:S03]  /*1630*/  IADD3 R72, P0, PT, R81, R6, RZ ;  /* 0x0000000651487210 */ /* 0x002fc60007f1e0ff */
[C---:B------:R-:W-:Y:S01]  /*1640*/  IMAD R111, R16.reuse, 0x2, R109 ;  /* 0x00000002106f7824 */ /* 0x040fe200078e026d */
[----:B------:R-:W-:Y:S01]  /*1650*/  LEA.HI.X.SX32 R73, R81, R4, 0x1, P0 ;  /* 0x0000000451497211 */ /* 0x000fe200000f0eff */
[----:B------:R1:W2:Y:S01]  /*1660*/  LDG.E.U8 R66, desc[UR20][R76.64] ;  /* 0x000000144c427981 */ /* 0x0002a2000c1e1100 */
[----:B0-----:R-:W-:Y:S01]  /*1670*/  IADD3 R74, P0, PT, R91, R6, RZ ;  /* 0x000000065b4a7210 */ /* 0x001fe20007f1e0ff */
        /* <DEDUP_REMOVED lines=9> */
[----:B------:R-:W2:Y:S01]  /*1710*/  LDG.E.U8 R68, desc[UR20][R74.64] ;  /* 0x000000144a447981 */ /* 0x000ea2000c1e1100 */
[-C--:B-1----:R-:W-:Y:S01]  /*1720*/  IADD3 R76, P0, PT, R93, R6.reuse, RZ ;  /* 0x000000065d4c7210 */ /* 0x082fe20007f1e0ff */
[----:B------:R-:W-:Y:S01]  /*1730*/  IMAD R121, R16, 0x2, R119 ;  /* 0x0000000210797824 */ /* 0x000fe200078e0277 */
[----:B------:R-:W-:Y:S01]  /*1740*/  IADD3 R82, P1, PT, R95, R6, RZ ;  /* 0x000000065f527210 */ /* 0x000fe20007f3e0ff */
[----:B------:R1:W2:Y:S01]  /*1750*/  LDG.E.U8 R70, desc[UR20][R80.64] ;  /* 0x0000001450467981 */ /* 0x0002a2000c1e1100 */
[----:B------:R-:W-:-:S02]  /*1760*/  LEA.HI.X.SX32 R77, R93, R4, 0x1, P0 ;  /* 0x000000045d4d7211 */ /* 0x000fc400000f0eff */
[----:B0-----:R-:W-:Y:S01]  /*1770*/  IADD3 R78, P0, PT, R87, R6, RZ ;  /* 0x00000006574e7210 */ /* 0x001fe20007f1e0ff */
[C---:B------:R-:W-:Y:S01]  /*1780*/  IMAD R123, R16.reuse, 0x2, R121 ;  /* 0x00000002107b7824 */ /* 0x040fe200078e0279 */
[-C--:B------:R-:W-:Y:S01]  /*1790*/  LEA.HI.X.SX32 R83, R95, R4.reuse, 0x1, P1 ;  /* 0x000000045f537211 */ /* 0x080fe200008f0eff */
[----:B------:R-:W2:Y:S01]  /*17a0*/  LDG.E.U8 R71, desc[UR20][R76.64] ;  /* 0x000000144c477981 */ /* 0x000ea2000c1e1100 */
[----:B------:R-:W-:Y:S01]  /*17b0*/  LEA.HI.X.SX32 R79, R87, R4, 0x1, P0 ;  /* 0x00000004574f7211 */ /* 0x000fe200000f0eff */
[C---:B------:R-:W-:Y:S01]  /*17c0*/  IMAD R125, R16.reuse, 0x2, R123 ;  /* 0x00000002107d7824 */ /* 0x040fe200078e027b */
[C---:B------:R-:W-:Y:S01]  /*17d0*/  IADD3 R84, P0, PT, R97.reuse, R6, RZ ;  /* 0x0000000661547210 */ /* 0x040fe20007f1e0ff */
[----:B------:R0:W2:Y:S03]  /*17e0*/  LDG.E.U8 R73, desc[UR20][R82.64] ;  /* 0x0000001452497981 */ /* 0x0000a6000c1e1100 */
[----:B------:R-:W-:Y:S01]  /*17f0*/  LEA.HI.X.SX32 R85, R97, R4, 0x1, P0 ;  /* 0x0000000461557211 */ /* 0x000fe200000f0eff */
[C---:B------:R-:W-:Y:S01]  /*1800*/  IMAD R97, R16.reuse, 0x2, R125 ;  /* 0x0000000210617824 */ /* 0x040fe200078e027d */
[-C--:B------:R-:W-:Y:S01]  /*1810*/  IADD3 R86, P1, PT, R89, R6.reuse, RZ ;  /* 0x0000000659567210 */ /* 0x080fe20007f3e0ff */
[----:B------:R-:W2:Y:S02]  /*1820*/  LDG.E.U8 R72, desc[UR20][R78.64] ;  /* 0x000000144e487981 */ /* 0x000ea4000c1e1100 */
[C---:B------:R-:W-:Y:S01]  /*1830*/  IMAD R127, R16.reuse, 0x2, R97 ;  /* 0x00000002107f7824 */ /* 0x040fe200078e0261 */
[C---:B-1----:R-:W-:Y:S01]  /*1840*/  IADD3 R80, P0, PT, R99.reuse, R6, RZ ;  /* 0x0000000663507210 */ /* 0x042fe20007f1e0ff */
[----:B------:R1:W2:Y:S02]  /*1850*/  LDG.E.U8 R74, desc[UR20][R84.64] ;  /* 0x00000014544a7981 */ /* 0x0002a4000c1e1100 */
[----:B------:R-:W-:Y:S01]  /*1860*/  IMAD R131, R16, 0x2, R127 ;  /* 0x0000000210837824 */ /* 0x000fe200078e027f */
[----:B------:R-:W-:-:S03]  /*1870*/  LEA.HI.X.SX32 R81, R99, R4, 0x1, P0 ;  /* 0x0000000463517211 */ /* 0x000fc600000f0eff */
[C---:B------:R-:W-:Y:S01]  /*1880*/  IMAD R133, R16.reuse, 0x2, R131 ;  /* 0x0000000210857824 */ /* 0x040fe200078e0283 */
[C---:B0-----:R-:W-:Y:S01]  /*1890*/  IADD3 R82, P0, PT, R101.reuse, R6, RZ ;  /* 0x0000000665527210 */ /* 0x041fe20007f1e0ff */
[----:B------:R0:W2:Y:S02]  /*18a0*/  LDG.E.U8 R75, desc[UR20][R80.64] ;  /* 0x00000014504b7981 */ /* 0x0000a4000c1e1100 */
[C---:B------:R-:W-:Y:S01]  /*18b0*/  IMAD R135, R16.reuse, 0x2, R133 ;  /* 0x0000000210877824 */ /* 0x040fe200078e0285 */
[----:B------:R-:W-:Y:S02]  /*18c0*/  LEA.HI.X.SX32 R83, R101, R4, 0x1, P0 ;  /* 0x0000000465537211 */ /* 0x000fe400000f0eff */
[----:B------:R-:W-:Y:S01]  /*18d0*/  IADD3 R88, P0, PT, R103, R6, RZ ;  /* 0x0000000667587210 */ /* 0x000fe20007f1e0ff */
[C---:B------:R-:W-:Y:S01]  /*18e0*/  IMAD R137, R16.reuse, 0x2, R135 ;  /* 0x0000000210897824 */ /* 0x040fe200078e0287 */
[-C--:B------:R-:W-:Y:S01]  /*18f0*/  LEA.HI.X.SX32 R87, R89, R4.reuse, 0x1, P1 ;  /* 0x0000000459577211 */ /* 0x080fe200008f0eff */
[----:B------:R0:W2:Y:S01]  /*1900*/  LDG.E.U8 R76, desc[UR20][R82.64] ;  /* 0x00000014524c7981 */ /* 0x0000a2000c1e1100 */
[----:B------:R-:W-:Y:S01]  /*1910*/  LEA.HI.X.SX32 R89, R103, R4, 0x1, P0 ;  /* 0x0000000467597211 */ /* 0x000fe200000f0eff */
[C---:B------:R-:W-:Y:S01]  /*1920*/  IMAD R103, R16.reuse, 0x2, R137 ;  /* 0x0000000210677824 */ /* 0x040fe200078e0289 */
[-C--:B------:R-:W-:Y:S01]  /*1930*/  IADD3 R90, P1, PT, R107, R6.reuse, RZ ;  /* 0x000000066b5a7210 */ /* 0x080fe20007f3e0ff */
[----:B------:R0:W4:Y:S02]  /*1940*/  LDG.E.U8 R77, desc[UR20][R86.64] ;  /* 0x00000014564d7981 */ /* 0x000124000c1e1100 */
[C---:B------:R-:W-:Y:S01]  /*1950*/  IMAD R139, R16.reuse, 0x2, R103 ;  /* 0x00000002108b7824 */ /* 0x040fe200078e0267 */
[C---:B-1----:R-:W-:Y:S01]  /*1960*/  IADD3 R84, P0, PT, R105.reuse, R6, RZ ;  /* 0x0000000669547210 */ /* 0x042fe20007f1e0ff */
[----:B------:R-:W4:Y:S02]  /*1970*/  LDG.E.U8 R78, desc[UR20][R88.64] ;  /* 0x00000014584e7981 */ /* 0x000f24000c1e1100 */
[----:B------:R-:W-:Y:S01]  /*1980*/  IMAD R141, R16, 0x2, R139 ;  /* 0x00000002108d7824 */ /* 0x000fe200078e028b */
[----:B------:R-:W-:-:S03]  /*1990*/  LEA.HI.X.SX32 R85, R105, R4, 0x1, P0 ;  /* 0x0000000469557211 */ /* 0x000fc600000f0eff */
[C---:B------:R-:W-:Y:S01]  /*19a0*/  IMAD R143, R16.reuse, 0x2, R141 ;  /* 0x00000002108f7824 */ /* 0x040fe200078e028d */
[----:B------:R-:W-:Y:S01]  /*19b0*/  LEA.HI.X.SX32 R91, R107, R4, 0x1, P1 ;  /* 0x000000046b5b7211 */ /* 0x000fe200008f0eff */
[----:B------:R1:W4:Y:S01]  /*19c0*/  LDG.E.U8 R79, desc[UR20][R84.64] ;  /* 0x00000014544f7981 */ /* 0x000322000c1e1100 */
[C---:B0-----:R-:W-:Y:S01]  /*19d0*/  IADD3 R80, P0, PT, R109.reuse, R6, RZ ;  /* 0x000000066d507210 */ /* 0x041fe20007f1e0ff */
[C---:B------:R-:W-:Y:S02]  /*19e0*/  IMAD R107, R16.reuse, 0x2, R143 ;  /* 0x00000002106b7824 */ /* 0x040fe400078e028f */
[----:B------:R-:W4:Y:S01]  /*19f0*/  LDG.E.U8 R93, desc[UR20][R90.64] ;  /* 0x000000145a5d7981 */ /* 0x000f22000c1e1100 */
[----:B------:R-:W-:Y:S01]  /*1a00*/  LEA.HI.X.SX32 R81, R109, R4, 0x1, P0 ;  /* 0x000000046d517211 */ /* 0x000fe200000f0eff */
[----:B------:R-:W-:Y:S01]  /*1a10*/  IMAD R145, R16, 0x2, R107 ;  /* 0x0000000210917824 */ /* 0x000fe200078e026b */
[----:B------:R-:W-:-:S03]  /*1a20*/  IADD3 R82, P0, PT, R111, R6, RZ ;  /* 0x000000066f527210 */ /* 0x000fc60007f1e0ff */
[C---:B------:R-:W-:Y:S01]  /*1a30*/  IMAD R147, R16.reuse, 0x2, R145 ;  /* 0x0000000210937824 */ /* 0x040fe200078e0291 */
[----:B------:R-:W-:Y:S01]  /*1a40*/  LEA.HI.X.SX32 R83, R111, R4, 0x1, P0 ;  /* 0x000000046f537211 */ /* 0x000fe200000f0eff */
[----:B------:R0:W4:Y:S01]  /*1a50*/  LDG.E.U8 R92, desc[UR20][R80.64] ;  /* 0x00000014505c7981 */ /* 0x000122000c1e1100 */
[-C--:B------:R-:W-:Y:S01]  /*1a60*/  IADD3 R86, P0, PT, R113, R6.reuse, RZ ;  /* 0x0000000671567210 */ /* 0x080fe20007f1e0ff */
[C---:B------:R-:W-:Y:S01]  /*1a70*/  IMAD R149, R16.reuse, 0x2, R147 ;  /* 0x0000000210957824 */ /* 0x040fe200078e0293 */
[----:B-1----:R-:W-:Y:S01]  /*1a80*/  IADD3 R84, P1, PT, R115, R6, RZ ;  /* 0x0000000673547210 */ /* 0x002fe20007f3e0ff */
[----:B------:R1:W4:Y:S01]  /*1a90*/  LDG.E.U8 R94, desc[UR20][R82.64] ;  /* 0x00000014525e7981 */ /* 0x000322000c1e1100 */
[----:B------:R-:W-:Y:S02]  /*1aa0*/  LEA.HI.X.SX32 R87, R113, R4, 0x1, P0 ;  /* 0x0000000471577211 */ /* 0x000fe400000f0eff */
[----:B------:R-:W-:Y:S01]  /*1ab0*/  IADD3 R88, P0, PT, R119, R6, RZ ;  /* 0x0000000677587210 */ /* 0x000fe20007f1e0ff */
[C---:B------:R-:W-:Y:S01]  /*1ac0*/  IMAD R109, R16.reuse, 0x2, R149 ;  /* 0x00000002106d7824 */ /* 0x040fe200078e0295 */
[-C--:B------:R-:W-:Y:S01]  /*1ad0*/  LEA.HI.X.SX32 R85, R115, R4.reuse, 0x1, P1 ;  /* 0x0000000473557211 */ /* 0x080fe200008f0eff */
[----:B------:R-:W4:Y:S01]  /*1ae0*/  LDG.E.U8 R95, desc[UR20][R86.64] ;  /* 0x00000014565f7981 */ /* 0x000f22000c1e1100 */
[----:B------:R-:W-:Y:S01]  /*1af0*/  LEA.HI.X.SX32 R89, R119, R4, 0x1, P0 ;  /* 0x0000000477597211 */ /* 0x000fe200000f0eff */
[C---:B------:R-:W-:Y:S01]  /*1b00*/  IMAD R119, R16.reuse, 0x2, R109 ;  /* 0x0000000210777824 */ /* 0x040fe200078e026d */
[C---:B0-----:R-:W-:Y:S01]  /*1b10*/  IADD3 R80, P0, PT, R121.reuse, R6, RZ ;  /* 0x0000000679507210 */ /* 0x041fe20007f1e0ff */
[----:B------:R0:W4:Y:S03]  /*1b20*/  LDG.E.U8 R99, desc[UR20][R84.64] ;  /* 0x0000001454637981 */ /* 0x000126000c1e1100 */
[----:B------:R-:W-:Y:S01]  /*1b30*/  LEA.HI.X.SX32 R81, R121, R4, 0x1, P0 ;  /* 0x0000000479517211 */ /* 0x000fe200000f0eff */
[C---:B------:R-:W-:Y:S01]  /*1b40*/  IMAD R121, R16.reuse, 0x2, R119 ;  /* 0x0000000210797824 */ /* 0x040fe200078e0277 */
[-C--:B-1----:R-:W-:Y:S01]  /*1b50*/  IADD3 R82, P0, PT, R123, R6.reuse, RZ ;  /* 0x000000067b527210 */ /* 0x082fe20007f1e0ff */
[----:B------:R1:W4:Y:S02]  /*1b60*/  LDG.E.U8 R98, desc[UR20][R88.64] ;  /* 0x0000001458627981 */ /* 0x000324000c1e1100 */
[C---:B------:R-:W-:Y:S01]  /*1b70*/  IMAD R151, R16.reuse, 0x2, R121 ;  /* 0x0000000210977824 */ /* 0x040fe200078e0279 */
[----:B------:R-:W-:Y:S01]  /*1b80*/  IADD3 R90, P1, PT, R125, R6, RZ ;  /* 0x000000067d5a7210 */ /* 0x000fe20007f3e0ff */
[----:B------:R-:W4:Y:S02]  /*1b90*/  LDG.E.U8 R100, desc[UR20][R80.64] ;  /* 0x0000001450647981 */ /* 0x000f24000c1e1100 */
[----:B------:R-:W-:Y:S01]  /*1ba0*/  IMAD R113, R16, 0x2, R151 ;  /* 0x0000000210717824 */ /* 0x000fe200078e0297 */
[----:B------:R-:W-:-:S03]  /*1bb0*/  LEA.HI.X.SX32 R83, R123, R4, 0x1, P0 ;  /* 0x000000047b537211 */ /* 0x000fc600000f0eff */
[C---:B------:R-:W-:Y:S01]  /*1bc0*/  IMAD R123, R16.reuse, 0x2, R113 ;  /* 0x00000002107b7824 */ /* 0x040fe200078e0271 */
[----:B0-----:R-:W-:Y:S01]  /*1bd0*/  IADD3 R84, P0, PT, R97, R6, RZ ;  /* 0x0000000661547210 */ /* 0x001fe20007f1e0ff */
[----:B------:R0:W4:Y:S01]  /*1be0*/  LDG.E.U8 R101, desc[UR20][R82.64] ;  /* 0x0000001452657981 */ /* 0x000122000c1e1100 */
[-C--:B------:R-:W-:Y:S01]  /*1bf0*/  LEA.HI.X.SX32 R91, R125, R4.reuse, 0x1, P1 ;  /* 0x000000047d5b7211 */ /* 0x080fe200008f0eff */
[C---:B------:R-:W-:Y:S01]  /*1c00*/  IMAD R125, R16.reuse, 0x2, R123 ;  /* 0x00000002107d7824 */ /* 0x040fe200078e027b */
[----:B------:R-:W-:Y:S02]  /*1c10*/  LEA.HI.X.SX32 R85, R97, R4, 0x1, P0 ;  /* 0x0000000461557211 */ /* 0x000fe400000f0eff */
[-C--:B------:R-:W-:Y:S01]  /*1c20*/  IADD3 R86, P0, PT, R127, R6.reuse, RZ ;  /* 0x000000067f567210 */ /* 0x080fe20007f1e0ff */
[C---:B------:R-:W-:Y:S01]  /*1c30*/  IMAD R153, R16.reuse, 0x2, R125 ;  /* 0x0000000210997824 */ /* 0x040fe200078e027d */
[----:B-1----:R-:W-:Y:S01]  /*1c40*/  IADD3 R88, P1, PT, R131, R6, RZ ;  /* 0x0000000683587210 */ /* 0x002fe20007f3e0ff */
[----:B------:R1:W5:Y:S01]  /*1c50*/  LDG.E.U8 R105, desc[UR20][R90.64] ;  /* 0x000000145a697981 */ /* 0x000362000c1e1100 */
[-C--:B------:R-:W-:Y:S01]  /*1c60*/  LEA.HI.X.SX32 R87, R127, R4.reuse, 0x1, P0 ;  /* 0x000000047f577211 */ /* 0x080fe200000f0eff */
[C---:B------:R-:W-:Y:S01]  /*1c70*/  IMAD R127, R16.reuse, 0x2, R153 ;  /* 0x00000002107f7824 */ /* 0x040fe200078e0299 */
[----:B------:R-:W-:Y:S01]  /*1c80*/  LEA.HI.X.SX32 R89, R131, R4, 0x1, P1 ;  /* 0x0000000483597211 */ /* 0x000fe200008f0eff */
[----:B------:R3:W5:Y:S01]  /*1c90*/  LDG.E.U8 R102, desc[UR20][R84.64] ;  /* 0x0000001454667981 */ /* 0x000762000c1e1100 */
[-C--:B------:R-:W-:Y:S01]  /*1ca0*/  IADD3 R96, P0, PT, R133, R6.reuse, RZ ;  /* 0x0000000685607210 */ /* 0x080fe20007f1e0ff */
[C---:B------:R-:W-:Y:S01]  /*1cb0*/  IMAD R131, R16.reuse, 0x2, R127 ;  /* 0x0000000210837824 */ /* 0x040fe200078e027f */
[----:B0-----:R-:W-:Y:S01]  /*1cc0*/  IADD3 R82, P1, PT, R137, R6, RZ ;  /* 0x0000000689527210 */ /* 0x001fe20007f3e0ff */
[----:B------:R0:W5:Y:S01]  /*1cd0*/  LDG.E.U8 R106, desc[UR20][R88.64] ;  /* 0x00000014586a7981 */ /* 0x000162000c1e1100 */
[----:B------:R-:W-:Y:S01]  /*1ce0*/  LEA.HI.X.SX32 R97, R133, R4, 0x1, P0 ;  /* 0x0000000485617211 */ /* 0x000fe200000f0eff */
[C---:B------:R-:W-:Y:S01]  /*1cf0*/  IMAD R133, R16.reuse, 0x2, R131 ;  /* 0x0000000210857824 */ /* 0x040fe200078e0283 */
[C---:B-1----:R-:W-:Y:S01]  /*1d00*/  IADD3 R90, P0, PT, R135.reuse, R6, RZ ;  /* 0x00000006875a7210 */ /* 0x042fe20007f1e0ff */
[----:B------:R1:W5:Y:S02]  /*1d10*/  LDG.E.U8 R104, desc[UR20][R86.64] ;  /* 0x0000001456687981 */ /* 0x000364000c1e1100 */
[C---:B------:R-:W-:Y:S01]  /*1d20*/  IMAD R155, R16.reuse, 0x2, R133 ;  /* 0x00000002109b7824 */ /* 0x040fe200078e0285 */
[-C--:B------:R-:W-:Y:S01]  /*1d30*/  LEA.HI.X.SX32 R91, R135, R4.reuse, 0x1, P0 ;  /* 0x00000004875b7211 */ /* 0x080fe200000f0eff */
[----:B------:R0:W5:Y:S02]  /*1d40*/  LDG.E.U8 R111, desc[UR20][R96.64] ;  /* 0x00000014606f7981 */ /* 0x000164000c1e1100 */
[C---:B------:R-:W-:Y:S01]  /*1d50*/  IMAD R135, R16.reuse, 0x2, R155 ;  /* 0x0000000210877824 */ /* 0x040fe200078e029b */
[----:B------:R-:W-:Y:S01]  /*1d60*/  LEA.HI.X.SX32 R83, R137, R4, 0x1, P1 ;  /* 0x0000000489537211 */ /* 0x000fe200008f0eff */
[----:B------:R-:W5:Y:S01]  /*1d70*/  LDG.E.U8 R110, desc[UR20][R90.64] ;  /* 0x000000145a6e7981 */ /* 0x000f62000c1e1100 */
[-C--:B------:R-:W-:Y:S01]  /*1d80*/  IADD3 R80, P0, PT, R139, R6.reuse, RZ ;  /* 0x000000068b507210 */ /* 0x080fe20007f1e0ff */
[C---:B------:R-:W-:Y:S01]  /*1d90*/  IMAD R137, R16.reuse, 0x2, R135 ;  /* 0x0000000210897824 */ /* 0x040fe200078e0287 */
[----:B---3--:R-:W-:Y:S01]  /*1da0*/  IADD3 R84, P1, PT, R143, R6, RZ ;  /* 0x000000068f547210 */ /* 0x008fe20007f3e0ff */
[----:B------:R3:W5:Y:S01]  /*1db0*/  LDG.E.U8 R112, desc[UR20][R82.64] ;  /* 0x0000001452707981 */ /* 0x000762000c1e1100 */
[----:B------:R-:W-:Y:S01]  /*1dc0*/  LEA.HI.X.SX32 R81, R139, R4, 0x1, P0 ;  /* 0x000000048b517211 */ /* 0x000fe200000f0eff */
[----:B------:R-:W-:Y:S01]  /*1dd0*/  IMAD R139, R16, 0x2, R137 ;  /* 0x00000002108b7824 */ /* 0x000fe200078e0289 */
[----:B0-----:R-:W-:-:S03]  /*1de0*/  IADD3 R88, P0, PT, R141, R6, RZ ;  /* 0x000000068d587210 */ /* 0x001fc60007f1e0ff */
[C---:B------:R-:W-:Y:S01]  /*1df0*/  IMAD R157, R16.reuse, 0x2, R139 ;  /* 0x00000002109d7824 */ /* 0x040fe200078e028b */
[----:B------:R-:W-:Y:S01]  /*1e00*/  LEA.HI.X.SX32 R89, R141, R4, 0x1, P0 ;  /* 0x000000048d597211 */ /* 0x000fe200000f0eff */
[----:B------:R0:W5:Y:S02]  /*1e10*/  LDG.E.U8 R115, desc[UR20][R80.64] ;  /* 0x0000001450737981 */ /* 0x000164000c1e1100 */
[C---:B------:R-:W-:Y:S01]  /*1e20*/  IMAD R141, R16.reuse, 0x2, R157 ;  /* 0x00000002108d7824 */ /* 0x040fe200078e029d */
[----:B-1----:R-:W-:Y:S01]  /*1e30*/  IADD3 R86, P0, PT, R145, R6, RZ ;  /* 0x0000000691567210 */ /* 0x002fe20007f1e0ff */
[----:B------:R1:W5:Y:S02]  /*1e40*/  LDG.E.U8 R114, desc[UR20][R88.64] ;  /* 0x0000001458727981 */ /* 0x000364000c1e1100 */
[----:B------:R-:W-:Y:S01]  /*1e50*/  IMAD R97, R16, 0x2, R141 ;  /* 0x0000000210617824 */ /* 0x000fe200078e028d */
[----:B------:R-:W-:-:S03]  /*1e60*/  LEA.HI.X.SX32 R85, R143, R4, 0x1, P1 ;  /* 0x000000048f557211 */ /* 0x000fc600008f0eff */
[C---:B------:R-:W-:Y:S01]  /*1e70*/  IMAD R143, R16.reuse, 0x2, R97 ;  /* 0x00000002108f7824 */ /* 0x040fe200078e0261 */
[----:B------:R-:W-:Y:S01]  /*1e80*/  LEA.HI.X.SX32 R87, R145, R4, 0x1, P0 ;  /* 0x0000000491577211 */ /* 0x000fe200000f0eff */
[----:B------:R-:W5:Y:S01]  /*1e90*/  LDG.E.U8 R116, desc[UR20][R84.64] ;  /* 0x0000001454747981 */ /* 0x000f62000c1e1100 */
[-C--:B---3--:R-:W-:Y:S01]  /*1ea0*/  IADD3 R82, P0, PT, R119, R6.reuse, RZ ;  /* 0x0000000677527210 */ /* 0x088fe20007f1e0ff */
[C---:B------:R-:W-:Y:S01]  /*1eb0*/  IMAD R145, R16.reuse, 0x2, R143 ;  /* 0x0000000210917824 */ /* 0x040fe200078e028f */
[----:B------:R-:W-:Y:S01]  /*1ec0*/  IADD3 R90, P1, PT, R123, R6, RZ ;  /* 0x000000067b5a7210 */ /* 0x000fe20007f3e0ff */
[----:B------:R3:W5:Y:S01]  /*1ed0*/  LDG.E.U8 R163, desc[UR20][R86.64] ;  /* 0x0000001456a37981 */ /* 0x000762000c1e1100 */
[-C--:B------:R-:W-:Y:S01]  /*1ee0*/  LEA.HI.X.SX32 R83, R119, R4.reuse, 0x1, P0 ;  /* 0x0000000477537211 */ /* 0x080fe200000f0eff */
[C---:B------:R-:W-:Y:S01]  /*1ef0*/  IMAD R119, R16.reuse, 0x2, R145 ;  /* 0x0000000210777824 */ /* 0x040fe200078e0291 */
[----:B------:R-:W-:Y:S02]  /*1f00*/  LEA.HI.X.SX32 R91, R123, R4, 0x1, P1 ;  /* 0x000000047b5b7211 */ /* 0x000fe400008f0eff */
[C---:B0-----:R-:W-:Y:S01]  /*1f10*/  IADD3 R80, P0, PT, R131.reuse, R6, RZ ;  /* 0x0000000683507210 */ /* 0x041fe20007f1e0ff */
[C---:B------:R-:W-:Y:S01]  /*1f20*/  IMAD R123, R16.reuse, 0x2, R119 ;  /* 0x00000002107b7824 */ /* 0x040fe200078e0277 */
[----:B------:R0:W5:Y:S02]  /*1f30*/  LDG.E.U8 R165, desc[UR20][R82.64] ;  /* 0x0000001452a57981 */ /* 0x000164000c1e1100 */
[----:B------:R-:W-:Y:S01]  /*1f40*/  LEA.HI.X.SX32 R81, R131, R4, 0x1, P0 ;  /* 0x0000000483517211 */ /* 0x000fe200000f0eff */
[C---:B------:R-:W-:Y:S01]  /*1f50*/  IMAD R131, R16.reuse, 0x2, R123 ;  /* 0x0000000210837824 */ /* 0x040fe200078e027b */
[C---:B-1----:R-:W-:Y:S01]  /*1f60*/  IADD3 R88, P0, PT, R137.reuse, R6, RZ ;  /* 0x0000000689587210 */ /* 0x042fe20007f1e0ff */
[----:B------:R1:W5:Y:S02]  /*1f70*/  LDG.E.U8 R167, desc[UR20][R90.64] ;  /* 0x000000145aa77981 */ /* 0x000364000c1e1100 */
[C---:B------:R-:W-:Y:S01]  /*1f80*/  IMAD R159, R16.reuse, 0x2, R131 ;  /* 0x00000002109f7824 */ /* 0x040fe200078e0283 */
[----:B------:R-:W-:Y:S01]  /*1f90*/  LEA.HI.X.SX32 R89, R137, R4, 0x1, P0 ;  /* 0x0000000489597211 */ /* 0x000fe200000f0eff */
[----:B------:R1:W5:Y:S01]  /*1fa0*/  LDG.E.U8 R169, desc[UR20][R80.64] ;  /* 0x0000001450a97981 */ /* 0x000362000c1e1100 */
[-C--:B---3--:R-:W-:Y:S01]  /*1fb0*/  IADD3 R86, P0, PT, R123, R6.reuse, RZ ;  /* 0x000000067b567210 */ /* 0x088fe20007f1e0ff */
[C---:B------:R-:W-:Y:S01]  /*1fc0*/  IMAD R137, R16.reuse, 0x2, R159 ;  /* 0x0000000210897824 */ /* 0x040fe200078e029f */
[----:B------:R-:W-:Y:S01]  /*1fd0*/  IADD3 R84, P1, PT, R97, R6, RZ ;  /* 0x0000000661547210 */ /* 0x000fe20007f3e0ff */
[----:B------:R-:W3:Y:S01]  /*1fe0*/  LDG.E.U8 R171, desc[UR20][R88.64] ;  /* 0x0000001458ab7981 */ /* 0x000ee2000c1e1100 */
[----:B------:R-:W-:Y:S01]  /*1ff0*/  LEA.HI.X.SX32 R87, R123, R4, 0x1, P0 ;  /* 0x000000047b577211 */ /* 0x000fe200000f0eff */
[----:B------:R-:W-:Y:S01]  /*2000*/  IMAD R161, R16, 0x2, R137 ;  /* 0x0000000210a17824 */ /* 0x000fe200078e0289 */
[----:B0-----:R-:W-:-:S02]  /*2010*/  IADD3 R82, P0, PT, R147, R6, RZ ;  /* 0x0000000693527210 */ /* 0x001fc40007f1e0ff */
[-C--:B------:R-:W-:Y:S01]  /*2020*/  LEA.HI.X.SX32 R85, R97, R4.reuse, 0x1, P1 ;  /* 0x0000000461557211 */ /* 0x080fe200008f0eff */
[----:B------:R-:W3:Y:S01]  /*2030*/  LDG.E.U8 R175, desc[UR20][R86.64] ;  /* 0x0000001456af7981 */ /* 0x000ee2000c1e1100 */
[----:B------:R-:W-:Y:S02]  /*2040*/  LEA.HI.X.SX32 R83, R147, R4, 0x1, P0 ;  /* 0x0000000493537211 */ /* 0x000fe400000f0eff */
[-C--:B-1----:R-:W-:Y:S01]  /*2050*/  IADD3 R90, P1, PT, R161, R6.reuse, RZ ;  /* 0x00000006a15a7210 */ /* 0x082fe20007f3e0ff */
[----:B------:R0:W3:Y:S01]  /*2060*/  LDG.E.U8 R173, desc[UR20][R84.64] ;  /* 0x0000001454ad7981 */ /* 0x0000e2000c1e1100 */
[----:B------:R-:W-:Y:S02]  /*2070*/  IADD3 R96, P0, PT, R121, R6, RZ ;  /* 0x0000000679607210 */ /* 0x000fe40007f1e0ff */
[-C--:B------:R-:W-:Y:S01]  /*2080*/  LEA.HI.X.SX32 R91, R161, R4.reuse, 0x1, P1 ;  /* 0x00000004a15b7211 */ /* 0x080fe200008f0eff */
[----:B------:R-:W3:Y:S01]  /*2090*/  LDG.E.U8 R118, desc[UR20][R82.64] ;  /* 0x0000001452767981 */ /* 0x000ee2000c1e1100 */
[----:B------:R-:W-:-:S02]  /*20a0*/  LEA.HI.X.SX32 R97, R121, R4, 0x1, P0 ;  /* 0x0000000479617211 */ /* 0x000fc400000f0eff */
[-C--:B------:R-:W-:Y:S01]  /*20b0*/  IADD3 R80, P1, PT, R149, R6.reuse, RZ ;  /* 0x0000000695507210 */ /* 0x080fe20007f3e0ff */
[----:B------:R1:W3:Y:S01]  /*20c0*/  LDG.E.U8 R147, desc[UR20][R90.64] ;  /* 0x000000145a937981 */ /* 0x0002e2000c1e1100 */
[C---:B0-----:R-:W-:Y:S01]  /*20d0*/  IADD3 R84, P0, PT, R133.reuse, R6, RZ ;  /* 0x0000000685547210 */ /* 0x041fe20007f1e0ff */
[----:B------:R-:W-:Y:S02]  /*20e0*/  IMAD R161, R16, 0x2, R161 ;  /* 0x0000000210a17824 */ /* 0x000fe400078e02a1 */
[----:B------:R-:W3:Y:S01]  /*20f0*/  LDG.E.U8 R122, desc[UR20][R96.64] ;  /* 0x00000014607a7981 */ /* 0x000ee2000c1e1100 */
[-C--:B------:R-:W-:Y:S02]  /*2100*/  LEA.HI.X.SX32 R85, R133, R4.reuse, 0x1, P0 ;  /* 0x0000000485557211 */ /* 0x080fe400000f0eff */
[----:B------:R-:W-:Y:S01]  /*2110*/  LEA.HI.X.SX32 R81, R149, R4, 0x1, P1 ;  /* 0x0000000495517211 */ /* 0x000fe200008f0eff */
[----:B------:R-:W0:Y:S01]  /*2120*/  LDC.64 R132, c[0x0][0x388] ;  /* 0x0000e200ff847b82 */ /* 0x000e220000000a00 */
[-C--:B-1----:R-:W-:Y:S01]  /*2130*/  IADD3 R90, P0, PT, R139, R6.reuse, RZ ;  /* 0x000000068b5a7210 */ /* 0x082fe20007f1e0ff */
[----:B------:R-:W3:Y:S01]  /*2140*/  LDG.E.U8 R126, desc[UR20][R84.64] ;  /* 0x00000014547e7981 */ /* 0x000ee2000c1e1100 */
[----:B------:R-:W-:-:S02]  /*2150*/  IADD3 R88, P1, PT, R125, R6, RZ ;  /* 0x000000067d587210 */ /* 0x000fc40007f3e0ff */
[----:B------:R-:W-:Y:S01]  /*2160*/  LEA.HI.X.SX32 R91, R139, R4, 0x1, P0 ;  /* 0x000000048b5b7211 */ /* 0x000fe200000f0eff */
[----:B------:R1:W3:Y:S01]  /*2170*/  LDG.E.U8 R120, desc[UR20][R80.64] ;  /* 0x0000001450787981 */ /* 0x0002e2000c1e1100 */
[----:B------:R-:W-:Y:S02]  /*2180*/  IADD3 R82, P0, PT, R131, R6, RZ ;  /* 0x0000000683527210 */ /* 0x000fe40007f1e0ff */
[-C--:B------:R-:W-:Y:S01]  /*2190*/  LEA.HI.X.SX32 R89, R125, R4.reuse, 0x1, P1 ;  /* 0x000000047d597211 */ /* 0x080fe200008f0eff */
[----:B------:R1:W3:Y:S01]  /*21a0*/  LDG.E.U8 R130, desc[UR20][R90.64] ;  /* 0x000000145a827981 */ /* 0x0002e2000c1e1100 */
[----:B------:R-:W-:Y:S02]  /*21b0*/  LEA.HI.X.SX32 R83, R131, R4, 0x1, P0 ;  /* 0x0000000483537211 */ /* 0x000fe400000f0eff */
[-C--:B------:R-:W-:Y:S01]  /*21c0*/  IADD3 R86, P1, PT, R143, R6.reuse, RZ ;  /* 0x000000068f567210 */ /* 0x080fe20007f3e0ff */
[----:B------:R-:W3:Y:S01]  /*21d0*/  LDG.E.U8 R124, desc[UR20][R88.64] ;  /* 0x00000014587c7981 */ /* 0x000ee2000c1e1100 */
[----:B-1----:R-:W-:-:S02]  /*21e0*/  IADD3 R80, P0, PT, R151, R6, RZ ;  /* 0x0000000697507210 */ /* 0x002fc40007f1e0ff */
[-C--:B------:R-:W-:Y:S01]  /*21f0*/  LEA.HI.X.SX32 R87, R143, R4.reuse, 0x1, P1 ;  /* 0x000000048f577211 */ /* 0x080fe200008f0eff */
[----:B------:R-:W3:Y:S01]  /*2200*/  LDG.E.U8 R139, desc[UR20][R82.64] ;  /* 0x00000014528b7981 */ /* 0x000ee2000c1e1100 */
[----:B------:R-:W-:Y:S02]  /*2210*/  LEA.HI.X.SX32 R81, R151, R4, 0x1, P0 ;  /* 0x0000000497517211 */ /* 0x000fe400000f0eff */
[-C--:B------:R-:W-:Y:S01]  /*2220*/  IADD3 R90, P0, PT, R155, R6.reuse, RZ ;  /* 0x000000069b5a7210 */ /* 0x080fe20007f1e0ff */
[----:B------:R1:W3:Y:S01]  /*2230*/  LDG.E.U8 R136, desc[UR20][R86.64] ;  /* 0x0000001456887981 */ /* 0x0002e2000c1e1100 */
[----:B------:R-:W-:Y:S02]  /*2240*/  IADD3 R96, P1, PT, R161, R6, RZ ;  /* 0x00000006a1607210 */ /* 0x000fe40007f3e0ff */
[-C--:B------:R-:W-:Y:S01]  /*2250*/  LEA.HI.X.SX32 R91, R155, R4.reuse, 0x1, P0 ;  /* 0x000000049b5b7211 */ /* 0x080fe200000f0eff */
[----:B------:R-:W3:Y:S01]  /*2260*/  LDG.E.U8 R123, desc[UR20][R80.64] ;  /* 0x00000014507b7981 */ /* 0x000ee2000c1e1100 */
[----:B------:R-:W-:-:S02]  /*2270*/  LEA.HI.X.SX32 R97, R161, R4, 0x1, P1 ;  /* 0x00000004a1617211 */ /* 0x000fc400008f0eff */
[----:B-1----:R-:W-:-:S03]  /*2280*/  IADD3 R86, P0, PT, R145, R6, RZ ;  /* 0x0000000691567210 */ /* 0x002fc60007f1e0ff */
[----:B------:R1:W3:Y:S01]  /*2290*/  LDG.E.U8 R142, desc[UR20][R96.64] ;  /* 0x00000014608e7981 */ /* 0x0002e2000c1e1100 */
[----:B------:R-:W-:Y:S02]  /*22a0*/  IADD3 R84, P1, PT, R153, R6, RZ ;  /* 0x0000000699547210 */ /* 0x000fe40007f3e0ff */
[----:B------:R-:W-:Y:S01]  /*22b0*/  LEA.HI.X.SX32 R87, R145, R4, 0x1, P0 ;  /* 0x0000000491577211 */ /* 0x000fe200000f0eff */
[----:B------:R-:W3:Y:S01]  /*22c0*/  LDG.E.U8 R128, desc[UR20][R90.64] ;  /* 0x000000145a807981 */ /* 0x000ee2000c1e1100 */
[----:B------:R-:W-:Y:S01]  /*22d0*/  IADD3 R82, P0, PT, R159, R6, RZ ;  /* 0x000000069f527210 */ /* 0x000fe20007f1e0ff */
[C---:B------:R-:W-:Y:S01]  /*22e0*/  IMAD R161, R16.reuse, 0x2, R161 ;  /* 0x0000000210a17824 */ /* 0x040fe200078e02a1 */
[----:B------:R-:W-:Y:S01]  /*22f0*/  LEA.HI.X.SX32 R85, R153, R4, 0x1, P1 ;  /* 0x0000000499557211 */ /* 0x000fe200008f0eff */
[----:B------:R-:W3:Y:S01]  /*2300*/  LDG.E.U8 R138, desc[UR20][R86.64] ;  /* 0x00000014568a7981 */ /* 0x000ee2000c1e1100 */
[----:B------:R-:W-:Y:S02]  /*2310*/  IADD3 R88, P1, PT, R157, R6, RZ ;  /* 0x000000069d587210 */ /* 0x000fe40007f3e0ff */
[----:B------:R-:W-:Y:S01]  /*2320*/  LEA.HI.X.SX32 R83, R159, R4, 0x1, P0 ;  /* 0x000000049f537211 */ /* 0x000fe200000f0eff */
[----:B------:R0:W3:Y:S01]  /*2330*/  LDG.E.U8 R125, desc[UR20][R84.64] ;  /* 0x00000014547d7981 */ /* 0x0000e2000c1e1100 */
[----:B-1----:R-:W-:Y:S01]  /*2340*/  IADD3 R96, P0, PT, R103, R6, RZ ;  /* 0x0000000667607210 */ /* 0x002fe20007f1e0ff */
[----:B------:R-:W-:Y:S01]  /*2350*/  IMAD R121, R16, 0x2, R161 ;  /* 0x0000000210797824 */ /* 0x000fe200078e02a1 */
[----:B------:R-:W-:Y:S01]  /*2360*/  LEA.HI.X.SX32 R89, R157, R4, 0x1, P1 ;  /* 0x000000049d597211 */ /* 0x000fe200008f0eff */
[----:B------:R-:W3:Y:S01]  /*2370*/  LDG.E.U8 R140, desc[UR20][R82.64] ;  /* 0x00000014528c7981 */ /* 0x000ee2000c1e1100 */
[----:B------:R-:W-:-:S02]  /*2380*/  IADD3 R80, P1, PT, R161, R6, RZ ;  /* 0x00000006a1507210 */ /* 0x000fc40007f3e0ff */
[----:B------:R-:W-:Y:S01]  /*2390*/  LEA.HI.X.SX32 R97, R103, R4, 0x1, P0 ;  /* 0x0000000467617211 */ /* 0x000fe200000f0eff */
[----:B------:R1:W3:Y:S01]  /*23a0*/  LDG.E.U8 R131, desc[UR20][R88.64] ;  /* 0x0000001458837981 */ /* 0x0002e2000c1e1100 */
[----:B0-----:R-:W-:Y:S02]  /*23b0*/  IADD3 R84, P0, PT, R107, R6, RZ ;  /* 0x000000066b547210 */ /* 0x001fe40007f1e0ff */
[----:B------:R-:W-:Y:S01]  /*23c0*/  LEA.HI.X.SX32 R81, R161, R4, 0x1, P1 ;  /* 0x00000004a1517211 */ /* 0x000fe200008f0eff */
[----:B------:R-:W3:Y:S01]  /*23d0*/  LDG.E.U8 R16, desc[UR20][R96.64] ;  /* 0x0000001460107981 */ /* 0x000ee2000c1e1100 */
[----:B------:R-:W-:Y:S02]  /*23e0*/  IADD3 R90, P1, PT, R121, R6, RZ ;  /* 0x00000006795a7210 */ /* 0x000fe40007f3e0ff */
[----:B------:R-:W-:Y:S01]  /*23f0*/  LEA.HI.X.SX32 R85, R107, R4, 0x1, P0 ;  /* 0x000000046b557211 */ /* 0x000fe200000f0eff */
[----:B------:R-:W3:Y:S01]  /*2400*/  LDG.E.U8 R143, desc[UR20][R80.64] ;  /* 0x00000014508f7981 */ /* 0x000ee2000c1e1100 */
[----:B-1----:R-:W-:-:S02]  /*2410*/  IADD3 R88, P0, PT, R109, R6, RZ ;  /* 0x000000066d587210 */ /* 0x002fc40007f1e0ff */
[----:B------:R-:W-:Y:S01]  /*2420*/  LEA.HI.X.SX32 R91, R121, R4, 0x1, P1 ;  /* 0x00000004795b7211 */ /* 0x000fe200008f0eff */
[----:B------:R0:W3:Y:S01]  /*2430*/  LDG.E.U8 R103, desc[UR20][R84.64] ;  /* 0x0000001454677981 */ /* 0x0000e2000c1e1100 */
[----:B------:R-:W-:Y:S02]  /*2440*/  IADD3 R86, P1, PT, R113, R6, RZ ;  /* 0x0000000671567210 */ /* 0x000fe40007f3e0ff */
[----:B------:R-:W-:Y:S01]  /*2450*/  LEA.HI.X.SX32 R89, R109, R4, 0x1, P0 ;  /* 0x000000046d597211 */ /* 0x000fe200000f0eff */
[----:B------:R1:W3:Y:S01]  /*2460*/  LDG.E.U8 R107, desc[UR20][R90.64] ;  /* 0x000000145a6b7981 */ /* 0x0002e2000c1e1100 */
[----:B------:R-:W-:Y:S02]  /*2470*/  IADD3 R82, P0, PT, R127, R6, RZ ;  /* 0x000000067f527210 */ /* 0x000fe40007f1e0ff */
[-C--:B------:R-:W-:Y:S01]  /*2480*/  LEA.HI.X.SX32 R87, R113, R4.reuse, 0x1, P1 ;  /* 0x0000000471577211 */ /* 0x080fe200008f0eff */
[----:B------:R-:W3:Y:S01]  /*2490*/  LDG.E.U8 R88, desc[UR20][R88.64] ;  /* 0x0000001458587981 */ /* 0x000ee2000c1e1100 */
[----:B------:R-:W-:Y:S01]  /*24a0*/  LEA.HI.X.SX32 R83, R127, R4, 0x1, P0 ;  /* 0x000000047f537211 */ /* 0x000fe200000f0eff */
[----:B0-----:R-:W0:Y:S01]  /*24b0*/  LDC.64 R84, c[0x0][0x3c0] ;  /* 0x0000f000ff547b82 */ /* 0x001e220000000a00 */
[-C--:B------:R-:W-:Y:S01]  /*24c0*/  IADD3 R96, P1, PT, R141, R6.reuse, RZ ;  /* 0x000000068d607210 */ /* 0x080fe20007f3e0ff */
[----:B------:R-:W3:Y:S01]  /*24d0*/  LDG.E.U8 R86, desc[UR20][R86.64] ;  /* 0x0000001456567981 */ /* 0x000ee2000c1e1100 */
[----:B------:R-:W-:-:S02]  /*24e0*/  IADD3 R80, P0, PT, R135, R6, RZ ;  /* 0x0000000687507210 */ /* 0x000fc40007f1e0ff */
[-C--:B------:R-:W-:Y:S01]  /*24f0*/  LEA.HI.X.SX32 R97, R141, R4.reuse, 0x1, P1 ;  /* 0x000000048d617211 */ /* 0x080fe200008f0eff */
[----:B------:R1:W3:Y:S01]  /*2500*/  LDG.E.U8 R82, desc[UR20][R82.64] ;  /* 0x0000001452527981 */ /* 0x0002e2000c1e1100 */
[----:B------:R-:W-:Y:S02]  /*2510*/  LEA.HI.X.SX32 R81, R135, R4, 0x1, P0 ;  /* 0x0000000487517211 */ /* 0x000fe400000f0eff */
[-C--:B------:R-:W-:Y:S01]  /*2520*/  IADD3 R108, P1, PT, R137, R6.reuse, RZ ;  /* 0x00000006896c7210 */ /* 0x080fe20007f3e0ff */
[----:B------:R-:W3:Y:S01]  /*2530*/  LDG.E.U8 R96, desc[UR20][R96.64] ;  /* 0x0000001460607981 */ /* 0x000ee2000c1e1100 */
[----:B-1----:R-:W-:Y:S02]  /*2540*/  IADD3 R90, P0, PT, R119, R6, RZ ;  /* 0x00000006775a7210 */ /* 0x002fe40007f1e0ff */
[----:B------:R-:W-:Y:S01]  /*2550*/  SGXT R134, R134, 0x1 ;  /* 0x000000018686781a */ /* 0x000fe20000000200 */
[----:B------:R0:W3:Y:S01]  /*2560*/  LDG.E.U8 R80, desc[UR20][R80.64] ;  /* 0x0000001450507981 */ /* 0x0000e2000c1e1100 */
[----:B------:R-:W-:-:S02]  /*2570*/  LEA.HI.X.SX32 R109, R137, R4, 0x1, P1 ;  /* 0x00000004896d7211 */ /* 0x000fc400008f0eff */
[----:B------:R-:W-:Y:S02]  /*2580*/  R2UR UR65, R117 ;  /* 0x00000000754172ca */ /* 0x000fe400000e0000 */
[----:B------:R-:W-:Y:S01]  /*2590*/  LOP3.LUT P4, RZ, R144, 0xff, RZ, 0xc0, !PT ;  /* 0x000000ff90ff7812 */ /* 0x000fe2000788c0ff */
[----:B------:R-:W-:Y:S01]  /*25a0*/  UIADD3 UR10, UPT, UPT, UR67, 0x80, URZ ;  /* 0x00000080430a7890 */ /* 0x000fe2000fffe0ff */
[----:B------:R-:W-:Y:S01]  /*25b0*/  LEA.HI.X.SX32 R91, R119, R4, 0x1, P0 ;  /* 0x00000004775b7211 */ /* 0x000fe200000f0eff */
[----:B------:R-:W3:Y:S01]  /*25c0*/  LDG.E.U8 R109, desc[UR20][R108.64] ;  /* 0x000000146c6d7981 */ /* 0x000ee2000c1e1100 */
[----:B------:R-:W-:Y:S02]  /*25d0*/  LOP3.LUT R134, R134, 0x90, RZ, 0xc0, !PT ;  /* 0x0000009086867812 */ /* 0x000fe400078ec0ff */
[--C-:B------:R-:W-:Y:S01]  /*25e0*/  SHF.R.U32.HI R83, RZ, 0x5, R144.reuse ;  /* 0x00000005ff537819 */ /* 0x100fe20000011690 */
[----:B------:R-:W3:Y:S01]  /*25f0*/  LDG.E.U8 R90, desc[UR20][R90.64] ;  /* 0x000000145a5a7981 */ /* 0x000ee2000c1e1100 */
[----:B------:R-:W-:Y:S01]  /*2600*/  LOP3.LUT R134, R134, 0x7f, R144, 0x78, !PT ;  /* 0x0000007f86867812 */ /* 0x000fe200078e7890 */
[----:B0-----:R-:W-:Y:S01]  /*2610*/  IMAD R81, R84, UR5, RZ ;  /* 0x0000000554517c24 */ /* 0x001fe2000f8e02ff */
[----:B------:R-:W-:Y:S01]  /*2620*/  UMOV UR9, 0x1 ;  /* 0x0000000100097882 */ /* 0x000fe20000000000 */
[----:B------:R-:W-:Y:S01]  /*2630*/  UIADD3 UR64, UPT, UPT, UR66, 0x24000, URZ ;  /* 0x0002400042407890 */ /* 0x000fe2000fffe0ff */
[----:B------:R-:W-:Y:S01]  /*2640*/  LOP3.LUT R148, R134, 0x20, RZ, 0x3c, !PT ;  /* 0x0000002086947812 */ /* 0x000fe200078e3cff */
[----:B------:R0:W-:Y:S01]  /*2650*/  STS.U8 [R134+UR66], R3 ;  /* 0x0000000386007988 */ /* 0x0001e20008000042 */
[----:B------:R-:W-:Y:S01]  /*2660*/  IMAD.SHL.U32 R85, R85, 0x2, RZ ;  /* 0x0000000255557824 */ /* 0x000fe200078e00ff */
[----:B------:R-:W-:-:S02]  /*2670*/  USHF.L.U32 UR7, UR7, 0x3, URZ ;  /* 0x0000000307077899 */ /* 0x000fc400080006ff */
[----:B------:R-:W-:Y:S01]  /*2680*/  USHF.L.U32 UR8, UR8, 0x4, URZ ;  /* 0x0000000408087899 */ /* 0x000fe200080006ff */
[----:B------:R-:W-:Y:S01]  /*2690*/  STS.U8 [R134+UR66+0x400], R7 ;  /* 0x0004000786007988 */ /* 0x000fe20008000042 */
[----:B------:R-:W-:Y:S01]  /*26a0*/  PRMT R87, RZ, 0x7610, R87 ;  /* 0x00007610ff577816 */ /* 0x000fe20000000057 */
[----:B------:R-:W1:Y:S02]  /*26b0*/  LDC R117, c[0x0][0x3c4] ;  /* 0x0000f100ff757b82 */ /* 0x000e640000000800 */
[----:B--2---:R-:W-:Y:S04]  /*26c0*/  STS.U8 [R134+UR66+0x800], R11 ;  /* 0x0008000b86007988 */ /* 0x004fe80008000042 */
[----:B------:R-:W-:Y:S01]  /*26d0*/  STS.U8 [R134+UR66+0xc00], R15 ;  /* 0x000c000f86007988 */ /* 0x000fe20008000042 */
[----:B------:R-:W-:Y:S01]  /*26e0*/  LOP3.LUT R4, R144, 0xff, RZ, 0xc0, !PT ;  /* 0x000000ff90047812 */ /* 0x000fe200078ec0ff */
[----:B------:R-:W-:Y:S01]  /*26f0*/  VOTEU.ALL UP2, P4 ;  /* 0x0000000000ff7886 */ /* 0x000fe20002040000 */
[----:B------:R-:W-:Y:S01]  /*2700*/  LOP3.LUT R146, R134, 0x40, RZ, 0x3c, !PT ;  /* 0x0000004086927812 */ /* 0x000fe200078e3cff */
[----:B------:R-:W-:Y:S01]  /*2710*/  STS.U8 [R134+UR66+0x1000], R21 ;  /* 0x0010001586007988 */ /* 0x000fe20008000042 */
[----:B------:R-:W-:Y:S01]  /*2720*/  R2UR UR60, R83 ;  /* 0x00000000533c72ca */ /* 0x000fe200000e0000 */
[----:B------:R-:W2:Y:S02]  /*2730*/  LDC R135, c[0x0][0x3c4] ;  /* 0x0000f100ff877b82 */ /* 0x000ea40000000800 */
[----:B------:R-:W-:Y:S04]  /*2740*/  STS.U8 [R134+UR66+0x1400], R25 ;  /* 0x0014001986007988 */ /* 0x000fe80008000042 */
        /* <DEDUP_REMOVED lines=11> */
[----:B------:R0:W-:Y:S04]  /*2800*/  STS.U8 [R134+UR66+0x4400], R73 ;  /* 0x0044004986007988 */ /* 0x0001e80008000042 */
[----:B----4-:R-:W-:Y:S04]  /*2810*/  STS.U8 [R134+UR66+0x4800], R77 ;  /* 0x0048004d86007988 */ /* 0x010fe80008000042 */
[----:B------:R-:W-:Y:S04]  /*2820*/  STS.U8 [R134+UR66+0x4c00], R93 ;  /* 0x004c005d86007988 */ /* 0x000fe80008000042 */
[----:B------:R-:W-:Y:S04]  /*2830*/  STS.U8 [R134+UR66+0x5000], R99 ;  /* 0x0050006386007988 */ /* 0x000fe80008000042 */
[----:B-----5:R-:W-:Y:S04]  /*2840*/  STS.U8 [R134+UR66+0x5400], R105 ;  /* 0x0054006986007988 */ /* 0x020fe80008000042 */
[----:B------:R-:W-:Y:S04]  /*2850*/  STS.U8 [R134+UR66+0x5800], R111 ;  /* 0x0058006f86007988 */ /* 0x000fe80008000042 */
[----:B------:R4:W-:Y:S04]  /*2860*/  STS.U8 [R134+UR66+0x5c00], R115 ;  /* 0x005c007386007988 */ /* 0x0009e80008000042 */
[----:B------:R-:W-:Y:S04]  /*2870*/  STS.U8 [R134+UR66+0x6000], R163 ;  /* 0x006000a386007988 */ /* 0x000fe80008000042 */
[----:B------:R-:W-:Y:S04]  /*2880*/  STS.U8 [R134+UR66+0x6400], R165 ;  /* 0x006400a586007988 */ /* 0x000fe80008000042 */
[----:B------:R-:W-:Y:S04]  /*2890*/  STS.U8 [R134+UR66+0x6800], R167 ;  /* 0x006800a786007988 */ /* 0x000fe80008000042 */
[----:B------:R-:W-:Y:S04]  /*28a0*/  STS.U8 [R134+UR66+0x6c00], R169 ;  /* 0x006c00a986007988 */ /* 0x000fe80008000042 */
[----:B---3--:R-:W-:Y:S04]  /*28b0*/  STS.U8 [R134+UR66+0x7000], R171 ;  /* 0x007000ab86007988 */ /* 0x008fe80008000042 */
[----:B------:R-:W-:Y:S04]  /*28c0*/  STS.U8 [R134+UR66+0x7800], R175 ;  /* 0x007800af86007988 */ /* 0x000fe80008000042 */
[----:B------:R-:W-:Y:S04]  /*28d0*/  STS.U8 [R134+UR66+0x7400], R173 ;  /* 0x007400ad86007988 */ /* 0x000fe80008000042 */
[----:B------:R-:W-:Y:S01]  /*28e0*/  STS.U8 [R134+UR66+0x7c00], R147 ;  /* 0x007c009386007988 */ /* 0x000fe20008000042 */
[----:B------:R-:W-:Y:S01]  /*28f0*/  IMAD R4, R4, UR4, RZ ;  /* 0x0000000404047c24 */ /* 0x000fe2000f8e02ff */
[----:B------:R-:W3:Y:S01]  /*2900*/  LDCU UR4, c[0x0][0x3c4] ;  /* 0x00007880ff0477ac */ /* 0x000ee20008000800 */
[----:B0-----:R-:W0:Y:S01]  /*2910*/  LDC R3, c[0x0][0x3c4] ;  /* 0x0000f100ff037b82 */ /* 0x001e220000000800 */
[----:B------:R5:W-:Y:S04]  /*2920*/  STS.U8 [R148+UR66+0x100], R0 ;  /* 0x0001000094007988 */ /* 0x000be80008000042 */
[----:B------:R-:W-:Y:S01]  /*2930*/  STS.U8 [R148+UR66+0x500], R8 ;  /* 0x0005000894007988 */ /* 0x000fe20008000042 */
[----:B------:R-:W-:Y:S01]  /*2940*/  ULOP3.LUT UR17, UR60, 0x4, URZ, 0xc0, !UPT ;  /* 0x000000043c117892 */ /* 0x000fe2000f8ec0ff */
[----:B------:R-:W-:-:S02]  /*2950*/  VOTEU.ALL UP0, P4 ;  /* 0x0000000000ff7886 */ /* 0x000fc40002000000 */
[----:B------:R-:W-:Y:S01]  /*2960*/  STS.U8 [R148+UR66+0x900], R12 ;  /* 0x0009000c94007988 */ /* 0x000fe20008000042 */
[----:B------:R-:W-:Y:S01]  /*2970*/  PRMT R73, RZ, 0x7610, R73 ;  /* 0x00007610ff497816 */ /* 0x000fe20000000049 */
[----:B------:R-:W0:Y:S02]  /*2980*/  LDC R53, c[0x0][0x3c4] ;  /* 0x0000f100ff357b82 */ /* 0x000e240000000800 */
[----:B------:R-:W-:Y:S04]  /*2990*/  STS.U8 [R148+UR66+0xd00], R17 ;  /* 0x000d001194007988 */ /* 0x000fe80008000042 */
[----:B------:R-:W-:Y:S01]  /*29a0*/  STS.U8 [R148+UR66+0x1100], R20 ;  /* 0x0011001494007988 */ /* 0x000fe20008000042 */
[----:B------:R-:W-:Y:S01]  /*29b0*/  PRMT R45, RZ, 0x7610, R45 ;  /* 0x00007610ff2d7816 */ /* 0x000fe2000000002d */
[----:B----4-:R-:W4:Y:S02]  /*29c0*/  LDC R115, c[0x0][0x3c4] ;  /* 0x0000f100ff737b82 */ /* 0x010f240000000800 */
        /* <DEDUP_REMOVED lines=8> */
[----:B------:R-:W-:Y:S04]  /*2a50*/  STS.U8 [R148+UR66+0x3500], R56 ;  /* 0x0035003894007988 */ /* 0x000fe80008000042 */
[----:B------:R0:W-:Y:S04]  /*2a60*/  STS.U8 [R148+UR66+0x3900], R60 ;  /* 0x0039003c94007988 */ /* 0x0001e80008000042 */
[----:B------:R-:W-:Y:S04]  /*2a70*/  STS.U8 [R148+UR66+0x3d00], R64 ;  /* 0x003d004094007988 */ /* 0x000fe80008000042 */
[----:B------:R-:W-:Y:S01]  /*2a80*/  STS.U8 [R148+UR66+0x4100], R68 ;  /* 0x0041004494007988 */ /* 0x000fe20008000042 */
[----:B---3--:R-:W-:Y:S01]  /*2a90*/  USHF.L.U32 UR5, UR4, 0x1, URZ ;  /* 0x0000000104057899 */ /* 0x008fe200080006ff */
[----:B-----5:R-:W-:-:S02]  /*2aa0*/  LOP3.LUT R0, R134, 0x60, RZ, 0x3c, !PT ;  /* 0x0000006086007812 */ /* 0x020fc400078e3cff */
[----:B------:R-:W-:Y:S01]  /*2ab0*/  IADD3 R132, P0, P1, R4, R132, R81 ;  /* 0x0000008404847210 */ /* 0x000fe2000791e051 */
[----:B------:R-:W-:Y:S01]  /*2ac0*/  STS.U8 [R148+UR66+0x4500], R72 ;  /* 0x0045004894007988 */ /* 0x000fe20008000042 */
[----:B------:R-:W-:Y:S01]  /*2ad0*/  SHF.R.S32.HI R6, RZ, 0x1f, R4 ;  /* 0x0000001fff067819 */ /* 0x000fe20000011404 */
[----:B0-----:R-:W-:Y:S01]  /*2ae0*/  IMAD.SHL.U32 R3, R3, 0x8, RZ ;  /* 0x0000000803037824 */ /* 0x001fe200078e00ff */
[----:B------:R-:W-:Y:S01]  /*2af0*/  PRMT R52, RZ, 0x7610, R52 ;  /* 0x00007610ff347816 */ /* 0x000fe20000000034 */
[----:B------:R-:W-:Y:S01]  /*2b00*/  STS.U8 [R148+UR66+0x4900], R76 ;  /* 0x0049004c94007988 */ /* 0x000fe20008000042 */
[----:B------:R-:W-:Y:S01]  /*2b10*/  PRMT R93, RZ, 0x7610, R93 ;  /* 0x00007610ff5d7816 */ /* 0x000fe2000000005d */
[----:B------:R-:W0:Y:S02]  /*2b20*/  LDC R60, c[0x0][0x3c4] ;  /* 0x0000f100ff3c7b82 */ /* 0x000e240000000800 */
        /* <DEDUP_REMOVED lines=15> */
[----:B------:R-:W-:Y:S01]  /*2c20*/  STS.U8 [R146+UR66+0xa00], R13 ;  /* 0x000a000d92007988 */ /* 0x000fe20008000042 */
[----:B------:R-:W-:Y:S01]  /*2c30*/  USHF.L.U32 UR4, UR60, 0x15, URZ ;  /* 0x000000153c047899 */ /* 0x000fe200080006ff */
[----:B------:R-:W-:Y:S01]  /*2c40*/  SHF.R.S32.HI R4, RZ, 0x1f, R81 ;  /* 0x0000001fff047819 */ /* 0x000fe20000011451 */
[----:B---3--:R-:W3:Y:S01]  /*2c50*/  LDC R2, c[0x0][0x3c4] ;  /* 0x0000f100ff027b82 */ /* 0x008ee20000000800 */
[----:B------:R-:W-:Y:S04]  /*2c60*/  STS.U8 [R146+UR66+0xe00], R18 ;  /* 0x000e001292007988 */ /* 0x000fe80008000042 */
[----:B------:R-:W-:Y:S04]  /*2c70*/  STS.U8 [R146+UR66+0x1200], R22 ;  /* 0x0012001692007988 */ /* 0x000fe80008000042 */
[----:B------:R-:W-:Y:S04]  /*2c80*/  STS.U8 [R146+UR66+0x1600], R26 ;  /* 0x0016001a92007988 */ /* 0x000fe80008000042 */
[----:B------:R-:W-:Y:S04]  /*2c90*/  STS.U8 [R146+UR66+0x1a00], R30 ;  /* 0x001a001e92007988 */ /* 0x000fe80008000042 */
[----:B------:R-:W-:Y:S04]  /*2ca0*/  STS.U8 [R146+UR66+0x1e00], R34 ;  /* 0x001e002292007988 */ /* 0x000fe80008000042 */
[----:B------:R5:W-:Y:S01]  /*2cb0*/  STS.U8 [R146+UR66+0x2200], R38 ;  /* 0x0022002692007988 */ /* 0x000be20008000042 */
[----:B------:R-:W-:Y:S01]  /*2cc0*/  ULOP3.LUT UR6, UR4, 0x600000, URZ, 0xc0, !UPT ;  /* 0x0060000004067892 */ /* 0x000fe2000f8ec0ff */
[----:B------:R-:W-:Y:S01]  /*2cd0*/  IADD3.X R133, PT, PT, R6, R133, R4, P0, P1 ;  /* 0x0000008506857210 */ /* 0x000fe200007e2404 */
[----:B------:R-:W-:Y:S01]  /*2ce0*/  VIADD R8, R132, UR5 ;  /* 0x0000000584087c36 */ /* 0x000fe20008000000 */
[----:B------:R-:W-:Y:S01]  /*2cf0*/  STS.U8 [R146+UR66+0x2600], R42 ;  /* 0x0026002a92007988 */ /* 0x000fe20008000042 */
[----:B------:R-:W-:Y:S01]  /*2d00*/  UIADD3 UR19, UPT, UPT, UR65, UR6, URZ ;  /* 0x0000000641137290 */ /* 0x000fe2000fffe0ff */
[----:B------:R-:W-:Y:S01]  /*2d10*/  IMAD.U32 R4, RZ, RZ, UR10 ;  /* 0x0000000aff047e24 */ /* 0x000fe2000f8e00ff */
[----:B------:R-:W-:Y:S01]  /*2d20*/  ISETP.LT.AND P0, PT, RZ, UR10, PT ;  /* 0x0000000aff007c0c */ /* 0x000fe2000bf01270 */
[----:B------:R0:W-:Y:S01]  /*2d30*/  STS.U8 [R146+UR66+0x2a00], R46 ;  /* 0x002a002e92007988 */ /* 0x0001e20008000042 */
[----:B------:R-:W-:-:S02]  /*2d40*/  IADD3 RZ, P1, PT, R85, R132, RZ ;  /* 0x0000008455ff7210 */ /* 0x000fc40007f3e0ff */
[----:B------:R-:W-:Y:S01]  /*2d50*/  IADD3 RZ, P2, PT, R3, R132, RZ ;  /* 0x0000008403ff7210 */ /* 0x000fe20007f5e0ff */
[----:B------:R-:W-:Y:S01]  /*2d60*/  STS.U8 [R146+UR66+0x2e00], R50 ;  /* 0x002e003292007988 */ /* 0x000fe20008000042 */
[----:B------:R-:W-:Y:S01]  /*2d70*/  VIADD R6, R132, UR7 ;  /* 0x0000000784067c36 */ /* 0x000fe20008000000 */
[----:B------:R-:W-:Y:S01]  /*2d80*/  ULEA UR19, UR17, UR19, 0x5 ;  /* 0x0000001311137291 */ /* 0x000fe2000f8e28ff */
[----:B------:R-:W-:Y:S01]  /*2d90*/  PRMT R72, RZ, 0x7610, R72 ;  /* 0x00007610ff487816 */ /* 0x000fe20000000048 */
[----:B------:R-:W-:Y:S01]  /*2da0*/  STS.U8 [R146+UR66+0x3200], R54 ;  /* 0x0032003692007988 */ /* 0x000fe20008000042 */
[----:B------:R-:W-:-:S04]  /*2db0*/  @!UP2 UIADD3 UR10, UPT, UPT, -UR9, 0x100000, URZ ;  /* 0x00100000090aa890 */ /* 0x000fc8000fffe1ff */
[----:B------:R-:W-:Y:S02]  /*2dc0*/  @!UP2 USHF.L.U32 UR11, UR10, 0xb, URZ ;  /* 0x0000000b0a0ba899 */ /* 0x000fe400080006ff */
[----:B------:R-:W-:Y:S01]  /*2dd0*/  @!UP2 USHF.L.U32 UR10, UR10, 0x1, URZ ;  /* 0x000000010a0aa899 */ /* 0x000fe200080006ff */
[----:B------:R-:W0:Y:S01]  /*2de0*/  LDCU UR7, c[0x0][0x3c4] ;  /* 0x00007880ff0777ac */ /* 0x000e220008000800 */
[----:B-----5:R-:W-:Y:S01]  /*2df0*/  PRMT R38, RZ, 0x7610, R38 ;  /* 0x00007610ff267816 */ /* 0x020fe20000000026 */
[----:B------:R-:W-:Y:S01]  /*2e00*/  STS.U8 [R146+UR66+0x3600], R58 ;  /* 0x0036003a92007988 */ /* 0x000fe20008000042 */
[----:B------:R-:W-:Y:S01]  /*2e10*/  PRMT R65, RZ, 0x7610, R65 ;  /* 0x00007610ff417816 */ /* 0x000fe20000000041 */
[----:B------:R-:W5:Y:S01]  /*2e20*/  LDCU UR4, c[0x0][0x3c4] ;  /* 0x00007880ff0477ac */ /* 0x000f620008000800 */
[----:B------:R-:W-:Y:S01]  /*2e30*/  PRMT R37, RZ, 0x7610, R37 ;  /* 0x00007610ff257816 */ /* 0x000fe20000000025 */
[----:B------:R-:W-:Y:S01]  /*2e40*/  STS.U8 [R146+UR66+0x3a00], R62 ;  /* 0x003a003e92007988 */ /* 0x000fe20008000042 */
[----:B------:R-:W-:Y:S01]  /*2e50*/  PRMT R44, RZ, 0x7610, R44 ;  /* 0x00007610ff2c7816 */ /* 0x000fe2000000002c */
[----:B------:R-:W1:Y:S01]  /*2e60*/  LDCU UR5, c[0x0][0x3c4] ;  /* 0x00007880ff0577ac */ /* 0x000e620008000800 */
[----:B------:R-:W-:Y:S01]  /*2e70*/  PRMT R99, RZ, 0x7610, R99 ;  /* 0x00007610ff637816 */ /* 0x000fe20000000063 */
[----:B------:R0:W-:Y:S01]  /*2e80*/  STS.U8 [R146+UR66+0x3e00], R66 ;  /* 0x003e004292007988 */ /* 0x0001e20008000042 */
[----:B------:R-:W-:Y:S01]  /*2e90*/  PRMT R92, RZ, 0x7610, R92 ;  /* 0x00007610ff5c7816 */ /* 0x000fe2000000005c */
[----:B------:R-:W2:Y:S02]  /*2ea0*/  LDC R30, c[0x0][0x3c4] ;  /* 0x0000f100ff1e7b82 */ /* 0x000ea40000000800 */
[----:B------:R-:W-:Y:S04]  /*2eb0*/  STS.U8 [R146+UR66+0x4200], R70 ;  /* 0x0042004692007988 */ /* 0x000fe80008000042 */
[----:B------:R-:W-:Y:S01]  /*2ec0*/  STS.U8 [R146+UR66+0x4600], R74 ;  /* 0x0046004a92007988 */ /* 0x000fe20008000042 */
[----:B------:R-:W-:Y:S01]  /*2ed0*/  PRMT R64, RZ, 0x7610, R64 ;  /* 0x00007610ff407816 */ /* 0x000fe20000000040 */
[----:B0-----:R-:W0:Y:S02]  /*2ee0*/  LDC R46, c[0x0][0x3c4] ;  /* 0x0000f100ff2e7b82 */ /* 0x001e240000000800 */
[----:B------:R-:W-:Y:S04]  /*2ef0*/  STS.U8 [R146+UR66+0x4a00], R78 ;  /* 0x004a004e92007988 */ /* 0x000fe80008000042 */
[----:B------:R-:W-:Y:S01]  /*2f00*/  STS.U8 [R146+UR66+0x4e00], R94 ;  /* 0x004e005e92007988 */ /* 0x000fe20008000042 */
[----:B------:R-:W-:Y:S03]  /*2f10*/  STTM.x128 tmem[UR19], RZ ;  /* 0x000000ff000079ed */ /* 0x000fe600083c0013 */
[----:B------:R-:W-:Y:S04]  /*2f20*/  STS.U8 [R146+UR66+0x5200], R100 ;  /* 0x0052006492007988 */ /* 0x000fe80008000042 */
[----:B------:R3:W-:Y:S01]  /*2f30*/  STL [R1+0x7b8], R4 ;  /* 0x0007b80401007387 */ /* 0x0007e20000100800 */
[----:B------:R-:W-:-:S02]  /*2f40*/  LEA.HI.X.SX32 R9, R85, R133, 0x1, P1 ;  /* 0x0000008555097211 */ /* 0x000fc400008f0eff */
[----:B------:R-:W-:Y:S01]  /*2f50*/  LEA.HI.X.SX32 R7, R3, R133, 0x1, P2 ;  /* 0x0000008503077211 */ /* 0x000fe200010f0eff */
[----:B------:R-:W-:Y:S01]  /*2f60*/  STS.U8 [R146+UR66+0x5600], R104 ;  /* 0x0056006892007988 */ /* 0x000fe20008000042 */
[----:B------:R-:W-:Y:S01]  /*2f70*/  PRMT R66, RZ, 0x7610, R66 ;  /* 0x00007610ff427816 */ /* 0x000fe20000000042 */
[----:B-----5:R-:W-:Y:S02]  /*2f80*/  UIMAD UR4, UR4, 0x9, URZ ;  /* 0x00000009040478a4 */ /* 0x020fe4000f8e02ff */
[----:B-1----:R-:W-:Y:S01]  /*2f90*/  UIMAD UR5, UR5, 0x11, URZ ;  /* 0x00000011050578a4 */ /* 0x002fe2000f8e02ff */
[----:B------:R-:W-:Y:S01]  /*2fa0*/  STS.U8 [R146+UR66+0x5a00], R112 ;  /* 0x005a007092007988 */ /* 0x000fe20008000042 */
[----:B---3--:R-:W1:Y:S03]  /*2fb0*/  LDC R4, c[0x0][0x3c4] ;  /* 0x0000f100ff047b82 */ /* 0x008e660000000800 */
[----:B------:R-:W-:Y:S04]  /*2fc0*/  STS.U8 [R146+UR66+0x5e00], R116 ;  /* 0x005e007492007988 */ /* 0x000fe80008000042 */
[----:B------:R-:W-:Y:S01]  /*2fd0*/  STS.U8 [R146+UR66+0x6200], R120 ;  /* 0x0062007892007988 */ /* 0x000fe20008000042 */
[----:B------:R-:W-:Y:S01]  /*2fe0*/  PRMT R58, RZ, 0x7610, R58 ;  /* 0x00007610ff3a7816 */ /* 0x000fe2000000003a */
[----:B------:R-:W3:Y:S02]  /*2ff0*/  LDC R74, c[0x0][0x3c4] ;  /* 0x0000f100ff4a7b82 */ /* 0x000ee40000000800 */
        /* <DEDUP_REMOVED lines=10> */
[----:B-----5:R-:W5:Y:S03]  /*30a0*/  LDC R5, c[0x0][0x3c4] ;  /* 0x0000f100ff057b82 */ /* 0x020f660000000800 */
        /* <DEDUP_REMOVED lines=29> */
[----:B------:R-:W-:Y:S01]  /*3280*/  STL.64 [R1+0x670], R8 ;  /* 0x0006700801007387 */ /* 0x000fe20000100a00 */
[----:B------:R-:W-:Y:S01]  /*3290*/  IMAD.SHL.U32 R3, R2, 0x10, RZ ;  /* 0x0000001002037824 */ /* 0x000fe200078e00ff */
[----:B0-----:R-:W-:Y:S01]  /*32a0*/  PRMT R101, RZ, 0x7610, R101 ;  /* 0x00007610ff657816 */ /* 0x001fe20000000065 */
[----:B-----5:R-:W-:Y:S01]  /*32b0*/  IMAD R5, R5, 0x18, RZ ;  /* 0x0000001805057824 */ /* 0x020fe200078e02ff */
[----:B------:R-:W0:Y:S02]  /*32c0*/  FENCE.VIEW.ASYNC.T ;  /* 0x00000000000073c6 */ /* 0x000e240000000200 */
[----:B0-----:R-:W-:Y:S08]  /*32d0*/  BAR.SYNC.DEFER_BLOCKING 0x0 ;  /* 0x0000000000007b1d */ /* 0x001ff00000010000 */
[----:B-1----:R-:W0:Y:S01]  /*32e0*/  LDC R0, c[0x0][0x3c4] ;  /* 0x0000f100ff007b82 */ /* 0x002e220000000800 */
[----:B------:R1:W-:Y:S01]  /*32f0*/  STL.64 [R1+0x640], R6 ;  /* 0x0006400601007387 */ /* 0x0003e20000100a00 */
[----:B------:R-:W-:Y:S01]  /*3300*/  PRMT R106, RZ, 0x7610, R106 ;  /* 0x00007610ff6a7816 */ /* 0x000fe2000000006a */
[----:B------:R-:W-:Y:S01]  /*3310*/  VIADD R10, R132, UR8 ;  /* 0x00000008840a7c36 */ /* 0x000fe20008000000 */
[----:B------:R-:W-:Y:S01]  /*3320*/  IADD3 RZ, P1, PT, R3, R132, RZ ;  /* 0x0000008403ff7210 */ /* 0x000fe20007f3e0ff */
[----:B------:R-:W5:Y:S03]  /*3330*/  LDCU UR8, c[0x0][0x3c4] ;  /* 0x00007880ff0877ac */ /* 0x000f660008000800 */
[----:B------:R-:W1:Y:S01]  /*3340*/  LDC R2, c[0x0][0x3c4] ;  /* 0x0000f100ff027b82 */ /* 0x000e620000000800 */
[----:B------:R-:W-:-:S02]  /*3350*/  PRMT R94, RZ, 0x7610, R94 ;  /* 0x00007610ff5e7816 */ /* 0x000fc4000000005e */
[----:B------:R-:W-:Y:S02]  /*3360*/  PRMT R80, RZ, 0x7610, R80 ;  /* 0x00007610ff507816 */ /* 0x000fe40000000050 */
[----:B------:R-:W-:Y:S02]  /*3370*/  PRMT R59, RZ, 0x7610, R59 ;  /* 0x00007610ff3b7816 */ /* 0x000fe4000000003b */
[----:B------:R-:W-:Y:S01]  /*3380*/  PRMT R31, RZ, 0x7610, R31 ;  /* 0x00007610ff1f7816 */ /* 0x000fe2000000001f */
[----:B------:R-:W1:Y:S01]  /*3390*/  LDC R39, c[0x0][0x3c4] ;  /* 0x0000f100ff277b82 */ /* 0x000e620000000800 */
[----:B------:R-:W2:Y:S02]  /*33a0*/  FENCE.VIEW.ASYNC.S ;  /* 0x00000000000073c6 */ /* 0x000ea40000000000 */
[----:B--2---:R-:W2:Y:S05]  /*33b0*/  @!UP0 SYNCS.EXCH.64 URZ, [UR64], UR10 ;  /* 0x0000000a40ff85b2 */ /* 0x004eaa0008000100 */
[----:B--2---:R-:W-:Y:S01]  /*33c0*/  BAR.SYNC.DEFER_BLOCKING 0x0 ;  /* 0x0000000000007b1d */ /* 0x004fe20000010000 */
[----:B------:R-:W-:Y:S01]  /*33d0*/  LEA.HI.X.SX32 R11, R3, R133, 0x1, P1 ;  /* 0x00000085030b7211 */ /* 0x000fe200008f0eff */
[----:B0-----:R-:W-:Y:S01]  /*33e0*/  IMAD.SHL.U32 R3, R0, 0x20, RZ ;  /* 0x0000002000037824 */ /* 0x001fe200078e00ff */
[----:B------:R-:W-:-:S02]  /*33f0*/  PRMT R107, RZ, 0x7610, R107 ;  /* 0x00007610ff6b7816 */ /* 0x000fc4000000006b */
[----:B------:R-:W-:Y:S02]  /*3400*/  PRMT R100, RZ, 0x7610, R100 ;  /* 0x00007610ff647816 */ /* 0x000fe40000000064 */
[----:B------:R-:W-:Y:S02]  /*3410*/  PRMT R86, RZ, 0x7610, R86 ;  /* 0x00007610ff567816 */ /* 0x000fe40000000056 */
[----:B------:R-:W-:Y:S02]  /*3420*/  PRMT R79, RZ, 0x7610, R79 ;  /* 0x00007610ff4f7816 */ /* 0x000fe4000000004f */
[----:B------:R-:W-:Y:S02]  /*3430*/  PRMT R51, RZ, 0x7610, R51 ;  /* 0x00007610ff337816 */ /* 0x000fe40000000033 */
[----:B------:R-:W-:Y:S02]  /*3440*/  PRMT R78, RZ, 0x7610, R78 ;  /* 0x00007610ff4e7816 */ /* 0x000fe4000000004e */
[----:B------:R-:W-:Y:S01]  /*3450*/  PRMT R85, RZ, 0x7610, R85 ;  /* 0x00007610ff557816 */ /* 0x000fe20000000055 */
[----:B------:R-:W0:Y:S01]  /*3460*/  LDC R67, c[0x0][0x3c4] ;  /* 0x0000f100ff437b82 */ /* 0x000e220000000800 */
[----:B------:R1:W2:Y:S07]  /*3470*/  @P0 LDG.E.U8 R101, desc[UR20][R6.64] ;  /* 0x0000001406650981 */ /* 0x0002ae000c1e1100 */
[----:B------:R-:W0:Y:S01]  /*3480*/  LDC R0, c[0x0][0x3c4] ;  /* 0x0000f100ff007b82 */ /* 0x000e220000000800 */
[----:B------:R3:W2:Y:S04]  /*3490*/  @P0 LDG.E.U8 R106, desc[UR20][R8.64] ;  /* 0x00000014086a0981 */ /* 0x0006a8000c1e1100 */
[----:B------:R4:W2:Y:S01]  /*34a0*/  @P0 LDG.E.U8 R94, desc[UR20][R10.64] ;  /* 0x000000140a5e0981 */ /* 0x0008a2000c1e1100 */
[----:B------:R-:W-:-:S02]  /*34b0*/  PRMT R71, RZ, 0x7610, R71 ;  /* 0x00007610ff477816 */ /* 0x000fc40000000047 */
[----:B-1----:R-:W1:Y:S01]  /*34c0*/  LDC R6, c[0x0][0x3c4] ;  /* 0x0000f100ff067b82 */ /* 0x002e620000000800 */
[----:B---3--:R-:W-:-:S07]  /*34d0*/  IADD3 R8, P2, PT, R5, R132, RZ ;  /* 0x0000008405087210 */ /* 0x008fce0007f5e0ff */
[----:B------:R-:W3:Y:S01]  /*34e0*/  LDC R7, c[0x0][0x3c4] ;  /* 0x0000f100ff077b82 */ /* 0x000ee20000000800 */
[----:B------:R-:W-:Y:S01]  /*34f0*/  LEA.HI.X.SX32 R9, R5, R133, 0x1, P2 ;  /* 0x0000008505097211 */ /* 0x000fe200010f0eff */
[----:B------:R-:W-:Y:S01]  /*3500*/  IMAD R5, R4, 0x28, RZ ;  /* 0x0000002804057824 */ /* 0x000fe200078e02ff */
[----:B------:R4:W-:Y:S04]  /*3510*/  STL.64 [R1+0x600], R10 ;  /* 0x0006000a01007387 */ /* 0x0009e80000100a00 */
[----:B------:R5:W-:Y:S01]  /*3520*/  STL.64 [R1+0x5c0], R8 ;  /* 0x0005c00801007387 */ /* 0x000be20000100a00 */
[----:B------:R-:W0:Y:S03]  /*3530*/  LDC R4, c[0x0][0x3c4] ;  /* 0x0000f100ff047b82 */ /* 0x000e260000000800 */
[----:B------:R5:W2:Y:S01]  /*3540*/  @P0 LDG.E.U8 R87, desc[UR20][R8.64] ;  /* 0x0000001408570981 */ /* 0x000aa2000c1e1100 */
[----:B----4-:R-:W-:-:S04]  /*3550*/  IADD3 R10, P1, PT, R3, R132, RZ ;  /* 0x00000084030a7210 */ /* 0x010fc80007f3e0ff */
[----:B------:R-:W4:Y:S01]  /*3560*/  LDC R109, c[0x0][0x3c4] ;  /* 0x0000f100ff6d7b82 */ /* 0x000f220000000800 */
[----:B-----5:R-:W-:Y:S02]  /*3570*/  IADD3 R8, P2, PT, R5, R132, RZ ;  /* 0x0000008405087210 */ /* 0x020fe40007f5e0ff */
[-C--:B------:R-:W-:Y:S01]  /*3580*/  LEA.HI.X.SX32 R11, R3, R133.reuse, 0x1, P1 ;  /* 0x00000085030b7211 */ /* 0x080fe200008f0eff */
[----:B-1----:R-:W-:Y:S01]  /*3590*/  IMAD R3, R6, 0x30, RZ ;  /* 0x0000003006037824 */ /* 0x002fe200078e02ff */
[----:B------:R-:W-:-:S03]  /*35a0*/  LEA.HI.X.SX32 R9, R5, R133, 0x1, P2 ;  /* 0x0000008505097211 */ /* 0x000fc600010f0eff */
[----:B------:R-:W1:Y:S01]  /*35b0*/  LDC R6, c[0x0][0x3c4] ;  /* 0x0000f100ff067b82 */ /* 0x000e620000000800 */
[----:B------:R-:W-:Y:S04]  /*35c0*/  STL.64 [R1+0x580], R10 ;  /* 0x0005800a01007387 */ /* 0x000fe80000100a00 */
[----:B------:R5:W-:Y:S04]  /*35d0*/  STL.64 [R1+0x540], R8 ;  /* 0x0005400801007387 */ /* 0x000be80000100a00 */
[----:B------:R5:W2:Y:S01]  /*35e0*/  @P0 LDG.E.U8 R73, desc[UR20][R8.64] ;  /* 0x0000001408490981 */ /* 0x000aa2000c1e1100 */
[----:B------:R-:W-:-:S02]  /*35f0*/  IMAD R5, R2, 0x38, RZ ;  /* 0x0000003802057824 */ /* 0x000fc400078e02ff */
[----:B------:R-:W1:Y:S01]  /*3600*/  LDC R2, c[0x0][0x3c4] ;  /* 0x0000f100ff027b82 */ /* 0x000e620000000800 */
[----:B------:R0:W2:Y:S01]  /*3610*/  @P0 LDG.E.U8 R80, desc[UR20][R10.64] ;  /* 0x000000140a500981 */ /* 0x0000a2000c1e1100 */
[----:B-----5:R-:W-:-:S04]  /*3620*/  IADD3 R8, P1, PT, R3, R132, RZ ;  /* 0x0000008403087210 */ /* 0x020fc80007f3e0ff */
[----:B------:R-:W-:Y:S01]  /*3630*/  LEA.HI.X.SX32 R9, R3, R133, 0x1, P1 ;  /* 0x0000008503097211 */ /* 0x000fe200008f0eff */
[----:B---3--:R-:W-:Y:S01]  /*3640*/  IMAD.SHL.U32 R3, R7, 0x40, RZ ;  /* 0x0000004007037824 */ /* 0x008fe200078e00ff */
[----:B0-----:R-:W-:-:S03]  /*3650*/  IADD3 R10, P1, PT, R5, R132, RZ ;  /* 0x00000084050a7210 */ /* 0x001fc60007f3e0ff */
[----:B------:R0:W-:Y:S04]  /*3660*/  STL.64 [R1+0x500], R8 ;  /* 0x0005000801007387 */ /* 0x0001e80000100a00 */
[----:B------:R0:W3:Y:S01]  /*3670*/  @P0 LDG.E.U8 R66, desc[UR20][R8.64] ;  /* 0x0000001408420981 */ /* 0x0000e2000c1e1100 */
[-C--:B------:R-:W-:Y:S02]  /*3680*/  LEA.HI.X.SX32 R11, R5, R133.reuse, 0x1, P1 ;  /* 0x00000085050b7211 */ /* 0x080fe400008f0eff */
[C---:B0-----:R-:W-:Y:S01]  /*3690*/  IADD3 R8, P2, PT, R3.reuse, R132, RZ ;  /* 0x0000008403087210 */ /* 0x041fe20007f5e0ff */
[----:B------:R-:W-:Y:S02]  /*36a0*/  IMAD R5, R0, 0x48, RZ ;  /* 0x0000004800057824 */ /* 0x000fe400078e02ff */
[----:B------:R-:W5:Y:S01]  /*36b0*/  @P0 LDG.E.U8 R59, desc[UR20][R10.64] ;  /* 0x000000140a3b0981 */ /* 0x000f62000c1e1100 */
[----:B------:R-:W-:Y:S01]  /*36c0*/  LEA.HI.X.SX32 R9, R3, R133, 0x1, P2 ;  /* 0x0000008503097211 */ /* 0x000fe200010f0eff */
[----:B------:R-:W-:-:S02]  /*36d0*/  IMAD R3, R4, 0x50, RZ ;  /* 0x0000005004037824 */ /* 0x000fc400078e02ff */
[----:B------:R-:W-:Y:S01]  /*36e0*/  STL.64 [R1+0x4c0], R10 ;  /* 0x0004c00a01007387 */ /* 0x000fe20000100a00 */
[----:B------:R-:W0:Y:S03]  /*36f0*/  LDC R4, c[0x0][0x3c4] ;  /* 0x0000f100ff047b82 */ /* 0x000e260000000800 */
[----:B------:R1:W-:Y:S04]  /*3700*/  STL.64 [R1+0x480], R8 ;  /* 0x0004800801007387 */ /* 0x0003e80000100a00 */
[----:B------:R1:W2:Y:S02]  /*3710*/  @P0 LDG.E.U8 R52, desc[UR20][R8.64] ;  /* 0x0000001408340981 */ /* 0x0002a4000c1e1100 */
[----:B-1----:R-:W1:Y:S01]  /*3720*/  LDC R8, c[0x0][0x3c4] ;  /* 0x0000f100ff087b82 */ /* 0x002e620000000800 */
[----:B------:R-:W-:Y:S01]  /*3730*/  IADD3 R10, P1, PT, R5, R132, RZ ;  /* 0x00000084050a7210 */ /* 0x000fe20007f3e0ff */
[----:B------:R-:W-:-:S03]  /*3740*/  IMAD R7, R2, 0x60, RZ ;  /* 0x0000006002077824 */ /* 0x000fc600078e02ff */
[-C--:B------:R-:W-:Y:S01]  /*3750*/  LEA.HI.X.SX32 R11, R5, R133.reuse, 0x1, P1 ;  /* 0x00000085050b7211 */ /* 0x080fe200008f0eff */
[----:B------:R-:W-:Y:S02]  /*3760*/  IMAD R5, R6, 0x58, RZ ;  /* 0x0000005806057824 */ /* 0x000fe400078e02ff */
[----:B------:R-:W4:Y:S01]  /*3770*/  LDC R9, c[0x0][0x3c4] ;  /* 0x0000f100ff097b82 */ /* 0x000f220000000800 */
[-C--:B------:R-:W-:Y:S01]  /*3780*/  IADD3 R14, P1, PT, R3, R132.reuse, RZ ;  /* 0x00000084030e7210 */ /* 0x080fe20007f3e0ff */
[----:B------:R0:W-:Y:S01]  /*3790*/  STL.64 [R1+0x440], R10 ;  /* 0x0004400a01007387 */ /* 0x0001e20000100a00 */
[-C--:B------:R-:W-:Y:S02]  /*37a0*/  IADD3 R12, P2, PT, R5, R132.reuse, RZ ;  /* 0x00000084050c7210 */ /* 0x080fe40007f5e0ff */
[-C--:B------:R-:W-:Y:S01]  /*37b0*/  LEA.HI.X.SX32 R15, R3, R133.reuse, 0x1, P1 ;  /* 0x00000085030f7211 */ /* 0x080fe200008f0eff */
[----:B------:R0:W2:Y:S01]  /*37c0*/  @P0 LDG.E.U8 R45, desc[UR20][R10.64] ;  /* 0x000000140a2d0981 */ /* 0x0000a2000c1e1100 */
[----:B------:R-:W-:Y:S01]  /*37d0*/  LEA.HI.X.SX32 R13, R5, R133, 0x1, P2 ;  /* 0x00000085050d7211 */ /* 0x000fe200010f0eff */
[----:B------:R-:W4:Y:S01]  /*37e0*/  LDC R6, c[0x0][0x3c4] ;  /* 0x0000f100ff067b82 */ /* 0x000f220000000800 */
[----:B------:R-:W-:Y:S01]  /*37f0*/  PRMT R0, RZ, 0x7610, R0 ;  /* 0x00007610ff007816 */ /* 0x000fe20000000000 */
[----:B0-----:R-:W-:Y:S01]  /*3800*/  IMAD R5, R4, 0x70, RZ ;  /* 0x0000007004057824 */ /* 0x001fe200078e02ff */
[----:B------:R0:W-:Y:S04]  /*3810*/  STL.64 [R1+0x400], R14 ;  /* 0x0004000e01007387 */ /* 0x0001e80000100a00 */
[----:B------:R0:W2:Y:S01]  /*3820*/  @P0 LDG.E.U8 R38, desc[UR20][R14.64] ;  /* 0x000000140e260981 */ /* 0x0000a2000c1e1100 */
[----:B------:R-:W-:Y:S01]  /*3830*/  IADD3 R10, P1, PT, R7, R132, RZ ;  /* 0x00000084070a7210 */ /* 0x000fe20007f3e0ff */
[----:B-1----:R-:W-:-:S02]  /*3840*/  IMAD R3, R8, 0x68, RZ ;  /* 0x0000006808037824 */ /* 0x002fc400078e02ff */
[----:B------:R1:W-:Y:S01]  /*3850*/  STL.64 [R1+0x3c0], R12 ;  /* 0x0003c00c01007387 */ /* 0x0003e20000100a00 */
[----:B------:R-:W-:Y:S01]  /*3860*/  LEA.HI.X.SX32 R11, R7, R133, 0x1, P1 ;  /* 0x00000085070b7211 */ /* 0x000fe200008f0eff */
[----:B------:R-:W4:Y:S02]  /*3870*/  LDC R8, c[0x0][0x3c4] ;  /* 0x0000f100ff087b82 */ /* 0x000f240000000800 */
[----:B------:R1:W2:Y:S01]  /*3880*/  @P0 LDG.E.U8 R31, desc[UR20][R12.64] ;  /* 0x000000140c1f0981 */ /* 0x0002a2000c1e1100 */
[----:B0-----:R-:W-:-:S03]  /*3890*/  IADD3 R14, P1, PT, R3, R132, RZ ;  /* 0x00000084030e7210 */ /* 0x001fc60007f3e0ff */
[----:B------:R0:W-:Y:S02]  /*38a0*/  STL.64 [R1+0x380], R10 ;  /* 0x0003800a01007387 */ /* 0x0001e40000100a00 */
[----:B------:R-:W4:Y:S02]  /*38b0*/  LDC R7, c[0x0][0x3c4] ;  /* 0x0000f100ff077b82 */ /* 0x000f240000000800 */
[----:B------:R0:W2:Y:S01]  /*38c0*/  @P0 LDG.E.U8 R0, desc[UR20][R10.64] ;  /* 0x000000140a000981 */ /* 0x0000a2000c1e1100 */
[----:B-1----:R-:W-:Y:S02]  /*38d0*/  IADD3 R12, P2, PT, R5, R132, RZ ;  /* 0x00000084050c7210 */ /* 0x002fe40007f5e0ff */
[----:B------:R-:W-:-:S03]  /*38e0*/  PRMT R2, RZ, 0x7610, R2 ;  /* 0x00007610ff027816 */ /* 0x000fc60000000002 */
[----:B0-----:R-:W0:Y:S01]  /*38f0*/  LDC R11, c[0x0][0x3c4] ;  /* 0x0000f100ff0b7b82 */ /* 0x001e220000000800 */
[-C--:B------:R-:W-:Y:S02]  /*3900*/  LEA.HI.X.SX32 R15, R3, R133.reuse, 0x1, P1 ;  /* 0x00000085030f7211 */ /* 0x080fe400008f0eff */
[----:B------:R-:W-:Y:S01]  /*3910*/  LEA.HI.X.SX32 R13, R5, R133, 0x1, P2 ;  /* 0x00000085050d7211 */ /* 0x000fe200010f0eff */
[----:B----4-:R-:W-:Y:S02]  /*3920*/  IMAD R5, R9, 0x78, RZ ;  /* 0x0000007809057824 */ /* 0x010fe400078e02ff */
[----:B------:R1:W-:Y:S02]  /*3930*/  STL.64 [R1+0x340], R14 ;  /* 0x0003400e01007387 */ /* 0x0003e40000100a00 */
[----:B------:R-:W4:Y:S02]  /*3940*/  LDC R9, c[0x0][0x3c4] ;  /* 0x0000f100ff097b82 */ /* 0x000f240000000800 */
[----:B------:R1:W2:Y:S01]  /*3950*/  @P0 LDG.E.U8 R2, desc[UR20][R14.64] ;  /* 0x000000140e020981 */ /* 0x0002a2000c1e1100 */
[----:B------:R-:W-:Y:S01]  /*3960*/  PRMT R3, RZ, 0x7610, R3 ;  /* 0x00007610ff037816 */ /* 0x000fe20000000003 */
[----:B------:R-:W-:Y:S01]  /*3970*/  IMAD R7, R7, 0x11, RZ ;  /* 0x0000001107077824 */ /* 0x000fe200078e02ff */
[----:B------:R-:W-:-:S03]  /*3980*/  IADD3 RZ, P1, PT, R132, UR7, RZ ;  /* 0x0000000784ff7c10 */ /* 0x000fc6000ff3e0ff */
[----:B------:R-:W4:Y:S01]  /*3990*/  LDC R10, c[0x0][0x3c4] ;  /* 0x0000f100ff0a7b82 */ /* 0x000f220000000800 */
[----:B------:R-:W-:Y:S01]  /*39a0*/  PRMT R4, RZ, 0x7610, R4 ;  /* 0x00007610ff047816 */ /* 0x000fe20000000004 */
[----:B------:R0:W-:Y:S01]  /*39b0*/  STL.64 [R1+0x300], R12 ;  /* 0x0003000c01007387 */ /* 0x0001e20000100a00 */
[----:B-1----:R-:W-:-:S03]  /*39c0*/  IADD3 R14, P2, PT, R5, R132, RZ ;  /* 0x00000084050e7210 */ /* 0x002fc60007f5e0ff */
[----:B------:R0:W2:Y:S01]  /*39d0*/  @P0 LDG.E.U8 R3, desc[UR20][R12.64] ;  /* 0x000000140c030981 */ /* 0x0000a2000c1e1100 */
[-C--:B------:R-:W-:Y:S01]  /*39e0*/  LEA.HI.X.SX32 R15, R5, R133.reuse, 0x1, P2 ;  /* 0x00000085050f7211 */ /* 0x080fe200010f0eff */
[----:B------:R-:W-:Y:S02]  /*39f0*/  IMAD R5, R6, 0x9, RZ ;  /* 0x0000000906057824 */ /* 0x000fe400078e02ff */
[----:B------:R-:W1:Y:S01]  /*3a00*/  LDC R6, c[0x0][0x3c4] ;  /* 0x0000f100ff067b82 */ /* 0x000e620000000800 */
[-C--:B------:R-:W-:Y:S01]  /*3a10*/  IADD3 RZ, P2, PT, R7, R132.reuse, RZ ;  /* 0x0000008407ff7210 */ /* 0x080fe20007f5e0ff */
[----:B0-----:R-:W-:Y:S01]  /*3a20*/  VIADD R12, R132, UR8 ;  /* 0x00000008840c7c36 */ /* 0x001fe20008000000 */
[----:B------:R-:W-:Y:S01]  /*3a30*/  LEA.HI.X.SX32 R13, R11, R133, 0x1, P1 ;  /* 0x000000850b0d7211 */ /* 0x000fe200008f0eff */
[----:B------:R0:W2:Y:S01]  /*3a40*/  @P0 LDG.E.U8 R4, desc[UR20][R14.64] ;  /* 0x000000140e040981 */ /* 0x0000a2000c1e1100 */
[----:B------:R-:W-:-:S03]  /*3a50*/  IADD3 RZ, P1, PT, R5, R132, RZ ;  /* 0x0000008405ff7210 */ /* 0x000fc60007f3e0ff */
[----:B------:R-:W1:Y:S01]  /*3a60*/  LDC R11, c[0x0][0x3c4] ;  /* 0x0000f100ff0b7b82 */ /* 0x000e620000000800 */
[----:B------:R0:W-:Y:S04]  /*3a70*/  STL.64 [R1+0x2c0], R14 ;  /* 0x0002c00e01007387 */ /* 0x0001e80000100a00 */
[----:B------:R0:W-:Y:S04]  /*3a80*/  STL.64 [R1+0x678], R12 ;  /* 0x0006780c01007387 */ /* 0x0001e80000100a00 */
[----:B------:R0:W2:Y:S02]  /*3a90*/  @P0 LDG.E.U8 R107, desc[UR20][R12.64] ;  /* 0x000000140c6b0981 */ /* 0x0000a4000c1e1100 */
[----:B0-----:R-:W-:Y:S01]  /*3aa0*/  VIADD R14, R132, UR4 ;  /* 0x00000004840e7c36 */ /* 0x001fe20008000000 */
[-C--:B------:R-:W-:Y:S01]  /*3ab0*/  LEA.HI.X.SX32 R15, R5, R133.reuse, 0x1, P1 ;  /* 0x00000085050f7211 */ /* 0x080fe200008f0eff */
[----:B------:R-:W-:Y:S01]  /*3ac0*/  IMAD R5, R8, 0x19, RZ ;  /* 0x0000001908057824 */ /* 0x000fe200078e02ff */
[----:B------:R-:W0:Y:S01]  /*3ad0*/  LDCU UR4, c[0x0][0x3c4] ;  /* 0x00007880ff0477ac */ /* 0x000e220008000800 */
[----:B------:R-:W0:Y:S01]  /*3ae0*/  LDC R8, c[0x0][0x3c4] ;  /* 0x0000f100ff087b82 */ /* 0x000e220000000800 */
[----:B------:R-:W-:Y:S01]  /*3af0*/  VIADD R12, R132, UR5 ;  /* 0x00000005840c7c36 */ /* 0x000fe20008000000 */
[----:B------:R-:W-:Y:S01]  /*3b00*/  LEA.HI.X.SX32 R13, R7, R133, 0x1, P2 ;  /* 0x00000085070d7211 */ /* 0x000fe200010f0eff */
[----:B------:R4:W-:Y:S01]  /*3b10*/  STL.64 [R1+0x638], R14 ;  /* 0x0006380e01007387 */ /* 0x0009e20000100a00 */
[----:B------:R-:W0:Y:S03]  /*3b20*/  LDCU UR5, c[0x0][0x3c4] ;  /* 0x00007880ff0577ac */ /* 0x000e260008000800 */
[----:B------:R4:W2:Y:S04]  /*3b30*/  @P0 LDG.E.U8 R100, desc[UR20][R14.64] ;  /* 0x000000140e640981 */ /* 0x0008a8000c1e1100 */
[----:B------:R1:W-:Y:S04]  /*3b40*/  STL.64 [R1+0x5f8], R12 ;  /* 0x0005f80c01007387 */ /* 0x0003e80000100a00 */
[----:B------:R1:W2:Y:S01]  /*3b50*/  @P0 LDG.E.U8 R93, desc[UR20][R12.64] ;  /* 0x000000140c5d0981 */ /* 0x0002a2000c1e1100 */
[----:B----4-:R-:W-:Y:S01]  /*3b60*/  IADD3 R14, P1, PT, R5, R132, RZ ;  /* 0x00000084050e7210 */ /* 0x010fe20007f3e0ff */
[----:B------:R-:W-:-:S03]  /*3b70*/  IMAD R7, R9, 0x21, RZ ;  /* 0x0000002109077824 */ /* 0x000fc600078e02ff */
[----:B------:R-:W-:Y:S01]  /*3b80*/  LEA.HI.X.SX32 R15, R5, R133, 0x1, P1 ;  /* 0x00000085050f7211 */ /* 0x000fe200008f0eff */
[----:B-1----:R-:W1:Y:S01]  /*3b90*/  LDC R13, c[0x0][0x3c4] ;  /* 0x0000f100ff0d7b82 */ /* 0x002e620000000800 */
[----:B------:R-:W-:Y:S01]  /*3ba0*/  IMAD R5, R6, 0x29, RZ ;  /* 0x0000002906057824 */ /* 0x000fe200078e02ff */
[----:B------:R-:W-:-:S06]  /*3bb0*/  IADD3 R16, P2, PT, R7, R132, RZ ;  /* 0x0000008407107210 */ /* 0x000fcc0007f5e0ff */
[----:B------:R-:W4:Y:S01]  /*3bc0*/  LDC R12, c[0x0][0x3c4] ;  /* 0x0000f100ff0c7b82 */ /* 0x000f220000000800 */
[----:B------:R-:W-:Y:S01]  /*3bd0*/  IMAD R9, R10, 0x31, RZ ;  /* 0x000000310a097824 */ /* 0x000fe200078e02ff */
[----:B------:R0:W-:Y:S01]  /*3be0*/  STL.64 [R1+0x5b8], R14 ;  /* 0x0005b80e01007387 */ /* 0x0001e20000100a00 */
[----:B------:R-:W-:-:S03]  /*3bf0*/  LEA.HI.X.SX32 R17, R7, R133, 0x1, P2 ;  /* 0x0000008507117211 */ /* 0x000fc600010f0eff */
[----:B------:R0:W2:Y:S02]  /*3c00*/  @P0 LDG.E.U8 R86, desc[UR20][R14.64] ;  /* 0x000000140e560981 */ /* 0x0000a4000c1e1100 */
[----:B------:R-:W4:Y:S01]  /*3c10*/  LDC R10, c[0x0][0x3c4] ;  /* 0x0000f100ff0a7b82 */ /* 0x000f220000000800 */
[-C--:B------:R-:W-:Y:S01]  /*3c20*/  IADD3 R6, P2, PT, R9, R132.reuse, RZ ;  /* 0x0000008409067210 */ /* 0x080fe20007f5e0ff */
[----:B------:R-:W2:Y:S01]  /*3c30*/  @P0 LDG.E.U8 R79, desc[UR20][R16.64] ;  /* 0x00000014104f0981 */ /* 0x000ea2000c1e1100 */
[----:B0-----:R-:W-:-:S04]  /*3c40*/  IADD3 R14, P1, PT, R5, R132, RZ ;  /* 0x00000084050e7210 */ /* 0x001fc80007f3e0ff */
[-C--:B------:R-:W-:Y:S01]  /*3c50*/  LEA.HI.X.SX32 R15, R5, R133.reuse, 0x1, P1 ;  /* 0x00000085050f7211 */ /* 0x080fe200008f0eff */
[----:B------:R-:W-:Y:S01]  /*3c60*/  IMAD R5, R11, 0x39, RZ ;  /* 0x000000390b057824 */ /* 0x000fe200078e02ff */
[----:B------:R-:W-:Y:S01]  /*3c70*/  LEA.HI.X.SX32 R7, R9, R133, 0x1, P2 ;  /* 0x0000008509077211 */ /* 0x000fe200010f0eff */
[----:B------:R-:W-:Y:S01]  /*3c80*/  STL.64 [R1+0x578], R16 ;  /* 0x0005781001007387 */ /* 0x000fe20000100a00 */
[----:B------:R-:W0:Y:S03]  /*3c90*/  LDC R11, c[0x0][0x3c4] ;  /* 0x0000f100ff0b7b82 */ /* 0x000e260000000800 */
[----:B------:R1:W-:Y:S04]  /*3ca0*/  STL.64 [R1+0x538], R14 ;  /* 0x0005380e01007387 */ /* 0x0003e80000100a00 */
[----:B------:R1:W2:Y:S02]  /*3cb0*/  @P0 LDG.E.U8 R72, desc[UR20][R14.64] ;  /* 0x000000140e480981 */ /* 0x0002a4000c1e1100 */
[----:B-1----:R-:W-:-:S02]  /*3cc0*/  IMAD R9, R13, 0x51, RZ ;  /* 0x000000510d097824 */ /* 0x002fc400078e02ff */
[----:B------:R1:W-:Y:S04]  /*3cd0*/  STL.64 [R1+0x4f8], R6 ;  /* 0x0004f80601007387 */ /* 0x0003e80000100a00 */
[----:B------:R1:W2:Y:S01]  /*3ce0*/  @P0 LDG.E.U8 R65, desc[UR20][R6.64] ;  /* 0x0000001406410981 */ /* 0x0002a2000c1e1100 */
[----:B------:R-:W-:-:S04]  /*3cf0*/  IADD3 R14, P1, PT, R5, R132, RZ ;  /* 0x00000084050e7210 */ /* 0x000fc80007f3e0ff */
[----:B------:R-:W-:Y:S01]  /*3d00*/  LEA.HI.X.SX32 R15, R5, R133, 0x1, P1 ;  /* 0x00000085050f7211 */ /* 0x000fe200008f0eff */
[----:B------:R-:W-:Y:S01]  /*3d10*/  IMAD R5, R8, 0x41, RZ ;  /* 0x0000004108057824 */ /* 0x000fe200078e02ff */
[----:B-1----:R-:W1:Y:S01]  /*3d20*/  LDC R6, c[0x0][0x3c4] ;  /* 0x0000f100ff067b82 */ /* 0x002e620000000800 */
[----:B----4-:R-:W-:Y:S01]  /*3d30*/  IMAD R7, R12, 0x49, RZ ;  /* 0x000000490c077824 */ /* 0x010fe200078e02ff */
[-C--:B------:R-:W-:Y:S01]  /*3d40*/  IADD3 R12, P3, PT, R9, R132.reuse, RZ ;  /* 0x00000084090c7210 */ /* 0x080fe20007f7e0ff */
[----:B------:R4:W-:Y:S01]  /*3d50*/  STL.64 [R1+0x4b8], R14 ;  /* 0x0004b80e01007387 */ /* 0x0009e20000100a00 */
[----:B------:R-:W-:-:S03]  /*3d60*/  IADD3 R16, P1, PT, R5, R132, RZ ;  /* 0x0000008405107210 */ /* 0x000fc60007f3e0ff */
[----:B------:R4:W2:Y:S01]  /*3d70*/  @P0 LDG.E.U8 R58, desc[UR20][R14.64] ;  /* 0x000000140e3a0981 */ /* 0x0008a2000c1e1100 */
[-C--:B------:R-:W-:Y:S01]  /*3d80*/  LEA.HI.X.SX32 R13, R9, R133.reuse, 0x1, P3 ;  /* 0x00000085090d7211 */ /* 0x080fe200018f0eff */
[----:B------:R-:W-:Y:S01]  /*3d90*/  IMAD R9, R10, 0x61, RZ ;  /* 0x000000610a097824 */ /* 0x000fe200078e02ff */
[-C--:B------:R-:W-:Y:S01]  /*3da0*/  LEA.HI.X.SX32 R17, R5, R133.reuse, 0x1, P1 ;  /* 0x0000008505117211 */ /* 0x080fe200008f0eff */
[----:B------:R-:W3:Y:S02]  /*3db0*/  LDC R10, c[0x0][0x3c4] ;  /* 0x0000f100ff0a7b82 */ /* 0x000ee40000000800 */
[----:B------:R1:W2:Y:S01]  /*3dc0*/  @P0 LDG.E.U8 R37, desc[UR20][R12.64] ;  /* 0x000000140c250981 */ /* 0x0002a2000c1e1100 */
[----:B----4-:R-:W-:Y:S01]  /*3dd0*/  IADD3 R14, P2, PT, R7, R132, RZ ;  /* 0x00000084070e7210 */ /* 0x010fe20007f5e0ff */
[----:B0-----:R-:W-:Y:S02]  /*3de0*/  IMAD R11, R11, 0x69, RZ ;  /* 0x000000690b0b7824 */ /* 0x001fe400078e02ff */
[----:B------:R-:W4:Y:S01]  /*3df0*/  @P0 LDG.E.U8 R51, desc[UR20][R16.64] ;  /* 0x0000001410330981 */ /* 0x000f22000c1e1100 */
[----:B------:R-:W-:-:S03]  /*3e00*/  LEA.HI.X.SX32 R15, R7, R133, 0x1, P2 ;  /* 0x00000085070f7211 */ /* 0x000fc600010f0eff */
[----:B------:R-:W-:Y:S04]  /*3e10*/  STL.64 [R1+0x478], R16 ;  /* 0x0004781001007387 */ /* 0x000fe80000100a00 */
[----:B------:R-:W-:Y:S04]  /*3e20*/  STL.64 [R1+0x438], R14 ;  /* 0x0004380e01007387 */ /* 0x000fe80000100a00 */
[----:B------:R0:W-:Y:S04]  /*3e30*/  STL.64 [R1+0x3f8], R12 ;  /* 0x0003f80c01007387 */ /* 0x0001e80000100a00 */
[----:B------:R0:W2:Y:S01]  /*3e40*/  @P0 LDG.E.U8 R44, desc[UR20][R14.64] ;  /* 0x000000140e2c0981 */ /* 0x0000a2000c1e1100 */
[----:B-1----:R-:W-:Y:S01]  /*3e50*/  IMAD R7, R6, 0x59, RZ ;  /* 0x0000005906077824 */ /* 0x002fe200078e02ff */
[----:B0-----:R-:W0:Y:S08]  /*3e60*/  LDC R13, c[0x0][0x3c4] ;  /* 0x0000f100ff0d7b82 */ /* 0x001e300000000800 */
[----:B------:R-:W1:Y:S01]  /*3e70*/  LDC R15, c[0x0][0x3c4] ;  /* 0x0000f100ff0f7b82 */ /* 0x000e620000000800 */
[----:B------:R-:W-:-:S02]  /*3e80*/  IADD3 R20, P1, PT, R7, R132, RZ ;  /* 0x0000008407147210 */ /* 0x000fc40007f3e0ff */
[----:B------:R-:W-:-:S05]  /*3e90*/  IADD3 R18, P2, PT, R9, R132, RZ ;  /* 0x0000008409127210 */ /* 0x000fca0007f5e0ff */
[----:B------:R-:W5:Y:S01]  /*3ea0*/  LDC R12, c[0x0][0x3c4] ;  /* 0x0000f100ff0c7b82 */ /* 0x000f620000000800 */
[----:B------:R-:W-:Y:S02]  /*3eb0*/  IADD3 R16, P3, PT, R11, R132, RZ ;  /* 0x000000840b107210 */ /* 0x000fe40007f7e0ff */
[-C--:B------:R-:W-:Y:S02]  /*3ec0*/  LEA.HI.X.SX32 R21, R7, R133.reuse, 0x1, P1 ;  /* 0x0000008507157211 */ /* 0x080fe400008f0eff */
[----:B------:R-:W-:-:S03]  /*3ed0*/  LEA.HI.X.SX32 R19, R9, R133, 0x1, P2 ;  /* 0x0000008509137211 */ /* 0x000fc600010f0eff */
[----:B------:R-:W5:Y:S01]  /*3ee0*/  LDC R14, c[0x0][0x3c4] ;  /* 0x0000f100ff0e7b82 */ /* 0x000f620000000800 */
[----:B------:R-:W-:Y:S02]  /*3ef0*/  PRMT R7, RZ, 0x7610, R7 ;  /* 0x00007610ff077816 */ /* 0x000fe40000000007 */
[----:B------:R-:W-:Y:S01]  /*3f00*/  LEA.HI.X.SX32 R17, R11, R133, 0x1, P3 ;  /* 0x000000850b117211 */ /* 0x000fe200018f0eff */
[----:B---3--:R-:W-:Y:S01]  /*3f10*/  IMAD R11, R10, 0xa, RZ ;  /* 0x0000000a0a0b7824 */ /* 0x008fe200078e02ff */
[----:B------:R-:W-:Y:S03]  /*3f20*/  STL.64 [R1+0x3b8], R20 ;  /* 0x0003b81401007387 */ /* 0x000fe60000100a00 */
[----:B------:R-:W3:Y:S01]  /*3f30*/  LDC R10, c[0x0][0x3c4] ;  /* 0x0000f100ff0a7b82 */ /* 0x000ee20000000800 */
[----:B------:R-:W-:Y:S01]  /*3f40*/  STL.64 [R1+0x378], R18 ;  /* 0x0003781201007387 */ /* 0x000fe20000100a00 */
[----:B------:R-:W-:-:S03]  /*3f50*/  PRMT R5, RZ, 0x7610, R5 ;  /* 0x00007610ff057816 */ /* 0x000fc60000000005 */
[----:B------:R1:W-:Y:S01]  /*3f60*/  STL.64 [R1+0x338], R16 ;  /* 0x0003381001007387 */ /* 0x0003e20000100a00 */
[----:B------:R-:W-:-:S03]  /*3f70*/  PRMT R6, RZ, 0x7610, R6 ;  /* 0x00007610ff067816 */ /* 0x000fc60000000006 */
[----:B------:R1:W2:Y:S01]  /*3f80*/  @P0 LDG.E.U8 R7, desc[UR20][R16.64] ;  /* 0x0000001410070981 */ /* 0x0002a2000c1e1100 */
[----:B0-----:R-:W-:Y:S02]  /*3f90*/  IMAD R13, R13, 0x71, RZ ;  /* 0x000000710d0d7824 */ /* 0x001fe400078e02ff */
[----:B-1----:R-:W-:Y:S01]  /*3fa0*/  IMAD R15, R15, 0x79, RZ ;  /* 0x000000790f0f7824 */ /* 0x002fe200078e02ff */
[----:B------:R-:W-:Y:S01]  /*3fb0*/  IADD3 RZ, P1, PT, R11, R132, RZ ;  /* 0x000000840bff7210 */ /* 0x000fe20007f3e0ff */
[----:B------:R0:W2:Y:S01]  /*3fc0*/  @P0 LDG.E.U8 R5, desc[UR20][R20.64] ;  /* 0x0000001414050981 */ /* 0x0000a2000c1e1100 */
[----:B------:R-:W-:-:S03]  /*3fd0*/  UIMAD UR5, UR5, 0xa, URZ ;  /* 0x0000000a050578a4 */ /* 0x000fc6000f8e02ff */
[----:B------:R1:W2:Y:S01]  /*3fe0*/  @P0 LDG.E.U8 R6, desc[UR20][R18.64] ;  /* 0x0000001412060981 */ /* 0x0002a2000c1e1100 */
[----:B------:R-:W3:Y:S01]  /*3ff0*/  LDC R16, c[0x0][0x3c4] ;  /* 0x0000f100ff107b82 */ /* 0x000ee20000000800 */
[-C--:B------:R-:W-:Y:S02]  /*4000*/  IADD3 R22, P2, PT, R13, R132.reuse, RZ ;  /* 0x000000840d167210 */ /* 0x080fe40007f5e0ff */
[-C--:B0-----:R-:W-:Y:S02]  /*4010*/  IADD3 R20, P3, PT, R15, R132.reuse, RZ ;  /* 0x000000840f147210 */ /* 0x081fe40007f7e0ff */
[-C--:B------:R-:W-:Y:S02]  /*4020*/  LEA.HI.X.SX32 R23, R13, R133.reuse, 0x1, P2 ;  /* 0x000000850d177211 */ /* 0x080fe400010f0eff */
[-C--:B-1----:R-:W-:Y:S01]  /*4030*/  LEA.HI.X.SX32 R19, R11, R133.reuse, 0x1, P1 ;  /* 0x000000850b137211 */ /* 0x082fe200008f0eff */
[----:B-----5:R-:W-:Y:S01]  /*4040*/  IMAD R11, R12, 0x12, RZ ;  /* 0x000000120c0b7824 */ /* 0x020fe200078e02ff */
[----:B------:R-:W-:Y:S01]  /*4050*/  PRMT R9, RZ, 0x7610, R9 ;  /* 0x00007610ff097816 */ /* 0x000fe20000000009 */
[----:B------:R-:W-:Y:S01]  /*4060*/  VIADD R18, R132, UR5 ;  /* 0x0000000584127c36 */ /* 0x000fe20008000000 */
[----:B------:R-:W-:Y:S01]  /*4070*/  LEA.HI.X.SX32 R21, R15, R133, 0x1, P3 ;  /* 0x000000850f157211 */ /* 0x000fe200018f0eff */
[----:B------:R-:W-:Y:S01]  /*4080*/  IMAD R13, R14, 0x1a, RZ ;  /* 0x0000001a0e0d7824 */ /* 0x000fe200078e02ff */
[----:B------:R-:W-:Y:S01]  /*4090*/  IADD3 RZ, P1, PT, R11, R132, RZ ;  /* 0x000000840bff7210 */ /* 0x000fe20007f3e0ff */
[----:B------:R-:W-:Y:S01]  /*40a0*/  STL.64 [R1+0x2f8], R22 ;  /* 0x0002f81601007387 */ /* 0x000fe20000100a00 */
[----:B------:R-:W0:Y:S01]  /*40b0*/  LDC R12, c[0x0][0x3c4] ;  /* 0x0000f100ff0c7b82 */ /* 0x000e220000000800 */
[----:B------:R-:W-:-:S02]  /*40c0*/  UIMAD UR4, UR4, 0x12, URZ ;  /* 0x00000012040478a4 */ /* 0x000fc4000f8e02ff */
[----:B------:R1:W-:Y:S01]  /*40d0*/  STL.64 [R1+0x2b8], R20 ;  /* 0x0002b81401007387 */ /* 0x0003e20000100a00 */
[----:B------:R-:W-:Y:S01]  /*40e0*/  PRMT R8, RZ, 0x7610, R8 ;  /* 0x00007610ff087816 */ /* 0x000fe20000000008 */
[----:B------:R-:W5:Y:S02]  /*40f0*/  LDCU UR5, c[0x0][0x3c4] ;  /* 0x00007880ff0577ac */ /* 0x000f640008000800 */
[----:B------:R1:W2:Y:S01]  /*4100*/  @P0 LDG.E.U8 R9, desc[UR20][R20.64] ;  /* 0x0000001414090981 */ /* 0x0002a2000c1e1100 */
[----:B------:R-:W5:Y:S03]  /*4110*/  LDC R14, c[0x0][0x3c4] ;  /* 0x0000f100ff0e7b82 */ /* 0x000f660000000800 */
[----:B------:R3:W-:Y:S04]  /*4120*/  STL.64 [R1+0x630], R18 ;  /* 0x0006301201007387 */ /* 0x0007e80000100a00 */
[----:B------:R3:W2:Y:S01]  /*4130*/  @P0 LDG.E.U8 R99, desc[UR20][R18.64] ;  /* 0x0000001412630981 */ /* 0x0006a2000c1e1100 */
[----:B------:R-:W5:Y:S01]  /*4140*/  LDC R15, c[0x0][0x3c4] ;  /* 0x0000f100ff0f7b82 */ /* 0x000f620000000800 */
[-C--:B-1----:R-:W-:Y:S01]  /*4150*/  LEA.HI.X.SX32 R21, R11, R133.reuse, 0x1, P1 ;  /* 0x000000850b157211 */ /* 0x082fe200008f0eff */
[----:B---3--:R-:W-:Y:S01]  /*4160*/  IMAD R11, R10, 0x22, RZ ;  /* 0x000000220a0b7824 */ /* 0x008fe200078e02ff */
[----:B------:R-:W3:Y:S01]  /*4170*/  @P0 LDG.E.U8 R8, desc[UR20][R22.64] ;  /* 0x0000001416080981 */ /* 0x000ee2000c1e1100 */
[----:B------:R-:W-:Y:S01]  /*4180*/  VIADD R20, R132, UR4 ;  /* 0x0000000484147c36 */ /* 0x000fe20008000000 */
[----:B------:R-:W-:Y:S01]  /*4190*/  PRMT R57, RZ, 0x7610, R57 ;  /* 0x00007610ff397816 */ /* 0x000fe20000000039 */
[----:B------:R-:W1:Y:S02]  /*41a0*/  LDCU UR4, c[0x0][0x3c4] ;  /* 0x00007880ff0477ac */ /* 0x000e640008000800 */
[----:B------:R-:W1:Y:S01]  /*41b0*/  LDC R10, c[0x0][0x3c4] ;  /* 0x0000f100ff0a7b82 */ /* 0x000e620000000800 */
[CC--:B------:R-:W-:Y:S01]  /*41c0*/  IADD3 R18, P2, PT, R13.reuse, R132.reuse, RZ ;  /* 0x000000840d127210 */ /* 0x0c0fe20007f5e0ff */
[----:B------:R-:W2:Y:S03]  /*41d0*/  @P0 LDG.E.U8 R92, desc[UR20][R20.64] ;  /* 0x00000014145c0981 */ /* 0x000ea6000c1e1100 */
[-C--:B------:R-:W-:Y:S01]  /*41e0*/  LEA.HI.X.SX32 R19, R13, R133.reuse, 0x1, P2 ;  /* 0x000000850d137211 */ /* 0x080fe200010f0eff */
[----:B------:R-:W-:Y:S01]  /*41f0*/  IMAD R13, R16, 0x2a, RZ ;  /* 0x0000002a100d7824 */ /* 0x000fe200078e02ff */
[C---:B------:R-:W-:Y:S01]  /*4200*/  IADD3 R16, P1, PT, R11.reuse, R132, RZ ;  /* 0x000000840b107210 */ /* 0x040fe20007f3e0ff */
[----:B------:R-:W-:Y:S03]  /*4210*/  STL.64 [R1+0x5f0], R20 ;  /* 0x0005f01401007387 */ /* 0x000fe60000100a00 */
[----:B------:R-:W-:Y:S01]  /*4220*/  LEA.HI.X.SX32 R17, R11, R133, 0x1, P1 ;  /* 0x000000850b117211 */ /* 0x000fe200008f0eff */
[----:B------:R-:W-:Y:S04]  /*4230*/  STL.64 [R1+0x5b0], R18 ;  /* 0x0005b01201007387 */ /* 0x000fe80000100a00 */
[----:B------:R0:W-:Y:S04]  /*4240*/  STL.64 [R1+0x570], R16 ;  /* 0x0005701001007387 */ /* 0x0001e80000100a00 */
[----:B------:R0:W2:Y:S02]  /*4250*/  @P0 LDG.E.U8 R78, desc[UR20][R16.64] ;  /* 0x00000014104e0981 */ /* 0x0000a4000c1e1100 */
[----:B0-----:R-:W-:-:S02]  /*4260*/  IMAD R11, R12, 0x32, RZ ;  /* 0x000000320c0b7824 */ /* 0x001fc400078e02ff */
[----:B------:R-:W0:Y:S01]  /*4270*/  LDC R12, c[0x0][0x3c4] ;  /* 0x0000f100ff0c7b82 */ /* 0x000e220000000800 */
[----:B------:R5:W2:Y:S07]  /*4280*/  @P0 LDG.E.U8 R85, desc[UR20][R18.64] ;  /* 0x0000001412550981 */ /* 0x000aae000c1e1100 */
[----:B------:R-:W0:Y:S01]  /*4290*/  LDC R16, c[0x0][0x3c4] ;  /* 0x0000f100ff107b82 */ /* 0x000e220000000800 */
[-C--:B-----5:R-:W-:Y:S01]  /*42a0*/  IADD3 R18, P2, PT, R13, R132.reuse, RZ ;  /* 0x000000840d127210 */ /* 0x0a0fe20007f5e0ff */
[----:B------:R-:W-:Y:S01]  /*42b0*/  IMAD R15, R15, 0x42, RZ ;  /* 0x000000420f0f7824 */ /* 0x000fe200078e02ff */
[----:B------:R-:W-:-:S02]  /*42c0*/  IADD3 R22, P1, PT, R11, R132, RZ ;  /* 0x000000840b167210 */ /* 0x000fc40007f3e0ff */
[-C--:B------:R-:W-:Y:S01]  /*42d0*/  LEA.HI.X.SX32 R19, R13, R133.reuse, 0x1, P2 ;  /* 0x000000850d137211 */ /* 0x080fe200010f0eff */
[----:B------:R-:W-:Y:S01]  /*42e0*/  IMAD R13, R14, 0x3a, RZ ;  /* 0x0000003a0e0d7824 */ /* 0x000fe200078e02ff */
[----:B------:R-:W-:Y:S01]  /*42f0*/  PRMT R50, RZ, 0x7610, R50 ;  /* 0x00007610ff327816 */ /* 0x000fe20000000032 */
[----:B------:R-:W5:Y:S01]  /*4300*/  LDC R14, c[0x0][0x3c4] ;  /* 0x0000f100ff0e7b82 */ /* 0x000f620000000800 */
[----:B------:R-:W-:Y:S01]  /*4310*/  LEA.HI.X.SX32 R23, R11, R133, 0x1, P1 ;  /* 0x000000850b177211 */ /* 0x000fe200008f0eff */
[----:B------:R1:W-:Y:S04]  /*4320*/  STL.64 [R1+0x530], R18 ;  /* 0x0005301201007387 */ /* 0x0003e80000100a00 */
[----:B------:R1:W2:Y:S01]  /*4330*/  @P0 LDG.E.U8 R71, desc[UR20][R18.64] ;  /* 0x0000001412470981 */ /* 0x0002a2000c1e1100 */
[-C--:B------:R-:W-:Y:S01]  /*4340*/  IADD3 R20, P2, PT, R13, R132.reuse, RZ ;  /* 0x000000840d147210 */ /* 0x080fe20007f5e0ff */
[----:B-1----:R-:W-:Y:S01]  /*4350*/  IMAD R11, R10, 0x4a, RZ ;  /* 0x0000004a0a0b7824 */ /* 0x002fe200078e02ff */
[----:B------:R-:W-:Y:S01]  /*4360*/  PRMT R43, RZ, 0x7610, R43 ;  /* 0x00007610ff2b7816 */ /* 0x000fe2000000002b */
[----:B------:R1:W2:Y:S01]  /*4370*/  @P0 LDG.E.U8 R64, desc[UR20][R22.64] ;  /* 0x0000001416400981 */ /* 0x0002a2000c1e1100 */
[----:B------:R-:W-:Y:S01]  /*4380*/  PRMT R36, RZ, 0x7610, R36 ;  /* 0x00007610ff247816 */ /* 0x000fe20000000024 */
[----:B------:R-:W5:Y:S01]  /*4390*/  LDC R17, c[0x0][0x3c4] ;  /* 0x0000f100ff117b82 */ /* 0x000f620000000800 */
[----:B------:R-:W-:-:S04]  /*43a0*/  IADD3 R18, P1, PT, R15, R132, RZ ;  /* 0x000000840f127210 */ /* 0x000fc80007f3e0ff */
[----:B------:R-:W-:-:S03]  /*43b0*/  LEA.HI.X.SX32 R19, R15, R133, 0x1, P1 ;  /* 0x000000850f137211 */ /* 0x000fc600008f0eff */
[----:B------:R-:W5:Y:S01]  /*43c0*/  LDC R15, c[0x0][0x3c4] ;  /* 0x0000f100ff0f7b82 */ /* 0x000f620000000800 */
[----:B------:R-:W-:Y:S01]  /*43d0*/  LEA.HI.X.SX32 R21, R13, R133, 0x1, P2 ;  /* 0x000000850d157211 */ /* 0x000fe200010f0eff */
[----:B0-----:R-:W-:Y:S01]  /*43e0*/  IMAD R13, R16, 0x52, RZ ;  /* 0x00000052100d7824 */ /* 0x001fe200078e02ff */
[----:B------:R1:W-:Y:S04]  /*43f0*/  STL.64 [R1+0x4f0], R22 ;  /* 0x0004f01601007387 */ /* 0x0003e80000100a00 */
[----:B------:R0:W-:Y:S01]  /*4400*/  STL.64 [R1+0x4b0], R20 ;  /* 0x0004b01401007387 */ /* 0x0001e20000100a00 */
[----:B------:R-:W4:Y:S03]  /*4410*/  LDC R16, c[0x0][0x3c4] ;  /* 0x0000f100ff107b82 */ /* 0x000f260000000800 */
[----:B------:R0:W2:Y:S01]  /*4420*/  @P0 LDG.E.U8 R57, desc[UR20][R20.64] ;  /* 0x0000001414390981 */ /* 0x0000a2000c1e1100 */
[----:B-1----:R-:W-:-:S03]  /*4430*/  IADD3 R22, P1, PT, R11, R132, RZ ;  /* 0x000000840b167210 */ /* 0x002fc60007f3e0ff */
[----:B------:R1:W-:Y:S01]  /*4440*/  STL.64 [R1+0x470], R18 ;  /* 0x0004701201007387 */ /* 0x0003e20000100a00 */
[----:B------:R-:W-:-:S03]  /*4450*/  LEA.HI.X.SX32 R23, R11, R133, 0x1, P1 ;  /* 0x000000850b177211 */ /* 0x000fc600008f0eff */
[----:B------:R1:W2:Y:S01]  /*4460*/  @P0 LDG.E.U8 R50, desc[UR20][R18.64] ;  /* 0x0000001412320981 */ /* 0x0002a2000c1e1100 */
[CC--:B0-----:R-:W-:Y:S01]  /*4470*/  IADD3 R20, P2, PT, R13.reuse, R132.reuse, RZ ;  /* 0x000000840d147210 */ /* 0x0c1fe20007f5e0ff */
[----:B------:R-:W-:Y:S02]  /*4480*/  IMAD R11, R12, 0x5a, RZ ;  /* 0x0000005a0c0b7824 */ /* 0x000fe400078e02ff */
[----:B------:R0:W2:Y:S01]  /*4490*/  @P0 LDG.E.U8 R43, desc[UR20][R22.64] ;  /* 0x00000014162b0981 */ /* 0x0000a2000c1e1100 */
[----:B------:R-:W-:Y:S01]  /*44a0*/  LEA.HI.X.SX32 R21, R13, R133, 0x1, P2 ;  /* 0x000000850d157211 */ /* 0x000fe200010f0eff */
[----:B-----5:R-:W-:Y:S02]  /*44b0*/  IMAD R13, R14, 0x62, RZ ;  /* 0x000000620e0d7824 */ /* 0x020fe400078e02ff */
[----:B------:R0:W-:Y:S01]  /*44c0*/  STL.64 [R1+0x430], R22 ;  /* 0x0004301601007387 */ /* 0x0001e20000100a00 */
[----:B-1----:R-:W1:Y:S03]  /*44d0*/  LDC R19, c[0x0][0x3c4] ;  /* 0x0000f100ff137b82 */ /* 0x002e660000000800 */
[----:B------:R5:W-:Y:S04]  /*44e0*/  STL.64 [R1+0x3f0], R20 ;  /* 0x0003f01401007387 */ /* 0x000be80000100a00 */
[----:B------:R5:W2:Y:S01]  /*44f0*/  @P0 LDG.E.U8 R36, desc[UR20][R20.64] ;  /* 0x0000001414240981 */ /* 0x000aa2000c1e1100 */
[----:B------:R-:W4:Y:S01]  /*4500*/  LDC R18, c[0x0][0x3c4] ;  /* 0x0000f100ff127b82 */ /* 0x000f220000000800 */
[----:B0-----:R-:W-:-:S04]  /*4510*/  IADD3 R22, P1, PT, R11, R132, RZ ;  /* 0x000000840b167210 */ /* 0x001fc80007f3e0ff */
[-C--:B------:R-:W-:Y:S02]  /*4520*/  LEA.HI.X.SX32 R23, R11, R133.reuse, 0x1, P1 ;  /* 0x000000850b177211 */ /* 0x080fe400008f0eff */
[C---:B-----5:R-:W-:Y:S02]  /*4530*/  IADD3 R20, P2, PT, R13.reuse, R132, RZ ;  /* 0x000000840d147210 */ /* 0x060fe40007f5e0ff */
[----:B------:R-:W-:Y:S02]  /*4540*/  PRMT R11, RZ, 0x7610, R11 ;  /* 0x00007610ff0b7816 */ /* 0x000fe4000000000b */
[----:B------:R-:W-:Y:S01]  /*4550*/  LEA.HI.X.SX32 R21, R13, R133, 0x1, P2 ;  /* 0x000000850d157211 */ /* 0x000fe200010f0eff */
[----:B------:R-:W-:Y:S01]  /*4560*/  IMAD R13, R15, 0x6a, RZ ;  /* 0x0000006a0f0d7824 */ /* 0x000fe200078e02ff */
[----:B------:R-:W-:Y:S04]  /*4570*/  STL.64 [R1+0x3b0], R22 ;  /* 0x0003b01601007387 */ /* 0x000fe80000100a00 */
[----:B------:R0:W-:Y:S04]  /*4580*/  STL.64 [R1+0x370], R20 ;  /* 0x0003701401007387 */ /* 0x0001e80000100a00 */
[----:B------:R0:W5:Y:S01]  /*4590*/  @P0 LDG.E.U8 R11, desc[UR20][R20.64] ;  /* 0x00000014140b0981 */ /* 0x000162000c1e1100 */
[----:B------:R-:W-:-:S02]  /*45a0*/  PRMT R12, RZ, 0x7610, R12 ;  /* 0x00007610ff0c7816 */ /* 0x000fc4000000000c */
[----:B0-----:R-:W-:-:S04]  /*45b0*/  IADD3 R20, P1, PT, R13, R132, RZ ;  /* 0x000000840d147210 */ /* 0x001fc80007f3e0ff */
[----:B------:R-:W-:Y:S01]  /*45c0*/  LEA.HI.X.SX32 R21, R13, R133, 0x1, P1 ;  /* 0x000000850d157211 */ /* 0x000fe200008f0eff */
[----:B------:R-:W-:Y:S01]  /*45d0*/  IMAD R15, R17, 0x72, RZ ;  /* 0x00000072110f7824 */ /* 0x000fe200078e02ff */
[----:B------:R-:W-:Y:S01]  /*45e0*/  PRMT R10, RZ, 0x7610, R10 ;  /* 0x00007610ff0a7816 */ /* 0x000fe2000000000a */
[----:B-1----:R-:W-:Y:S02]  /*45f0*/  IMAD R17, R19, 0x7a, RZ ;  /* 0x0000007a13117824 */ /* 0x002fe400078e02ff */
[----:B------:R0:W-:Y:S01]  /*4600*/  STL.64 [R1+0x330], R20 ;  /* 0x0003301401007387 */ /* 0x0001e20000100a00 */
[----:B------:R-:W1:Y:S03]  /*4610*/  LDC R19, c[0x0][0x3c4] ;  /* 0x0000f100ff137b82 */ /* 0x000e660000000800 */
[----:B------:R0:W2:Y:S01]  /*4620*/  @P0 LDG.E.U8 R12, desc[UR20][R20.64] ;  /* 0x00000014140c0981 */ /* 0x0000a2000c1e1100 */
[----:B------:R-:W-:-:S03]  /*4630*/  IADD3 R24, P1, PT, R15, R132, RZ ;  /* 0x000000840f187210 */ /* 0x000fc60007f3e0ff */
[----:B------:R4:W2:Y:S01]  /*4640*/  @P0 LDG.E.U8 R10, desc[UR20][R22.64] ;  /* 0x00000014160a0981 */ /* 0x0008a2000c1e1100 */
[----:B0-----:R-:W0:Y:S01]  /*4650*/  LDC R20, c[0x0][0x3c4] ;  /* 0x0000f100ff147b82 */ /* 0x001e220000000800 */
[----:B------:R-:W-:Y:S02]  /*4660*/  LEA.HI.X.SX32 R25, R15, R133, 0x1, P1 ;  /* 0x000000850f197211 */ /* 0x000fe400008f0eff */
[----:B----4-:R-:W-:Y:S01]  /*4670*/  IADD3 R22, P2, PT, R17, R132, RZ ;  /* 0x0000008411167210 */ /* 0x010fe20007f5e0ff */
[----:B------:R-:W-:-:S03]  /*4680*/  IMAD R15, R16, 0x3, RZ ;  /* 0x00000003100f7824 */ /* 0x000fc600078e02ff */
[----:B------:R-:W-:Y:S01]  /*4690*/  LEA.HI.X.SX32 R23, R17, R133, 0x1, P2 ;  /* 0x0000008511177211 */ /* 0x000fe200010f0eff */
[----:B------:R-:W4:Y:S01]  /*46a0*/  LDC R16, c[0x0][0x3c4] ;  /* 0x0000f100ff107b82 */ /* 0x000f220000000800 */
[----:B------:R-:W-:Y:S01]  /*46b0*/  IMAD R17, R18, 0xb, RZ ;  /* 0x0000000b12117824 */ /* 0x000fe200078e02ff */
[----:B------:R-:W-:-:S06]  /*46c0*/  PRMT R14, RZ, 0x7610, R14 ;  /* 0x00007610ff0e7816 */ /* 0x000fcc000000000e */
[----:B------:R-:W4:Y:S01]  /*46d0*/  LDC R18, c[0x0][0x3c4] ;  /* 0x0000f100ff127b82 */ /* 0x000f220000000800 */
[----:B------:R-:W-:Y:S01]  /*46e0*/  PRMT R13, RZ, 0x7610, R13 ;  /* 0x00007610ff0d7816 */ /* 0x000fe2000000000d */
[----:B------:R-:W-:Y:S01]  /*46f0*/  UIMAD UR4, UR4, 0x3, URZ ;  /* 0x00000003040478a4 */ /* 0x000fe2000f8e02ff */
[-C--:B------:R-:W-:Y:S01]  /*4700*/  IADD3 RZ, P2, PT, R17, R132.reuse, RZ ;  /* 0x0000008411ff7210 */ /* 0x080fe20007f5e0ff */
[----:B------:R-:W-:Y:S01]  /*4710*/  UIMAD UR5, UR5, 0xb, URZ ;  /* 0x0000000b050578a4 */ /* 0x000fe2000f8e02ff */
[----:B------:R-:W-:Y:S01]  /*4720*/  IADD3 RZ, P1, PT, R15, R132, RZ ;  /* 0x000000840fff7210 */ /* 0x000fe20007f3e0ff */
[----:B------:R-:W-:Y:S01]  /*4730*/  STL.64 [R1+0x2f0], R24 ;  /* 0x0002f01801007387 */ /* 0x000fe20000100a00 */
[----:B------:R-:W-:Y:S01]  /*4740*/  PRMT R105, RZ, 0x7610, R105 ;  /* 0x00007610ff697816 */ /* 0x000fe20000000069 */
[----:B------:R-:W3:Y:S02]  /*4750*/  LDC R21, c[0x0][0x3c4] ;  /* 0x0000f100ff157b82 */ /* 0x000ee40000000800 */
[----:B------:R1:W-:Y:S01]  /*4760*/  STL.64 [R1+0x2b0], R22 ;  /* 0x0002b01601007387 */ /* 0x0003e20000100a00 */
[----:B------:R-:W-:-:S03]  /*4770*/  PRMT R98, RZ, 0x7610, R98 ;  /* 0x00007610ff627816 */ /* 0x000fc60000000062 */
[----:B------:R1:W2:Y:S04]  /*4780*/  @P0 LDG.E.U8 R14, desc[UR20][R22.64] ;  /* 0x00000014160e0981 */ /* 0x0002a8000c1e1100 */
[----:B------:R0:W2:Y:S01]  /*4790*/  @P0 LDG.E.U8 R13, desc[UR20][R24.64] ;  /* 0x00000014180d0981 */ /* 0x0000a2000c1e1100 */
[-C--:B-1----:R-:W-:Y:S01]  /*47a0*/  LEA.HI.X.SX32 R23, R17, R133.reuse, 0x1, P2 ;  /* 0x0000008511177211 */ /* 0x082fe200010f0eff */
[----:B0-----:R-:W-:Y:S02]  /*47b0*/  IMAD R17, R20, 0x1b, RZ ;  /* 0x0000001b14117824 */ /* 0x001fe400078e02ff */
[C---:B------:R-:W-:Y:S01]  /*47c0*/  VIADD R22, R132.reuse, UR5 ;  /* 0x0000000584167c36 */ /* 0x040fe20008000000 */
[----:B------:R-:W-:Y:S01]  /*47d0*/  LEA.HI.X.SX32 R25, R15, R133, 0x1, P1 ;  /* 0x000000850f197211 */ /* 0x000fe200008f0eff */
[----:B------:R-:W-:Y:S01]  /*47e0*/  VIADD R24, R132, UR4 ;  /* 0x0000000484187c36 */ /* 0x000fe20008000000 */
[----:B------:R-:W0:Y:S01]  /*47f0*/  LDC R20, c[0x0][0x3c4] ;  /* 0x0000f100ff147b82 */ /* 0x000e220000000800 */
[----:B------:R-:W-:Y:S01]  /*4800*/  IMAD R15, R19, 0x13, RZ ;  /* 0x00000013130f7824 */ /* 0x000fe200078e02ff */
[----:B------:R-:W2:Y:S01]  /*4810*/  @P0 LDG.E.U8 R98, desc[UR20][R22.64] ;  /* 0x0000001416620981 */ /* 0x000ea2000c1e1100 */
[----:B------:R-:W-:Y:S01]  /*4820*/  PRMT R91, RZ, 0x7610, R91 ;  /* 0x00007610ff5b7816 */ /* 0x000fe2000000005b */
[----:B------:R-:W1:Y:S02]  /*4830*/  LDCU UR4, c[0x0][0x3c4] ;  /* 0x00007880ff0477ac */ /* 0x000e640008000800 */
[----:B------:R4:W-:Y:S02]  /*4840*/  STL.64 [R1+0x668], R24 ;  /* 0x0006681801007387 */ /* 0x0009e40000100a00 */
[----:B------:R-:W0:Y:S01]  /*4850*/  LDC R19, c[0x0][0x3c4] ;  /* 0x0000f100ff137b82 */ /* 0x000e220000000800 */
[----:B------:R-:W-:Y:S01]  /*4860*/  PRMT R84, RZ, 0x7610, R84 ;  /* 0x00007610ff547816 */ /* 0x000fe20000000054 */
[----:B------:R4:W2:Y:S01]  /*4870*/  @P0 LDG.E.U8 R105, desc[UR20][R24.64] ;  /* 0x0000001418690981 */ /* 0x0008a2000c1e1100 */
[----:B------:R-:W-:Y:S01]  /*4880*/  PRMT R70, RZ, 0x7610, R70 ;  /* 0x00007610ff467816 */ /* 0x000fe20000000046 */
[----:B------:R-:W0:Y:S02]  /*4890*/  LDCU UR5, c[0x0][0x3c4] ;  /* 0x00007880ff0577ac */ /* 0x000e240008000800 */
[----:B------:R1:W-:Y:S01]  /*48a0*/  STL.64 [R1+0x628], R22 ;  /* 0x0006281601007387 */ /* 0x0003e20000100a00 */
[----:B----4-:R-:W-:-:S02]  /*48b0*/  IADD3 R24, P1, PT, R15, R132, RZ ;  /* 0x000000840f187210 */ /* 0x010fc40007f3e0ff */
[-C--:B-1----:R-:W-:Y:S02]  /*48c0*/  IADD3 R22, P2, PT, R17, R132.reuse, RZ ;  /* 0x0000008411167210 */ /* 0x082fe40007f5e0ff */
[-C--:B------:R-:W-:Y:S01]  /*48d0*/  LEA.HI.X.SX32 R25, R15, R133.reuse, 0x1, P1 ;  /* 0x000000850f197211 */ /* 0x080fe200008f0eff */
[----:B------:R-:W-:Y:S01]  /*48e0*/  IMAD R15, R16, 0x23, RZ ;  /* 0x00000023100f7824 */ /* 0x000fe200078e02ff */
[----:B------:R-:W-:Y:S01]  /*48f0*/  LEA.HI.X.SX32 R23, R17, R133, 0x1, P2 ;  /* 0x0000008511177211 */ /* 0x000fe200010f0eff */
[----:B------:R-:W-:Y:S01]  /*4900*/  IMAD R17, R18, 0x2b, RZ ;  /* 0x0000002b12117824 */ /* 0x000fe200078e02ff */
[----:B------:R-:W1:Y:S01]  /*4910*/  LDC R16, c[0x0][0x3c4] ;  /* 0x0000f100ff107b82 */ /* 0x000e620000000800 */
[----:B------:R4:W-:Y:S04]  /*4920*/  STL.64 [R1+0x5e8], R24 ;  /* 0x0005e81801007387 */ /* 0x0009e80000100a00 */
[----:B------:R4:W2:Y:S03]  /*4930*/  @P0 LDG.E.U8 R91, desc[UR20][R24.64] ;  /* 0x00000014185b0981 */ /* 0x0008a6000c1e1100 */
[----:B------:R-:W1:Y:S01]  /*4940*/  LDC R18, c[0x0][0x3c4] ;  /* 0x0000f100ff127b82 */ /* 0x000e620000000800 */
[----:B------:R0:W-:Y:S04]  /*4950*/  STL.64 [R1+0x5a8], R22 ;  /* 0x0005a81601007387 */ /* 0x0001e80000100a00 */
[----:B------:R0:W2:Y:S01]  /*4960*/  @P0 LDG.E.U8 R84, desc[UR20][R22.64] ;  /* 0x0000001416540981 */ /* 0x0000a2000c1e1100 */
[----:B----4-:R-:W-:-:S04]  /*4970*/  IADD3 R24, P1, PT, R15, R132, RZ ;  /* 0x000000840f187210 */ /* 0x010fc80007f3e0ff */
[----:B------:R-:W-:Y:S02]  /*4980*/  LEA.HI.X.SX32 R25, R15, R133, 0x1, P1 ;  /* 0x000000850f197211 */ /* 0x000fe400008f0eff */
[----:B0-----:R-:W-:-:S04]  /*4990*/  IADD3 R22, P2, PT, R17, R132, RZ ;  /* 0x0000008411167210 */ /* 0x001fc80007f5e0ff */
[----:B------:R-:W-:Y:S01]  /*49a0*/  LEA.HI.X.SX32 R23, R17, R133, 0x1, P2 ;  /* 0x0000008511177211 */ /* 0x000fe200010f0eff */
[----:B------:R-:W-:Y:S01]  /*49b0*/  STL.64 [R1+0x568], R24 ;  /* 0x0005681801007387 */ /* 0x000fe20000100a00 */
[----:B------:R-:W-:Y:S02]  /*49c0*/  IMAD R17, R20, 0x3b, RZ ;  /* 0x0000003b14117824 */ /* 0x000fe400078e02ff */
[----:B------:R-:W0:Y:S01]  /*49d0*/  LDC R20, c[0x0][0x3c4] ;  /* 0x0000f100ff147b82 */ /* 0x000e220000000800 */
[----:B------:R4:W-:Y:S01]  /*49e0*/  STL.64 [R1+0x528], R22 ;  /* 0x0005281601007387 */ /* 0x0009e20000100a00 */
[----:B------:R-:W-:-:S03]  /*49f0*/  IMAD R15, R19, 0x33, RZ ;  /* 0x00000033130f7824 */ /* 0x000fc600078e02ff */
[----:B------:R4:W2:Y:S01]  /*4a00*/  @P0 LDG.E.U8 R70, desc[UR20][R22.64] ;  /* 0x0000001416460981 */ /* 0x0008a2000c1e1100 */
[----:B------:R-:W-:Y:S01]  /*4a10*/  PRMT R77, RZ, 0x7610, R77 ;  /* 0x00007610ff4d7816 */ /* 0x000fe2000000004d */
[----:B---3--:R-:W-:Y:S01]  /*4a20*/  IMAD R19, R21, 0x43, RZ ;  /* 0x0000004315137824 */ /* 0x008fe200078e02ff */
[-C--:B------:R-:W-:Y:S01]  /*4a30*/  IADD3 R28, P1, PT, R15, R132.reuse, RZ ;  /* 0x000000840f1c7210 */ /* 0x080fe20007f3e0ff */
[----:B------:R-:W3:Y:S08]  /*4a40*/  LDC R21, c[0x0][0x3c4] ;  /* 0x0000f100ff157b82 */ /* 0x000ef00000000800 */
[----:B----4-:R-:W4:Y:S01]  /*4a50*/  LDC R22, c[0x0][0x3c4] ;  /* 0x0000f100ff167b82 */ /* 0x010f220000000800 */
[----:B------:R-:W-:Y:S01]  /*4a60*/  IADD3 R26, P2, PT, R17, R132, RZ ;  /* 0x00000084111a7210 */ /* 0x000fe20007f5e0ff */
[----:B------:R1:W2:Y:S01]  /*4a70*/  @P0 LDG.E.U8 R77, desc[UR20][R24.64] ;  /* 0x00000014184d0981 */ /* 0x0002a2000c1e1100 */
[----:B------:R-:W-:-:S02]  /*4a80*/  LEA.HI.X.SX32 R29, R15, R133, 0x1, P1 ;  /* 0x000000850f1d7211 */ /* 0x000fc400008f0eff */
[----:B------:R-:W-:Y:S01]  /*4a90*/  PRMT R56, RZ, 0x7610, R56 ;  /* 0x00007610ff387816 */ /* 0x000fe20000000038 */
[----:B-1----:R-:W-:Y:S01]  /*4aa0*/  IMAD R15, R16, 0x4b, RZ ;  /* 0x0000004b100f7824 */ /* 0x002fe200078e02ff */
[----:B------:R-:W-:Y:S01]  /*4ab0*/  LEA.HI.X.SX32 R27, R17, R133, 0x1, P2 ;  /* 0x00000085111b7211 */ /* 0x000fe200010f0eff */
[----:B------:R-:W-:Y:S01]  /*4ac0*/  STL.64 [R1+0x4e8], R28 ;  /* 0x0004e81c01007387 */ /* 0x000fe20000100a00 */
[----:B------:R-:W-:-:S03]  /*4ad0*/  IADD3 R24, P1, PT, R19, R132, RZ ;  /* 0x0000008413187210 */ /* 0x000fc60007f3e0ff */
[----:B------:R1:W-:Y:S01]  /*4ae0*/  STL.64 [R1+0x4a8], R26 ;  /* 0x0004a81a01007387 */ /* 0x0003e20000100a00 */
[----:B------:R-:W-:Y:S02]  /*4af0*/  PRMT R63, RZ, 0x7610, R63 ;  /* 0x00007610ff3f7816 */ /* 0x000fe4000000003f */
[----:B------:R-:W-:Y:S01]  /*4b00*/  PRMT R49, RZ, 0x7610, R49 ;  /* 0x00007610ff317816 */ /* 0x000fe20000000031 */
[----:B------:R1:W2:Y:S01]  /*4b10*/  @P0 LDG.E.U8 R56, desc[UR20][R26.64] ;  /* 0x000000141a380981 */ /* 0x0002a2000c1e1100 */
[----:B------:R-:W-:Y:S01]  /*4b20*/  LEA.HI.X.SX32 R25, R19, R133, 0x1, P1 ;  /* 0x0000008513197211 */ /* 0x000fe200008f0eff */
[----:B------:R-:W-:Y:S01]  /*4b30*/  IMAD R17, R18, 0x53, RZ ;  /* 0x0000005312117824 */ /* 0x000fe200078e02ff */
[----:B------:R-:W-:Y:S01]  /*4b40*/  PRMT R42, RZ, 0x7610, R42 ;  /* 0x00007610ff2a7816 */ /* 0x000fe2000000002a */
[----:B------:R0:W2:Y:S01]  /*4b50*/  @P0 LDG.E.U8 R63, desc[UR20][R28.64] ;  /* 0x000000141c3f0981 */ /* 0x0000a2000c1e1100 */
[----:B------:R-:W3:Y:S01]  /*4b60*/  LDC R18, c[0x0][0x3c4] ;  /* 0x0000f100ff127b82 */ /* 0x000ee20000000800 */
[----:B-1----:R-:W-:-:S02]  /*4b70*/  IADD3 R26, P1, PT, R15, R132, RZ ;  /* 0x000000840f1a7210 */ /* 0x002fc40007f3e0ff */
[----:B------:R1:W-:Y:S01]  /*4b80*/  STL.64 [R1+0x468], R24 ;  /* 0x0004681801007387 */ /* 0x0003e20000100a00 */
[----:B----4-:R-:W-:Y:S01]  /*4b90*/  IMAD R19, R22, 0x63, RZ ;  /* 0x0000006316137824 */ /* 0x010fe200078e02ff */
[-C--:B------:R-:W-:Y:S02]  /*4ba0*/  LEA.HI.X.SX32 R27, R15, R133.reuse, 0x1, P1 ;  /* 0x000000850f1b7211 */ /* 0x080fe400008f0eff */
[----:B------:R1:W4:Y:S01]  /*4bb0*/  @P0 LDG.E.U8 R49, desc[UR20][R24.64] ;  /* 0x0000001418310981 */ /* 0x000322000c1e1100 */
[----:B0-----:R-:W-:Y:S01]  /*4bc0*/  IMAD R15, R20, 0x5b, RZ ;  /* 0x0000005b140f7824 */ /* 0x001fe200078e02ff */
[C---:B------:R-:W-:Y:S01]  /*4bd0*/  IADD3 R28, P2, PT, R17.reuse, R132, RZ ;  /* 0x00000084111c7210 */ /* 0x040fe20007f5e0ff */
[----:B------:R-:W0:Y:S01]  /*4be0*/  LDC R20, c[0x0][0x3c4] ;  /* 0x0000f100ff147b82 */ /* 0x000e220000000800 */
[----:B------:R3:W-:Y:S02]  /*4bf0*/  STL.64 [R1+0x428], R26 ;  /* 0x0004281a01007387 */ /* 0x0007e40000100a00 */
[----:B------:R-:W-:-:S02]  /*4c00*/  LEA.HI.X.SX32 R29, R17, R133, 0x1, P2 ;  /* 0x00000085111d7211 */ /* 0x000fc400010f0eff */
[----:B------:R3:W2:Y:S03]  /*4c10*/  @P0 LDG.E.U8 R42, desc[UR20][R26.64] ;  /* 0x000000141a2a0981 */ /* 0x0006a6000c1e1100 */
[----:B-1----:R-:W1:Y:S01]  /*4c20*/  LDC R24, c[0x0][0x3c4] ;  /* 0x0000f100ff187b82 */ /* 0x002e620000000800 */
[-C--:B------:R-:W-:Y:S02]  /*4c30*/  IADD3 R22, P2, PT, R19, R132.reuse, RZ ;  /* 0x0000008413167210 */ /* 0x080fe40007f5e0ff */
[----:B------:R-:W-:Y:S02]  /*4c40*/  PRMT R16, RZ, 0x7610, R16 ;  /* 0x00007610ff107816 */ /* 0x000fe40000000010 */
[----:B---3--:R-:W-:-:S03]  /*4c50*/  IADD3 R26, P1, PT, R15, R132, RZ ;  /* 0x000000840f1a7210 */ /* 0x008fc60007f3e0ff */
[----:B------:R-:W3:Y:S01]  /*4c60*/  LDC R25, c[0x0][0x3c4] ;  /* 0x0000f100ff197b82 */ /* 0x000ee20000000800 */
[-C--:B------:R-:W-:Y:S02]  /*4c70*/  LEA.HI.X.SX32 R23, R19, R133.reuse, 0x1, P2 ;  /* 0x0000008513177211 */ /* 0x080fe400010f0eff */
[----:B------:R-:W-:Y:S02]  /*4c80*/  LEA.HI.X.SX32 R27, R15, R133, 0x1, P1 ;  /* 0x000000850f1b7211 */ /* 0x000fe400008f0eff */
[----:B------:R-:W-:Y:S01]  /*4c90*/  PRMT R15, RZ, 0x7610, R15 ;  /* 0x00007610ff0f7816 */ /* 0x000fe2000000000f */
[----:B------:R-:W-:Y:S01]  /*4ca0*/  STL.64 [R1+0x3e8], R28 ;  /* 0x0003e81c01007387 */ /* 0x000fe20000100a00 */
[----:B------:R-:W-:-:S03]  /*4cb0*/  IMAD R17, R21, 0x6b, RZ ;  /* 0x0000006b15117824 */ /* 0x000fc600078e02ff */
[----:B------:R-:W-:Y:S04]  /*4cc0*/  STL.64 [R1+0x3a8], R26 ;  /* 0x0003a81a01007387 */ /* 0x000fe80000100a00 */
[----:B------:R0:W-:Y:S04]  /*4cd0*/  STL.64 [R1+0x368], R22 ;  /* 0x0003681601007387 */ /* 0x0001e80000100a00 */
[----:B------:R0:W2:Y:S04]  /*4ce0*/  @P0 LDG.E.U8 R16, desc[UR20][R22.64] ;  /* 0x0000001416100981 */ /* 0x0000a8000c1e1100 */
[----:B------:R0:W2:Y:S02]  /*4cf0*/  @P0 LDG.E.U8 R15, desc[UR20][R26.64] ;  /* 0x000000141a0f0981 */ /* 0x0000a4000c1e1100 */
[----:B0-----:R-:W0:Y:S01]  /*4d00*/  LDC R23, c[0x0][0x3c4] ;  /* 0x0000f100ff177b82 */ /* 0x001e220000000800 */
[----:B------:R-:W-:-:S07]  /*4d10*/  IADD3 R26, P1, PT, R17, R132, RZ ;  /* 0x00000084111a7210 */ /* 0x000fce0007f3e0ff */
[----:B------:R-:W3:Y:S01]  /*4d20*/  LDC R22, c[0x0][0x3c4] ;  /* 0x0000f100ff167b82 */ /* 0x000ee20000000800 */
[----:B------:R-:W-:Y:S02]  /*4d30*/  LEA.HI.X.SX32 R27, R17, R133, 0x1, P1 ;  /* 0x00000085111b7211 */ /* 0x000fe400008f0eff */
[----:B------:R-:W-:Y:S01]  /*4d40*/  PRMT R17, RZ, 0x7610, R17 ;  /* 0x00007610ff117816 */ /* 0x000fe20000000011 */
[----:B-1----:R-:W-:Y:S01]  /*4d50*/  IMAD R21, R24, 0x7b, RZ ;  /* 0x0000007b18157824 */ /* 0x002fe200078e02ff */
[----:B------:R-:W-:-:S03]  /*4d60*/  PRMT R35, RZ, 0x7610, R35 ;  /* 0x00007610ff237816 */ /* 0x000fc60000000023 */
[----:B------:R-:W1:Y:S01]  /*4d70*/  LDC R24, c[0x0][0x3c4] ;  /* 0x0000f100ff187b82 */ /* 0x000e620000000800 */
[----:B------:R-:W-:Y:S01]  /*4d80*/  IMAD R19, R18, 0x73, RZ ;  /* 0x0000007312137824 */ /* 0x000fe200078e02ff */
[----:B------:R5:W-:Y:S04]  /*4d90*/  STL.64 [R1+0x328], R26 ;  /* 0x0003281a01007387 */ /* 0x000be80000100a00 */
[----:B------:R5:W2:Y:S04]  /*4da0*/  @P0 LDG.E.U8 R17, desc[UR20][R26.64] ;  /* 0x000000141a110981 */ /* 0x000aa8000c1e1100 */
[----:B------:R5:W2:Y:S02]  /*4db0*/  @P0 LDG.E.U8 R35, desc[UR20][R28.64] ;  /* 0x000000141c230981 */ /* 0x000aa4000c1e1100 */
[----:B-----5:R-:W-:-:S02]  /*4dc0*/  IADD3 R26, P2, PT, R21, R132, RZ ;  /* 0x00000084151a7210 */ /* 0x020fc40007f5e0ff */
[-C--:B------:R-:W-:Y:S02]  /*4dd0*/  IADD3 R28, P1, PT, R19, R132.reuse, RZ ;  /* 0x00000084131c7210 */ /* 0x080fe40007f3e0ff */
[-C--:B------:R-:W-:Y:S01]  /*4de0*/  LEA.HI.X.SX32 R27, R21, R133.reuse, 0x1, P2 ;  /* 0x00000085151b7211 */ /* 0x080fe200010f0eff */
[----:B------:R-:W-:Y:S01]  /*4df0*/  IMAD.SHL.U32 R21, R20, 0x4, RZ ;  /* 0x0000000414157824 */ /* 0x000fe200078e00ff */
[----:B------:R-:W-:Y:S01]  /*4e00*/  PRMT R18, RZ, 0x7610, R18 ;  /* 0x00007610ff127816 */ /* 0x000fe20000000012 */
[----:B------:R-:W5:Y:S01]  /*4e10*/  LDC R20, c[0x0][0x3c4] ;  /* 0x0000f100ff147b82 */ /* 0x000f620000000800 */
[----:B------:R-:W-:Y:S01]  /*4e20*/  LEA.HI.X.SX32 R29, R19, R133, 0x1, P1 ;  /* 0x00000085131d7211 */ /* 0x000fe200008f0eff */
[----:B0-----:R-:W-:Y:S01]  /*4e30*/  IMAD R23, R23, 0xc, RZ ;  /* 0x0000000c17177824 */ /* 0x001fe200078e02ff */
[-C--:B------:R-:W-:Y:S01]  /*4e40*/  IADD3 RZ, P1, PT, R21, R132.reuse, RZ ;  /* 0x0000008415ff7210 */ /* 0x080fe20007f3e0ff */
[----:B------:R-:W-:Y:S01]  /*4e50*/  USHF.L.U32 UR4, UR4, 0x2, URZ ;  /* 0x0000000204047899 */ /* 0x000fe200080006ff */
[----:B------:R-:W-:Y:S01]  /*4e60*/  PRMT R19, RZ, 0x7610, R19 ;  /* 0x00007610ff137816 */ /* 0x000fe20000000013 */
[----:B------:R0:W-:Y:S01]  /*4e70*/  STL.64 [R1+0x2e8], R28 ;  /* 0x0002e81c01007387 */ /* 0x0001e20000100a00 */
[----:B------:R-:W-:Y:S01]  /*4e80*/  UIMAD UR5, UR5, 0xc, URZ ;  /* 0x0000000c050578a4 */ /* 0x000fe2000f8e02ff */
[----:B------:R-:W-:-:S02]  /*4e90*/  IADD3 RZ, P2, PT, R23, R132, RZ ;  /* 0x0000008417ff7210 */ /* 0x000fc40007f5e0ff */
[----:B------:R0:W2:Y:S01]  /*4ea0*/  @P0 LDG.E.U8 R18, desc[UR20][R28.64] ;  /* 0x000000141c120981 */ /* 0x0000a2000c1e1100 */
[----:B------:R-:W-:-:S03]  /*4eb0*/  PRMT R97, RZ, 0x7610, R97 ;  /* 0x00007610ff617816 */ /* 0x000fc60000000061 */
[----:B------:R1:W-:Y:S04]  /*4ec0*/  STL.64 [R1+0x2a8], R26 ;  /* 0x0002a81a01007387 */ /* 0x0003e80000100a00 */
[----:B------:R1:W2:Y:S01]  /*4ed0*/  @P0 LDG.E.U8 R19, desc[UR20][R26.64] ;  /* 0x000000141a130981 */ /* 0x0002a2000c1e1100 */
[-C--:B0-----:R-:W-:Y:S01]  /*4ee0*/  LEA.HI.X.SX32 R29, R21, R133.reuse, 0x1, P1 ;  /* 0x00000085151d7211 */ /* 0x081fe200008f0eff */
[----:B---3--:R-:W-:Y:S02]  /*4ef0*/  IMAD R21, R22, 0x14, RZ ;  /* 0x0000001416157824 */ /* 0x008fe400078e02ff */
[----:B------:R-:W0:Y:S01]  /*4f00*/  LDC R22, c[0x0][0x3c4] ;  /* 0x0000f100ff167b82 */ /* 0x000e220000000800 */
[C---:B------:R-:W-:Y:S01]  /*4f10*/  VIADD R28, R132.reuse, UR4 ;  /* 0x00000004841c7c36 */ /* 0x040fe20008000000 */
[----:B------:R-:W-:Y:S01]  /*4f20*/  PRMT R104, RZ, 0x7610, R104 ;  /* 0x00007610ff687816 */ /* 0x000fe20000000068 */
[----:B------:R-:W3:Y:S01]  /*4f30*/  LDCU UR4, c[0x0][0x3c4] ;  /* 0x00007880ff0477ac */ /* 0x000ee20008000800 */
[-C--:B-1----:R-:W-:Y:S01]  /*4f40*/  LEA.HI.X.SX32 R27, R23, R133.reuse, 0x1, P2 ;  /* 0x00000085171b7211 */ /* 0x082fe200010f0eff */
[----:B------:R-:W-:Y:S01]  /*4f50*/  VIADD R26, R132, UR5 ;  /* 0x00000005841a7c36 */ /* 0x000fe20008000000 */
[----:B------:R-:W-:Y:S01]  /*4f60*/  STL.64 [R1+0x660], R28 ;  /* 0x0006601c01007387 */ /* 0x000fe20000100a00 */
[----:B------:R-:W-:Y:S01]  /*4f70*/  IMAD R23, R24, 0x1c, RZ ;  /* 0x0000001c18177824 */ /* 0x000fe200078e02ff */
[C---:B------:R-:W-:Y:S01]  /*4f80*/  IADD3 R32, P1, PT, R21.reuse, R132, RZ ;  /* 0x0000008415207210 */ /* 0x040fe20007f3e0ff */
[----:B------:R-:W1:Y:S01]  /*4f90*/  LDC R24, c[0x0][0x3c4] ;  /* 0x0000f100ff187b82 */ /* 0x000e620000000800 */
[----:B------:R3:W-:Y:S01]  /*4fa0*/  STL.64 [R1+0x620], R26 ;  /* 0x0006201a01007387 */ /* 0x0007e20000100a00 */
[----:B------:R-:W-:Y:S01]  /*4fb0*/  PRMT R90, RZ, 0x7610, R90 ;  /* 0x00007610ff5a7816 */ /* 0x000fe2000000005a */
[----:B------:R-:W0:Y:S02]  /*4fc0*/  LDCU UR5, c[0x0][0x3c4] ;  /* 0x00007880ff0577ac */ /* 0x000e240008000800 */
[----:B------:R3:W2:Y:S01]  /*4fd0*/  @P0 LDG.E.U8 R97, desc[UR20][R26.64] ;  /* 0x000000141a610981 */ /* 0x0006a2000c1e1100 */
[----:B------:R-:W-:Y:S01]  /*4fe0*/  LEA.HI.X.SX32 R33, R21, R133, 0x1, P1 ;  /* 0x0000008515217211 */ /* 0x000fe200008f0eff */
[----:B-----5:R-:W-:-:S02]  /*4ff0*/  IMAD R21, R20, 0x24, RZ ;  /* 0x0000002414157824 */ /* 0x020fc400078e02ff */
[----:B------:R5:W2:Y:S01]  /*5000*/  @P0 LDG.E.U8 R104, desc[UR20][R28.64] ;  /* 0x000000141c680981 */ /* 0x000aa2000c1e1100 */
[----:B------:R-:W1:Y:S01]  /*5010*/  LDC R20, c[0x0][0x3c4] ;  /* 0x0000f100ff147b82 */ /* 0x000e620000000800 */
[----:B------:R-:W-:-:S07]  /*5020*/  PRMT R83, RZ, 0x7610, R83 ;  /* 0x00007610ff537816 */ /* 0x000fce0000000053 */
[----:B---3--:R-:W3:Y:S01]  /*5030*/  LDC R26, c[0x0][0x3c4] ;  /* 0x0000f100ff1a7b82 */ /* 0x008ee20000000800 */
[CC--:B-----5:R-:W-:Y:S01]  /*5040*/  IADD3 R28, P2, PT, R23.reuse, R132.reuse, RZ ;  /* 0x00000084171c7210 */ /* 0x0e0fe20007f5e0ff */
[----:B------:R5:W-:Y:S03]  /*5050*/  STL.64 [R1+0x5e0], R32 ;  /* 0x0005e02001007387 */ /* 0x000be60000100a00 */
[----:B------:R-:W-:Y:S01]  /*5060*/  LEA.HI.X.SX32 R29, R23, R133, 0x1, P2 ;  /* 0x00000085171d7211 */ /* 0x000fe200010f0eff */
[----:B------:R5:W2:Y:S01]  /*5070*/  @P0 LDG.E.U8 R90, desc[UR20][R32.64] ;  /* 0x00000014205a0981 */ /* 0x000aa2000c1e1100 */
[----:B------:R-:W-:Y:S01]  /*5080*/  IMAD R23, R25, 0x2c, RZ ;  /* 0x0000002c19177824 */ /* 0x000fe200078e02ff */
[----:B------:R-:W3:Y:S02]  /*5090*/  LDC R27, c[0x0][0x3c4] ;  /* 0x0000f100ff1b7b82 */ /* 0x000ee40000000800 */
[----:B------:R0:W-:Y:S04]  /*50a0*/  STL.64 [R1+0x5a0], R28 ;  /* 0x0005a01c01007387 */ /* 0x0001e80000100a00 */
[----:B------:R0:W2:Y:S01]  /*50b0*/  @P0 LDG.E.U8 R83, desc[UR20][R28.64] ;  /* 0x000000141c530981 */ /* 0x0000a2000c1e1100 */
[----:B-----5:R-:W-:-:S04]  /*50c0*/  IADD3 R32, P1, PT, R21, R132, RZ ;  /* 0x0000008415207210 */ /* 0x020fc80007f3e0ff */
[-C--:B------:R-:W-:Y:S01]  /*50d0*/  LEA.HI.X.SX32 R33, R21, R133.reuse, 0x1, P1 ;  /* 0x0000008515217211 */ /* 0x080fe200008f0eff */
[----:B0-----:R-:W-:Y:S02]  /*50e0*/  IMAD R21, R22, 0x34, RZ ;  /* 0x0000003416157824 */ /* 0x001fe400078e02ff */
[----:B------:R-:W0:Y:S01]  /*50f0*/  LDC R22, c[0x0][0x3c4] ;  /* 0x0000f100ff167b82 */ /* 0x000e220000000800 */
[CC--:B------:R-:W-:Y:S02]  /*5100*/  IADD3 R28, P2, PT, R23.reuse, R132.reuse, RZ ;  /* 0x00000084171c7210 */ /* 0x0c0fe40007f5e0ff */
[----:B------:R-:W-:Y:S02]  /*5110*/  PRMT R69, RZ, 0x7610, R69 ;  /* 0x00007610ff457816 */ /* 0x000fe40000000045 */
[----:B------:R-:W-:Y:S01]  /*5120*/  LEA.HI.X.SX32 R29, R23, R133, 0x1, P2 ;  /* 0x00000085171d7211 */ /* 0x000fe200010f0eff */
[----:B-1----:R-:W-:Y:S02]  /*5130*/  IMAD R23, R24, 0x3c, RZ ;  /* 0x0000003c18177824 */ /* 0x002fe400078e02ff */
[----:B------:R-:W1:Y:S01]  /*5140*/  LDC R24, c[0x0][0x3c4] ;  /* 0x0000f100ff187b82 */ /* 0x000e620000000800 */
[----:B------:R-:W-:Y:S01]  /*5150*/  PRMT R76, RZ, 0x7610, R76 ;  /* 0x00007610ff4c7816 */ /* 0x000fe2000000004c */
[----:B------:R-:W-:Y:S01]  /*5160*/  STL.64 [R1+0x560], R32 ;  /* 0x0005602001007387 */ /* 0x000fe20000100a00 */
[----:B------:R-:W-:Y:S01]  /*5170*/  IADD3 R110, P1, PT, R21, R132, RZ ;  /* 0x00000084156e7210 */ /* 0x000fe20007f3e0ff */
[----:B---3--:R-:W-:-:S02]  /*5180*/  IMAD R25, R26, 0x44, RZ ;  /* 0x000000441a197824 */ /* 0x008fc400078e02ff */
[----:B------:R3:W-:Y:S04]  /*5190*/  STL.64 [R1+0x520], R28 ;  /* 0x0005201c01007387 */ /* 0x0007e80000100a00 */
[----:B------:R3:W5:Y:S01]  /*51a0*/  @P0 LDG.E.U8 R69, desc[UR20][R28.64] ;  /* 0x000000141c450981 */ /* 0x000762000c1e1100 */
[----:B------:R-:W-:Y:S01]  /*51b0*/  LEA.HI.X.SX32 R111, R21, R133, 0x1, P1 ;  /* 0x00000085156f7211 */ /* 0x000fe200008f0eff */
[----:B------:R-:W-:Y:S01]  /*51c0*/  IMAD R21, R20, 0x4c, RZ ;  /* 0x0000004c14157824 */ /* 0x000fe200078e02ff */
[----:B------:R-:W-:Y:S01]  /*51d0*/  PRMT R55, RZ, 0x7610, R55 ;  /* 0x00007610ff377816 */ /* 0x000fe20000000037 */
[----:B------:R0:W2:Y:S01]  /*51e0*/  @P0 LDG.E.U8 R76, desc[UR20][R32.64] ;  /* 0x00000014204c0981 */ /* 0x0000a2000c1e1100 */
[-C--:B---3--:R-:W-:Y:S02]  /*51f0*/  IADD3 R28, P2, PT, R23, R132.reuse, RZ ;  /* 0x00000084171c7210 */ /* 0x088fe40007f5e0ff */
[----:B0-----:R-:W-:-:S02]  /*5200*/  IADD3 R32, P1, PT, R25, R132, RZ ;  /* 0x0000008419207210 */ /* 0x001fc40007f3e0ff */
[-C--:B------:R-:W-:Y:S01]  /*5210*/  LEA.HI.X.SX32 R29, R23, R133.reuse, 0x1, P2 ;  /* 0x00000085171d7211 */ /* 0x080fe200010f0eff */
[----:B------:R-:W-:Y:S01]  /*5220*/  STL.64 [R1+0x4e0], R110 ;  /* 0x0004e06e01007387 */ /* 0x000fe20000100a00 */
[----:B------:R-:W-:Y:S01]  /*5230*/  PRMT R62, RZ, 0x7610, R62 ;  /* 0x00007610ff3e7816 */ /* 0x000fe2000000003e */
[----:B------:R-:W0:Y:S01]  /*5240*/  LDC R23, c[0x0][0x3c4] ;  /* 0x0000f100ff177b82 */ /* 0x000e220000000800 */
[-C--:B------:R-:W-:Y:S01]  /*5250*/  LEA.HI.X.SX32 R33, R25, R133.reuse, 0x1, P1 ;  /* 0x0000008519217211 */ /* 0x080fe200008f0eff */
[----:B------:R3:W-:Y:S01]  /*5260*/  STL.64 [R1+0x4a0], R28 ;  /* 0x0004a01c01007387 */ /* 0x0007e20000100a00 */
[----:B------:R-:W-:Y:S01]  /*5270*/  IMAD R25, R27, 0x54, RZ ;  /* 0x000000541b197824 */ /* 0x000fe200078e02ff */
[CC--:B------:R-:W-:Y:S02]  /*5280*/  IADD3 R112, P1, PT, R21.reuse, R132.reuse, RZ ;  /* 0x0000008415707210 */ /* 0x0c0fe40007f3e0ff */
[----:B------:R3:W2:Y:S02]  /*5290*/  @P0 LDG.E.U8 R55, desc[UR20][R28.64] ;  /* 0x000000141c370981 */ /* 0x0006a4000c1e1100 */
[----:B------:R-:W-:Y:S01]  /*52a0*/  LEA.HI.X.SX32 R113, R21, R133, 0x1, P1 ;  /* 0x0000008515717211 */ /* 0x000fe200008f0eff */
[----:B------:R-:W-:Y:S01]  /*52b0*/  IMAD R21, R22, 0x5c, RZ ;  /* 0x0000005c16157824 */ /* 0x000fe200078e02ff */
[----:B------:R1:W2:Y:S01]  /*52c0*/  @P0 LDG.E.U8 R62, desc[UR20][R110.64] ;  /* 0x000000146e3e0981 */ /* 0x0002a2000c1e1100 */
[----:B------:R-:W-:Y:S01]  /*52d0*/  PRMT R48, RZ, 0x7610, R48 ;  /* 0x00007610ff307816 */ /* 0x000fe20000000030 */
[----:B---3--:R-:W3:Y:S01]  /*52e0*/  LDC R29, c[0x0][0x3c4] ;  /* 0x0000f100ff1d7b82 */ /* 0x008ee20000000800 */
[----:B------:R-:W-:Y:S01]  /*52f0*/  PRMT R34, RZ, 0x7610, R34 ;  /* 0x00007610ff227816 */ /* 0x000fe20000000022 */
[----:B------:R1:W-:Y:S02]  /*5300*/  STL.64 [R1+0x460], R32 ;  /* 0x0004602001007387 */ /* 0x0003e40000100a00 */
[----:B-1----:R-:W-:-:S02]  /*5310*/  IADD3 R110, P2, PT, R25, R132, RZ ;  /* 0x00000084196e7210 */ /* 0x002fc40007f5e0ff */
[-C--:B------:R-:W-:Y:S01]  /*5320*/  IADD3 R26, P1, PT, R21, R132.reuse, RZ ;  /* 0x00000084151a7210 */ /* 0x080fe20007f3e0ff */
[----:B------:R1:W2:Y:S01]  /*5330*/  @P0 LDG.E.U8 R48, desc[UR20][R32.64] ;  /* 0x0000001420300981 */ /* 0x0002a2000c1e1100 */
[-C--:B------:R-:W-:Y:S01]  /*5340*/  LEA.HI.X.SX32 R111, R25, R133.reuse, 0x1, P2 ;  /* 0x00000085196f7211 */ /* 0x080fe200010f0eff */
[----:B------:R-:W-:Y:S01]  /*5350*/  IMAD R25, R24, 0x64, RZ ;  /* 0x0000006418197824 */ /* 0x000fe200078e02ff */
[----:B------:R-:W-:Y:S01]  /*5360*/  PRMT R20, RZ, 0x7610, R20 ;  /* 0x00007610ff147816 */ /* 0x000fe20000000014 */
[----:B------:R-:W-:Y:S01]  /*5370*/  STL.64 [R1+0x420], R112 ;  /* 0x0004207001007387 */ /* 0x000fe20000100a00 */
[----:B------:R-:W-:Y:S01]  /*5380*/  LEA.HI.X.SX32 R27, R21, R133, 0x1, P1 ;  /* 0x00000085151b7211 */ /* 0x000fe200008f0eff */
[----:B------:R-:W0:Y:S02]  /*5390*/  LDC R28, c[0x0][0x3c4] ;  /* 0x0000f100ff1c7b82 */ /* 0x000e240000000800 */
[----:B------:R1:W-:Y:S04]  /*53a0*/  STL.64 [R1+0x3e0], R110 ;  /* 0x0003e06e01007387 */ /* 0x0003e80000100a00 */
[----:B------:R1:W2:Y:S02]  /*53b0*/  @P0 LDG.E.U8 R34, desc[UR20][R110.64] ;  /* 0x000000146e220981 */ /* 0x0002a4000c1e1100 */
[----:B-1----:R-:W1:Y:S02]  /*53c0*/  LDC R33, c[0x0][0x3c4] ;  /* 0x0000f100ff217b82 */ /* 0x002e640000000800 */
[----:B------:R3:W-:Y:S04]  /*53d0*/  STL.64 [R1+0x3a0], R26 ;  /* 0x0003a01a01007387 */ /* 0x0007e80000100a00 */
[----:B------:R3:W2:Y:S01]  /*53e0*/  @P0 LDG.E.U8 R20, desc[UR20][R26.64] ;  /* 0x000000141a140981 */ /* 0x0006a2000c1e1100 */
[----:B------:R-:W-:Y:S01]  /*53f0*/  IADD3 R110, P2, PT, R25, R132, RZ ;  /* 0x00000084196e7210 */ /* 0x000fe20007f5e0ff */
[----:B---3--:R-:W-:Y:S01]  /*5400*/  IMAD R29, R29, 0x6c, RZ ;  /* 0x0000006c1d1d7824 */ /* 0x008fe200078e02ff */
[----:B------:R-:W-:-:S02]  /*5410*/  PRMT R22, RZ, 0x7610, R22 ;  /* 0x00007610ff167816 */ /* 0x000fc40000000016 */
[----:B------:R-:W-:Y:S01]  /*5420*/  PRMT R41, RZ, 0x7610, R41 ;  /* 0x00007610ff297816 */ /* 0x000fe20000000029 */
[----:B------:R-:W-:Y:S01]  /*5430*/  UIMAD UR4, UR4, 0x5, URZ ;  /* 0x00000005040478a4 */ /* 0x000fe2000f8e02ff */
[----:B------:R-:W-:Y:S01]  /*5440*/  LEA.HI.X.SX32 R111, R25, R133, 0x1, P2 ;  /* 0x00000085196f7211 */ /* 0x000fe200010f0eff */
[----:B------:R-:W-:Y:S01]  /*5450*/  UIMAD UR5, UR5, 0xd, URZ ;  /* 0x0000000d050578a4 */ /* 0x000fe2000f8e02ff */
[----:B------:R-:W3:Y:S01]  /*5460*/  LDC R27, c[0x0][0x3c4] ;  /* 0x0000f100ff1b7b82 */ /* 0x000ee20000000800 */
[----:B------:R-:W-:Y:S01]  /*5470*/  PRMT R21, RZ, 0x7610, R21 ;  /* 0x00007610ff157816 */ /* 0x000fe20000000015 */
[----:B------:R-:W2:Y:S06]  /*5480*/  @P0 LDG.E.U8 R41, desc[UR20][R112.64] ;  /* 0x0000001470290981 */ /* 0x000eac000c1e1100 */
[----:B------:R-:W4:Y:S01]  /*5490*/  LDC R25, c[0x0][0x3c4] ;  /* 0x0000f100ff197b82 */ /* 0x000f220000000800 */
[----:B------:R0:W-:Y:S04]  /*54a0*/  STL.64 [R1+0x360], R110 ;  /* 0x0003606e01007387 */ /* 0x0001e80000100a00 */
[----:B------:R0:W2:Y:S03]  /*54b0*/  @P0 LDG.E.U8 R21, desc[UR20][R110.64] ;  /* 0x000000146e150981 */ /* 0x0000a6000c1e1100 */
[----:B------:R-:W4:Y:S01]  /*54c0*/  LDC R26, c[0x0][0x3c4] ;  /* 0x0000f100ff1a7b82 */ /* 0x000f220000000800 */
[----:B0-----:R-:W-:Y:S01]  /*54d0*/  IADD3 R110, P1, PT, R29, R132, RZ ;  /* 0x000000841d6e7210 */ /* 0x001fe20007f3e0ff */
[----:B-1----:R-:W-:Y:S01]  /*54e0*/  IMAD R33, R33, 0x74, RZ ;  /* 0x0000007421217824 */ /* 0x002fe200078e02ff */
[----:B------:R-:W-:-:S05]  /*54f0*/  PRMT R96, RZ, 0x7610, R96 ;  /* 0x00007610ff607816 */ /* 0x000fca0000000060 */
[----:B------:R-:W0:Y:S01]  /*5500*/  LDC R32, c[0x0][0x3c4] ;  /* 0x0000f100ff207b82 */ /* 0x000e220000000800 */
[----:B------:R-:W-:Y:S01]  /*5510*/  LEA.HI.X.SX32 R111, R29, R133, 0x1, P1 ;  /* 0x000000851d6f7211 */ /* 0x000fe200008f0eff */
[----:B------:R-:W-:Y:S01]  /*5520*/  IMAD R29, R23, 0x7c, RZ ;  /* 0x0000007c171d7824 */ /* 0x000fe200078e02ff */
[----:B------:R-:W-:-:S03]  /*5530*/  IADD3 R112, P1, PT, R33, R132, RZ ;  /* 0x0000008421707210 */ /* 0x000fc60007f3e0ff */
[----:B------:R1:W-:Y:S04]  /*5540*/  STL.64 [R1+0x320], R110 ;  /* 0x0003206e01007387 */ /* 0x0003e80000100a00 */
[----:B------:R1:W2:Y:S01]  /*5550*/  @P0 LDG.E.U8 R22, desc[UR20][R110.64] ;  /* 0x000000146e160981 */ /* 0x0002a2000c1e1100 */
[----:B---3--:R-:W-:Y:S02]  /*5560*/  IMAD R27, R27, 0x5, RZ ;  /* 0x000000051b1b7824 */ /* 0x008fe400078e02ff */
[----:B----4-:R-:W-:Y:S01]  /*5570*/  IMAD R25, R25, 0xd, RZ ;  /* 0x0000000d19197824 */ /* 0x010fe200078e02ff */
[----:B------:R-:W-:Y:S02]  /*5580*/  PRMT R23, RZ, 0x7610, R23 ;  /* 0x00007610ff177816 */ /* 0x000fe40000000017 */
[----:B-1----:R-:W-:-:S02]  /*5590*/  IADD3 R110, P2, PT, R29, R132, RZ ;  /* 0x000000841d6e7210 */ /* 0x002fc40007f5e0ff */
[-C--:B------:R-:W-:Y:S02]  /*55a0*/  LEA.HI.X.SX32 R113, R33, R133.reuse, 0x1, P1 ;  /* 0x0000008521717211 */ /* 0x080fe400008f0eff */
[----:B------:R-:W-:Y:S02]  /*55b0*/  LEA.HI.X.SX32 R111, R29, R133, 0x1, P2 ;  /* 0x000000851d6f7211 */ /* 0x000fe400010f0eff */
[----:B------:R-:W1:Y:S01]  /*55c0*/  LDC R29, c[0x0][0x3c4] ;  /* 0x0000f100ff1d7b82 */ /* 0x000e620000000800 */
[----:B------:R-:W-:Y:S01]  /*55d0*/  PRMT R24, RZ, 0x7610, R24 ;  /* 0x00007610ff187816 */ /* 0x000fe20000000018 */
[----:B------:R3:W4:Y:S01]  /*55e0*/  @P0 LDG.E.U8 R23, desc[UR20][R112.64] ;  /* 0x0000001470170981 */ /* 0x000722000c1e1100 */
[-C--:B------:R-:W-:Y:S02]  /*55f0*/  IADD3 RZ, P1, PT, R27, R132.reuse, RZ ;  /* 0x000000841bff7210 */ /* 0x080fe40007f3e0ff */
[----:B------:R-:W-:Y:S01]  /*5600*/  IADD3 RZ, P2, PT, R25, R132, RZ ;  /* 0x0000008419ff7210 */ /* 0x000fe20007f5e0ff */
[----:B------:R3:W-:Y:S01]  /*5610*/  STL.64 [R1+0x2e0], R112 ;  /* 0x0002e07001007387 */ /* 0x0007e20000100a00 */
[----:B------:R-:W-:-:S03]  /*5620*/  PRMT R103, RZ, 0x7610, R103 ;  /* 0x00007610ff677816 */ /* 0x000fc60000000067 */
[----:B------:R0:W-:Y:S04]  /*5630*/  STL.64 [R1+0x2a0], R110 ;  /* 0x0002a06e01007387 */ /* 0x0001e80000100a00 */
[----:B------:R0:W2:Y:S01]  /*5640*/  @P0 LDG.E.U8 R24, desc[UR20][R110.64] ;  /* 0x000000146e180981 */ /* 0x0000a2000c1e1100 */
[-C--:B---3--:R-:W-:Y:S01]  /*5650*/  LEA.HI.X.SX32 R113, R27, R133.reuse, 0x1, P1 ;  /* 0x000000851b717211 */ /* 0x088fe200008f0eff */
[----:B------:R-:W-:Y:S01]  /*5660*/  VIADD R112, R132, UR4 ;  /* 0x0000000484707c36 */ /* 0x000fe20008000000 */
[----:B------:R-:W3:Y:S01]  /*5670*/  LDC R27, c[0x0][0x3c4] ;  /* 0x0000f100ff1b7b82 */ /* 0x000ee20000000800 */
[----:B------:R-:W-:Y:S01]  /*5680*/  IMAD R26, R26, 0x15, RZ ;  /* 0x000000151a1a7824 */ /* 0x000fe200078e02ff */
[----:B------:R-:W-:Y:S01]  /*5690*/  PRMT R82, RZ, 0x7610, R82 ;  /* 0x00007610ff527816 */ /* 0x000fe20000000052 */
[----:B------:R-:W1:Y:S01]  /*56a0*/  LDCU UR4, c[0x0][0x3c4] ;  /* 0x00007880ff0477ac */ /* 0x000e620008000800 */
[----:B0-----:R-:W-:Y:S01]  /*56b0*/  LEA.HI.X.SX32 R111, R25, R133, 0x1, P2 ;  /* 0x00000085196f7211 */ /* 0x001fe200010f0eff */
[----:B------:R-:W-:Y:S01]  /*56c0*/  IMAD R25, R28, 0x1d, RZ ;  /* 0x0000001d1c197824 */ /* 0x000fe200078e02ff */
[----:B------:R0:W2:Y:S01]  /*56d0*/  @P0 LDG.E.U8 R103, desc[UR20][R112.64] ;  /* 0x0000001470670981 */ /* 0x0000a2000c1e1100 */
[----:B------:R-:W-:Y:S01]  /*56e0*/  VIADD R110, R132, UR5 ;  /* 0x00000005846e7c36 */ /* 0x000fe20008000000 */
[----:B------:R-:W3:Y:S01]  /*56f0*/  LDC R28, c[0x0][0x3c4] ;  /* 0x0000f100ff1c7b82 */ /* 0x000ee20000000800 */
[----:B------:R-:W-:Y:S01]  /*5700*/  PRMT R89, RZ, 0x7610, R89 ;  /* 0x00007610ff597816 */ /* 0x000fe20000000059 */
[----:B------:R0:W-:Y:S01]  /*5710*/  STL.64 [R1+0x658], R112 ;  /* 0x0006587001007387 */ /* 0x0001e20000100a00 */
[----:B------:R-:W-:Y:S01]  /*5720*/  PRMT R75, RZ, 0x7610, R75 ;  /* 0x00007610ff4b7816 */ /* 0x000fe2000000004b */
[----:B------:R-:W1:Y:S02]  /*5730*/  LDCU UR5, c[0x0][0x3c4] ;  /* 0x00007880ff0577ac */ /* 0x000e640008000800 */
[----:B------:R1:W-:Y:S04]  /*5740*/  STL.64 [R1+0x618], R110 ;  /* 0x0006186e01007387 */ /* 0x0003e80000100a00 */
[----:B------:R1:W2:Y:S01]  /*5750*/  @P0 LDG.E.U8 R96, desc[UR20][R110.64] ;  /* 0x000000146e600981 */ /* 0x0002a2000c1e1100 */
[----:B0-----:R-:W-:-:S02]  /*5760*/  IADD3 R112, P1, PT, R26, R132, RZ ;  /* 0x000000841a707210 */ /* 0x001fc40007f3e0ff */
[CC--:B-1----:R-:W-:Y:S02]  /*5770*/  IADD3 R110, P2, PT, R25.reuse, R132.reuse, RZ ;  /* 0x00000084196e7210 */ /* 0x0c2fe40007f5e0ff */
[-C--:B------:R-:W-:Y:S02]  /*5780*/  LEA.HI.X.SX32 R113, R26, R133.reuse, 0x1, P1 ;  /* 0x000000851a717211 */ /* 0x080fe400008f0eff */
[----:B------:R-:W-:Y:S01]  /*5790*/  LEA.HI.X.SX32 R111, R25, R133, 0x1, P2 ;  /* 0x00000085196f7211 */ /* 0x000fe200010f0eff */
[----:B------:R-:W-:Y:S02]  /*57a0*/  IMAD R25, R30, 0x2d, RZ ;  /* 0x0000002d1e197824 */ /* 0x000fe400078e02ff */
[----:B------:R-:W0:Y:S01]  /*57b0*/  LDC R30, c[0x0][0x3c4] ;  /* 0x0000f100ff1e7b82 */ /* 0x000e220000000800 */
[----:B------:R-:W-:Y:S01]  /*57c0*/  IMAD R26, R29, 0x25, RZ ;  /* 0x000000251d1a7824 */ /* 0x000fe200078e02ff */
[----:B------:R-:W-:Y:S04]  /*57d0*/  STL.64 [R1+0x5d8], R112 ;  /* 0x0005d87001007387 */ /* 0x000fe80000100a00 */
[----:B------:R1:W-:Y:S02]  /*57e0*/  STL.64 [R1+0x598], R110 ;  /* 0x0005986e01007387 */ /* 0x0003e40000100a00 */
[----:B------:R-:W0:Y:S02]  /*57f0*/  LDC R29, c[0x0][0x3c4] ;  /* 0x0000f100ff1d7b82 */ /* 0x000e240000000800 */
[----:B------:R1:W2:Y:S04]  /*5800*/  @P0 LDG.E.U8 R82, desc[UR20][R110.64] ;  /* 0x000000146e520981 */ /* 0x0002a8000c1e1100 */
[----:B------:R3:W2:Y:S01]  /*5810*/  @P0 LDG.E.U8 R89, desc[UR20][R112.64] ;  /* 0x0000001470590981 */ /* 0x0006a2000c1e1100 */
[----:B-1----:R-:W-:-:S04]  /*5820*/  IADD3 R110, P2, PT, R25, R132, RZ ;  /* 0x00000084196e7210 */ /* 0x002fc80007f5e0ff */
[-C--:B------:R-:W-:Y:S01]  /*5830*/  LEA.HI.X.SX32 R111, R25, R133.reuse, 0x1, P2 ;  /* 0x00000085196f7211 */ /* 0x080fe200010f0eff */
[----:B---3--:R-:W-:Y:S01]  /*5840*/  IMAD R25, R27, 0x35, RZ ;  /* 0x000000351b197824 */ /* 0x008fe200078e02ff */
[-C--:B------:R-:W-:Y:S01]  /*5850*/  IADD3 R112, P1, PT, R26, R132.reuse, RZ ;  /* 0x000000841a707210 */ /* 0x080fe20007f3e0ff */
[----:B------:R-:W-:Y:S02]  /*5860*/  IMAD R27, R28, 0x3d, RZ ;  /* 0x0000003d1c1b7824 */ /* 0x000fe400078e02ff */
[----:B------:R-:W1:Y:S01]  /*5870*/  LDC R28, c[0x0][0x3c4] ;  /* 0x0000f100ff1c7b82 */ /* 0x000e620000000800 */
[-C--:B------:R-:W-:Y:S02]  /*5880*/  LEA.HI.X.SX32 R113, R26, R133.reuse, 0x1, P1 ;  /* 0x000000851a717211 */ /* 0x080fe400008f0eff */
[----:B------:R-:W-:Y:S01]  /*5890*/  PRMT R68, RZ, 0x7610, R68 ;  /* 0x00007610ff447816 */ /* 0x000fe20000000044 */
[----:B------:R-:W-:Y:S01]  /*58a0*/  IMAD R26, R32, 0x45, RZ ;  /* 0x00000045201a7824 */ /* 0x000fe200078e02ff */
[C---:B------:R-:W-:Y:S01]  /*58b0*/  IADD3 R118, P1, PT, R25.reuse, R132, RZ ;  /* 0x0000008419767210 */ /* 0x040fe20007f3e0ff */
[----:B------:R3:W-:Y:S01]  /*58c0*/  STL.64 [R1+0x558], R112 ;  /* 0x0005587001007387 */ /* 0x0007e20000100a00 */
[----:B------:R-:W-:Y:S01]  /*58d0*/  PRMT R47, RZ, 0x7610, R47 ;  /* 0x00007610ff2f7816 */ /* 0x000fe2000000002f */
[----:B------:R-:W1:Y:S01]  /*58e0*/  LDC R32, c[0x0][0x3c4] ;  /* 0x0000f100ff207b82 */ /* 0x000e620000000800 */
[----:B------:R-:W-:Y:S01]  /*58f0*/  LEA.HI.X.SX32 R119, R25, R133, 0x1, P1 ;  /* 0x0000008519777211 */ /* 0x000fe200008f0eff */
[----:B------:R3:W2:Y:S01]  /*5900*/  @P0 LDG.E.U8 R75, desc[UR20][R112.64] ;  /* 0x00000014704b0981 */ /* 0x0006a2000c1e1100 */
[----:B0-----:R-:W-:-:S03]  /*5910*/  IMAD R25, R30, 0x55, RZ ;  /* 0x000000551e197824 */ /* 0x001fc600078e02ff */
[----:B------:R0:W-:Y:S02]  /*5920*/  STL.64 [R1+0x518], R110 ;  /* 0x0005186e01007387 */ /* 0x0001e40000100a00 */
[----:B------:R-:W5:Y:S02]  /*5930*/  LDC R30, c[0x0][0x3c4] ;  /* 0x0000f100ff1e7b82 */ /* 0x000f640000000800 */
[----:B------:R0:W2:Y:S01]  /*5940*/  @P0 LDG.E.U8 R68, desc[UR20][R110.64] ;  /* 0x000000146e440981 */ /* 0x0000a2000c1e1100 */
[----:B---3--:R-:W-:-:S04]  /*5950*/  IADD3 R112, P2, PT, R27, R132, RZ ;  /* 0x000000841b707210 */ /* 0x008fc80007f5e0ff */
[-C--:B------:R-:W-:Y:S02]  /*5960*/  LEA.HI.X.SX32 R113, R27, R133.reuse, 0x1, P2 ;  /* 0x000000851b717211 */ /* 0x080fe400010f0eff */
[C---:B0-----:R-:W-:Y:S01]  /*5970*/  IADD3 R110, P1, PT, R26.reuse, R132, RZ ;  /* 0x000000841a6e7210 */ /* 0x041fe20007f3e0ff */
[----:B------:R-:W-:Y:S03]  /*5980*/  STL.64 [R1+0x4d8], R118 ;  /* 0x0004d87601007387 */ /* 0x000fe60000100a00 */
[----:B------:R-:W-:Y:S01]  /*5990*/  LEA.HI.X.SX32 R111, R26, R133, 0x1, P1 ;  /* 0x000000851a6f7211 */ /* 0x000fe200008f0eff */
[----:B------:R-:W-:Y:S02]  /*59a0*/  IMAD R26, R29, 0x4d, RZ ;  /* 0x0000004d1d1a7824 */ /* 0x000fe400078e02ff */
[----:B------:R-:W0:Y:S01]  /*59b0*/  LDC R29, c[0x0][0x3c4] ;  /* 0x0000f100ff1d7b82 */ /* 0x000e220000000800 */
[----:B------:R-:W-:Y:S01]  /*59c0*/  STL.64 [R1+0x498], R112 ;  /* 0x0004987001007387 */ /* 0x000fe20000100a00 */
[----:B------:R-:W-:-:S03]  /*59d0*/  PRMT R61, RZ, 0x7610, R61 ;  /* 0x00007610ff3d7816 */ /* 0x000fc6000000003d */
[----:B------:R3:W-:Y:S04]  /*59e0*/  STL.64 [R1+0x458], R110 ;  /* 0x0004586e01007387 */ /* 0x0007e80000100a00 */
[----:B------:R3:W2:Y:S01]  /*59f0*/  @P0 LDG.E.U8 R47, desc[UR20][R110.64] ;  /* 0x000000146e2f0981 */ /* 0x0006a2000c1e1100 */
[----:B------:R-:W-:Y:S01]  /*5a00*/  PRMT R54, RZ, 0x7610, R54 ;  /* 0x00007610ff367816 */ /* 0x000fe20000000036 */
[----:B------:R-:W-:Y:S01]  /*5a10*/  IMAD R27, R39, 0x65, RZ ;  /* 0x00000065271b7824 */ /* 0x000fe200078e02ff */
[----:B------:R-:W-:Y:S01]  /*5a20*/  PRMT R40, RZ, 0x7610, R40 ;  /* 0x00007610ff287816 */ /* 0x000fe20000000028 */
[----:B------:R-:W0:Y:S01]  /*5a30*/  LDC R39, c[0x0][0x3c4] ;  /* 0x0000f100ff277b82 */ /* 0x000e220000000800 */
[----:B------:R1:W2:Y:S04]  /*5a40*/  @P0 LDG.E.U8 R61, desc[UR20][R118.64] ;  /* 0x00000014763d0981 */ /* 0x0002a8000c1e1100 */
[----:B------:R5:W2:Y:S01]  /*5a50*/  @P0 LDG.E.U8 R54, desc[UR20][R112.64] ;  /* 0x0000001470360981 */ /* 0x000aa2000c1e1100 */
[----:B---3--:R-:W-:-:S04]  /*5a60*/  IADD3 R110, P1, PT, R26, R132, RZ ;  /* 0x000000841a6e7210 */ /* 0x008fc80007f3e0ff */
[----:B------:R-:W-:Y:S01]  /*5a70*/  LEA.HI.X.SX32 R111, R26, R133, 0x1, P1 ;  /* 0x000000851a6f7211 */ /* 0x000fe200008f0eff */
[----:B-1----:R-:W-:Y:S01]  /*5a80*/  IMAD R26, R28, 0x5d, RZ ;  /* 0x0000005d1c1a7824 */ /* 0x002fe200078e02ff */
[----:B------:R-:W-:-:S03]  /*5a90*/  IADD3 R118, P2, PT, R25, R132, RZ ;  /* 0x0000008419767210 */ /* 0x000fc60007f5e0ff */
[----:B------:R1:W-:Y:S01]  /*5aa0*/  STL.64 [R1+0x418], R110 ;  /* 0x0004186e01007387 */ /* 0x0003e20000100a00 */
[CC--:B-----5:R-:W-:Y:S02]  /*5ab0*/  IADD3 R112, P1, PT, R26.reuse, R132.reuse, RZ ;  /* 0x000000841a707210 */ /* 0x0e0fe40007f3e0ff */
[-C--:B------:R-:W-:Y:S01]  /*5ac0*/  LEA.HI.X.SX32 R119, R25, R133.reuse, 0x1, P2 ;  /* 0x0000008519777211 */ /* 0x080fe200010f0eff */
[----:B------:R1:W3:Y:S01]  /*5ad0*/  @P0 LDG.E.U8 R40, desc[UR20][R110.64] ;  /* 0x000000146e280981 */ /* 0x0002e2000c1e1100 */
[-C--:B------:R-:W-:Y:S02]  /*5ae0*/  LEA.HI.X.SX32 R113, R26, R133.reuse, 0x1, P1 ;  /* 0x000000851a717211 */ /* 0x080fe400008f0eff */
[----:B------:R-:W-:Y:S01]  /*5af0*/  PRMT R26, RZ, 0x7610, R26 ;  /* 0x00007610ff1a7816 */ /* 0x000fe2000000001a */
[----:B------:R-:W-:Y:S01]  /*5b00*/  IMAD R30, R30, 0x7d, RZ ;  /* 0x0000007d1e1e7824 */ /* 0x000fe200078e02ff */
[----:B------:R-:W-:Y:S02]  /*5b10*/  PRMT R25, RZ, 0x7610, R25 ;  /* 0x00007610ff197816 */ /* 0x000fe40000000019 */
[C---:B-1----:R-:W-:Y:S01]  /*5b20*/  IADD3 R110, P2, PT, R27.reuse, R132, RZ ;  /* 0x000000841b6e7210 */ /* 0x042fe20007f5e0ff */
[----:B------:R-:W-:Y:S01]  /*5b30*/  IMAD R32, R32, 0x75, RZ ;  /* 0x0000007520207824 */ /* 0x000fe200078e02ff */
[----:B------:R-:W-:Y:S01]  /*5b40*/  PRMT R33, RZ, 0x7610, R33 ;  /* 0x00007610ff217816 */ /* 0x000fe20000000021 */
[----:B------:R-:W-:Y:S01]  /*5b50*/  STL.64 [R1+0x3d8], R118 ;  /* 0x0003d87601007387 */ /* 0x000fe20000100a00 */
[----:B------:R-:W-:Y:S01]  /*5b60*/  LEA.HI.X.SX32 R111, R27, R133, 0x1, P2 ;  /* 0x000000851b6f7211 */ /* 0x000fe200010f0eff */
[----:B0-----:R-:W-:-:S02]  /*5b70*/  IMAD R29, R29, 0x6d, RZ ;  /* 0x0000006d1d1d7824 */ /* 0x001fc400078e02ff */
[----:B------:R-:W-:Y:S04]  /*5b80*/  STL.64 [R1+0x398], R112 ;  /* 0x0003987001007387 */ /* 0x000fe80000100a00 */
[----:B------:R0:W-:Y:S04]  /*5b90*/  STL.64 [R1+0x358], R110 ;  /* 0x0003586e01007387 */ /* 0x0001e80000100a00 */
[----:B------:R0:W5:Y:S04]  /*5ba0*/  @P0 LDG.E.U8 R26, desc[UR20][R110.64] ;  /* 0x000000146e1a0981 */ /* 0x000168000c1e1100 */
[----:B------:R1:W2:Y:S04]  /*5bb0*/  @P0 LDG.E.U8 R25, desc[UR20][R112.64] ;  /* 0x0000001470190981 */ /* 0x0002a8000c1e1100 */
[----:B------:R1:W2:Y:S01]  /*5bc0*/  @P0 LDG.E.U8 R33, desc[UR20][R118.64] ;  /* 0x0000001476210981 */ /* 0x0002a2000c1e1100 */
[----:B0-----:R-:W-:-:S02]  /*5bd0*/  IADD3 R110, P3, PT, R30, R132, RZ ;  /* 0x000000841e6e7210 */ /* 0x001fc40007f7e0ff */
[-C--:B-1----:R-:W-:Y:S02]  /*5be0*/  IADD3 R112, P2, PT, R32, R132.reuse, RZ ;  /* 0x0000008420707210 */ /* 0x082fe40007f5e0ff */
[-C--:B------:R-:W-:Y:S02]  /*5bf0*/  LEA.HI.X.SX32 R111, R30, R133.reuse, 0x1, P3 ;  /* 0x000000851e6f7211 */ /* 0x080fe400018f0eff */
[-C--:B------:R-:W-:Y:S01]  /*5c00*/  IADD3 R118, P1, PT, R29, R132.reuse, RZ ;  /* 0x000000841d767210 */ /* 0x080fe20007f3e0ff */
[----:B------:R-:W-:Y:S01]  /*5c10*/  IMAD R30, R46, 0x6, RZ ;  /* 0x000000062e1e7824 */ /* 0x000fe200078e02ff */
[-C--:B------:R-:W-:Y:S01]  /*5c20*/  LEA.HI.X.SX32 R113, R32, R133.reuse, 0x1, P2 ;  /* 0x0000008520717211 */ /* 0x080fe200010f0eff */
[----:B------:R-:W-:Y:S01]  /*5c30*/  IMAD R32, R39, 0xe, RZ ;  /* 0x0000000e27207824 */ /* 0x000fe200078e02ff */
[----:B------:R-:W-:Y:S01]  /*5c40*/  PRMT R28, RZ, 0x7610, R28 ;  /* 0x00007610ff1c7816 */ /* 0x000fe2000000001c */
[----:B------:R-:W-:Y:S01]  /*5c50*/  UIMAD UR4, UR4, 0x6, URZ ;  /* 0x00000006040478a4 */ /* 0x000fe2000f8e02ff */
[----:B------:R-:W-:Y:S01]  /*5c60*/  LEA.HI.X.SX32 R119, R29, R133, 0x1, P1 ;  /* 0x000000851d777211 */ /* 0x000fe200008f0eff */
[----:B------:R-:W0:Y:S01]  /*5c70*/  LDC R46, c[0x0][0x3c4] ;  /* 0x0000f100ff2e7b82 */ /* 0x000e220000000800 */
[----:B------:R-:W-:Y:S01]  /*5c80*/  PRMT R29, RZ, 0x7610, R29 ;  /* 0x00007610ff1d7816 */ /* 0x000fe2000000001d */
[----:B------:R-:W-:Y:S01]  /*5c90*/  UIMAD UR5, UR5, 0xe, URZ ;  /* 0x0000000e050578a4 */ /* 0x000fe2000f8e02ff */
[-C--:B------:R-:W-:Y:S01]  /*5ca0*/  IADD3 RZ, P1, PT, R30, R132.reuse, RZ ;  /* 0x000000841eff7210 */ /* 0x080fe20007f3e0ff */
[----:B------:R-:W-:Y:S01]  /*5cb0*/  STL.64 [R1+0x318], R118 ;  /* 0x0003187601007387 */ /* 0x000fe20000100a00 */
[----:B------:R-:W-:-:S02]  /*5cc0*/  IADD3 RZ, P2, PT, R32, R132, RZ ;  /* 0x0000008420ff7210 */ /* 0x000fc40007f5e0ff */
[----:B------:R-:W-:Y:S01]  /*5cd0*/  PRMT R102, RZ, 0x7610, R102 ;  /* 0x00007610ff667816 */ /* 0x000fe20000000066 */
[----:B------:R1:W-:Y:S01]  /*5ce0*/  STL.64 [R1+0x2d8], R112 ;  /* 0x0002d87001007387 */ /* 0x0003e20000100a00 */
[----:B------:R-:W-:-:S03]  /*5cf0*/  PRMT R95, RZ, 0x7610, R95 ;  /* 0x00007610ff5f7816 */ /* 0x000fc6000000005f */
[----:B------:R1:W2:Y:S01]  /*5d00*/  @P0 LDG.E.U8 R28, desc[UR20][R112.64] ;  /* 0x00000014701c0981 */ /* 0x0002a2000c1e1100 */
[----:B------:R-:W-:Y:S02]  /*5d10*/  IMAD R39, R53, 0x16, RZ ;  /* 0x0000001635277824 */ /* 0x000fe400078e02ff */
[----:B------:R-:W4:Y:S01]  /*5d20*/  LDC R53, c[0x0][0x3c4] ;  /* 0x0000f100ff357b82 */ /* 0x000f220000000800 */
[----:B------:R1:W-:Y:S04]  /*5d30*/  STL.64 [R1+0x298], R110 ;  /* 0x0002986e01007387 */ /* 0x0003e80000100a00 */
[----:B------:R1:W2:Y:S02]  /*5d40*/  @P0 LDG.E.U8 R29, desc[UR20][R110.64] ;  /* 0x000000146e1d0981 */ /* 0x0002a4000c1e1100 */
[----:B-1----:R-:W-:Y:S01]  /*5d50*/  VIADD R112, R132, UR4 ;  /* 0x0000000484707c36 */ /* 0x002fe20008000000 */
[-C--:B------:R-:W-:Y:S01]  /*5d60*/  LEA.HI.X.SX32 R113, R30, R133.reuse, 0x1, P1 ;  /* 0x000000851e717211 */ /* 0x080fe200008f0eff */
[----:B------:R-:W-:Y:S01]  /*5d70*/  IMAD R30, R60, 0x1e, RZ ;  /* 0x0000001e3c1e7824 */ /* 0x000fe200078e02ff */
[----:B------:R-:W-:Y:S01]  /*5d80*/  PRMT R81, RZ, 0x7610, R81 ;  /* 0x00007610ff517816 */ /* 0x000fe20000000051 */
[----:B------:R-:W1:Y:S01]  /*5d90*/  LDCU UR4, c[0x0][0x3c4] ;  /* 0x00007880ff0477ac */ /* 0x000e620008000800 */
[----:B------:R-:W-:Y:S01]  /*5da0*/  VIADD R110, R132, UR5 ;  /* 0x00000005846e7c36 */ /* 0x000fe20008000000 */
[-C--:B------:R-:W-:Y:S01]  /*5db0*/  LEA.HI.X.SX32 R111, R32, R133.reuse, 0x1, P2 ;  /* 0x00000085206f7211 */ /* 0x080fe200010f0eff */
[----:B------:R1:W-:Y:S04]  /*5dc0*/  STL.64 [R1+0x650], R112 ;  /* 0x0006507001007387 */ /* 0x0003e80000100a00 */
[----:B------:R1:W2:Y:S01]  /*5dd0*/  @P0 LDG.E.U8 R102, desc[UR20][R112.64] ;  /* 0x0000001470660981 */ /* 0x0002a2000c1e1100 */
[----:B------:R-:W-:Y:S01]  /*5de0*/  PRMT R27, RZ, 0x7610, R27 ;  /* 0x00007610ff1b7816 */ /* 0x000fe2000000001b */
[----:B------:R-:W4:Y:S02]  /*5df0*/  LDCU UR5, c[0x0][0x3c4] ;  /* 0x00007880ff0577ac */ /* 0x000f240008000800 */
[----:B------:R0:W-:Y:S04]  /*5e00*/  STL.64 [R1+0x610], R110 ;  /* 0x0006106e01007387 */ /* 0x0001e80000100a00 */
[----:B------:R0:W2:Y:S01]  /*5e10*/  @P0 LDG.E.U8 R95, desc[UR20][R110.64] ;  /* 0x000000146e5f0981 */ /* 0x0000a2000c1e1100 */
[C---:B-1----:R-:W-:Y:S01]  /*5e20*/  IADD3 R112, P1, PT, R39.reuse, R132, RZ ;  /* 0x0000008427707210 */ /* 0x042fe20007f3e0ff */
[----:B------:R-:W-:Y:S01]  /*5e30*/  IMAD R32, R74, 0x2e, RZ ;  /* 0x0000002e4a207824 */ /* 0x000fe200078e02ff */
[----:B------:R-:W-:Y:S01]  /*5e40*/  PRMT R88, RZ, 0x7610, R88 ;  /* 0x00007610ff587816 */ /* 0x000fe20000000058 */
[----:B------:R1:W2:Y:S01]  /*5e50*/  @P0 LDG.E.U8 R27, desc[UR20][R118.64] ;  /* 0x00000014761b0981 */ /* 0x0002a2000c1e1100 */
[----:B------:R-:W-:-:S02]  /*5e60*/  LEA.HI.X.SX32 R113, R39, R133, 0x1, P1 ;  /* 0x0000008527717211 */ /* 0x000fc400008f0eff */
[-C--:B0-----:R-:W-:Y:S01]  /*5e70*/  IADD3 R110, P2, PT, R30, R132.reuse, RZ ;  /* 0x000000841e6e7210 */ /* 0x081fe20007f5e0ff */
[----:B------:R-:W-:Y:S02]  /*5e80*/  IMAD R39, R46, 0x36, RZ ;  /* 0x000000362e277824 */ /* 0x000fe400078e02ff */
[----:B------:R0:W-:Y:S01]  /*5e90*/  STL.64 [R1+0x5d0], R112 ;  /* 0x0005d07001007387 */ /* 0x0001e20000100a00 */
[----:B------:R-:W4:Y:S01]  /*5ea0*/  LDC R46, c[0x0][0x3c4] ;  /* 0x0000f100ff2e7b82 */ /* 0x000f220000000800 */
[----:B------:R-:W-:Y:S01]  /*5eb0*/  LEA.HI.X.SX32 R111, R30, R133, 0x1, P2 ;  /* 0x000000851e6f7211 */ /* 0x000fe200010f0eff */
[----:B------:R-:W-:Y:S01]  /*5ec0*/  IMAD R30, R67, 0x26, RZ ;  /* 0x00000026431e7824 */ /* 0x000fe200078e02ff */
[----:B------:R0:W2:Y:S04]  /*5ed0*/  @P0 LDG.E.U8 R88, desc[UR20][R112.64] ;  /* 0x0000001470580981 */ /* 0x0000a8000c1e1100 */
[----:B------:R0:W-:Y:S01]  /*5ee0*/  STL.64 [R1+0x590], R110 ;  /* 0x0005906e01007387 */ /* 0x0001e20000100a00 */
[----:B------:R-:W-:-:S03]  /*5ef0*/  IADD3 R130, P1, PT, R30, R132, RZ ;  /* 0x000000841e827210 */ /* 0x000fc60007f3e0ff */
[----:B------:R0:W2:Y:S01]  /*5f00*/  @P0 LDG.E.U8 R81, desc[UR20][R110.64] ;  /* 0x000000146e510981 */ /* 0x0000a2000c1e1100 */
[-C--:B------:R-:W-:Y:S02]  /*5f10*/  LEA.HI.X.SX32 R131, R30, R133.reuse, 0x1, P1 ;  /* 0x000000851e837211 */ /* 0x080fe400008f0eff */
[CC--:B-1----:R-:W-:Y:S02]  /*5f20*/  IADD3 R118, P1, PT, R32.reuse, R132.reuse, RZ ;  /* 0x0000008420767210 */ /* 0x0c2fe40007f3e0ff */
[C---:B0-----:R-:W-:Y:S01]  /*5f30*/  IADD3 R112, P2, PT, R39.reuse, R132, RZ ;  /* 0x0000008427707210 */ /* 0x041fe20007f5e0ff */
[----:B------:R-:W0:Y:S01]  /*5f40*/  LDC R110, c[0x0][0x3c4] ;  /* 0x0000f100ff6e7b82 */ /* 0x000e220000000800 */
[-C--:B------:R-:W-:Y:S02]  /*5f50*/  LEA.HI.X.SX32 R119, R32, R133.reuse, 0x1, P1 ;  /* 0x0000008520777211 */ /* 0x080fe400008f0eff */
[----:B------:R-:W-:Y:S02]  /*5f60*/  PRMT R60, RZ, 0x7610, R60 ;  /* 0x00007610ff3c7816 */ /* 0x000fe4000000003c */
[----:B------:R-:W-:Y:S01]  /*5f70*/  LEA.HI.X.SX32 R113, R39, R133, 0x1, P2 ;  /* 0x0000008527717211 */ /* 0x000fe200010f0eff */
[----:B------:R-:W-:Y:S01]  /*5f80*/  STL.64 [R1+0x550], R130 ;  /* 0x0005508201007387 */ /* 0x000fe20000100a00 */
[----:B------:R-:W-:Y:S01]  /*5f90*/  PRMT R67, RZ, 0x7610, R67 ;  /* 0x00007610ff437816 */ /* 0x000fe20000000043 */
[----:B------:R-:W1:Y:S02]  /*5fa0*/  LDC R111, c[0x0][0x3c4] ;  /* 0x0000f100ff6f7b82 */ /* 0x000e640000000800 */
[----:B------:R-:W-:Y:S01]  /*5fb0*/  STL.64 [R1+0x510], R118 ;  /* 0x0005107601007387 */ /* 0x000fe20000100a00 */
[----:B----4-:R-:W-:-:S03]  /*5fc0*/  IMAD R30, R53, 0x3e, RZ ;  /* 0x0000003e351e7824 */ /* 0x010fc600078e02ff */
[----:B------:R4:W-:Y:S04]  /*5fd0*/  STL.64 [R1+0x4d0], R112 ;  /* 0x0004d07001007387 */ /* 0x0009e80000100a00 */
[----:B------:R4:W2:Y:S01]  /*5fe0*/  @P0 LDG.E.U8 R60, desc[UR20][R112.64] ;  /* 0x00000014703c0981 */ /* 0x0008a2000c1e1100 */
[----:B------:R-:W-:-:S03]  /*5ff0*/  IMAD R32, R109, 0x46, RZ ;  /* 0x000000466d207824 */ /* 0x000fc600078e02ff */
[----:B------:R4:W2:Y:S02]  /*6000*/  @P0 LDG.E.U8 R67, desc[UR20][R118.64] ;  /* 0x0000001476430981 */ /* 0x0008a4000c1e1100 */
[----:B----4-:R-:W4:Y:S01]  /*6010*/  LDC R112, c[0x0][0x3c4] ;  /* 0x0000f100ff707b82 */ /* 0x010f220000000800 */
[----:B------:R-:W-:Y:S02]  /*6020*/  PRMT R74, RZ, 0x7610, R74 ;  /* 0x00007610ff4a7816 */ /* 0x000fe4000000004a */
[----:B------:R-:W-:-:S05]  /*6030*/  IADD3 R118, P1, PT, R30, R132, RZ ;  /* 0x000000841e767210 */ /* 0x000fca0007f3e0ff */
[----:B------:R-:W4:Y:S01]  /*6040*/  LDC R113, c[0x0][0x3c4] ;  /* 0x0000f100ff717b82 */ /* 0x000f220000000800 */
[----:B------:R-:W-:Y:S01]  /*6050*/  PRMT R53, RZ, 0x7610, R53 ;  /* 0x00007610ff357816 */ /* 0x000fe20000000035 */
[----:B0-----:R-:W-:Y:S01]  /*6060*/  IMAD R109, R110, 0x4e, RZ ;  /* 0x0000004e6e6d7824 */ /* 0x001fe200078e02ff */
[-C--:B------:R-:W-:Y:S01]  /*6070*/  LEA.HI.X.SX32 R119, R30, R133.reuse, 0x1, P1 ;  /* 0x000000851e777211 */ /* 0x080fe200008f0eff */
[----:B------:R-:W-:Y:S01]  /*6080*/  IMAD R30, R46, 0x56, RZ ;  /* 0x000000562e1e7824 */ /* 0x000fe200078e02ff */
[CC--:B------:R-:W-:Y:S01]  /*6090*/  IADD3 R136, P1, PT, R32.reuse, R132.reuse, RZ ;  /* 0x0000008420887210 */ /* 0x0c0fe20007f3e0ff */
[----:B------:R0:W2:Y:S03]  /*60a0*/  @P0 LDG.E.U8 R74, desc[UR20][R130.64] ;  /* 0x00000014824a0981 */ /* 0x0000a6000c1e1100 */
[----:B------:R-:W-:Y:S01]  /*60b0*/  LEA.HI.X.SX32 R137, R32, R133, 0x1, P1 ;  /* 0x0000008520897211 */ /* 0x000fe200008f0eff */
[----:B------:R1:W-:Y:S04]  /*60c0*/  STL.64 [R1+0x490], R118 ;  /* 0x0004907601007387 */ /* 0x0003e80000100a00 */
[----:B------:R1:W2:Y:S01]  /*60d0*/  @P0 LDG.E.U8 R53, desc[UR20][R118.64] ;  /* 0x0000001476350981 */ /* 0x0002a2000c1e1100 */
[----:B0-----:R-:W-:-:S02]  /*60e0*/  IADD3 R130, P2, PT, R109, R132, RZ ;  /* 0x000000846d827210 */ /* 0x001fc40007f5e0ff */
[----:B------:R-:W-:Y:S02]  /*60f0*/  PRMT R32, RZ, 0x7610, R32 ;  /* 0x00007610ff207816 */ /* 0x000fe40000000020 */
[-C--:B------:R-:W-:Y:S02]  /*6100*/  LEA.HI.X.SX32 R131, R109, R133.reuse, 0x1, P2 ;  /* 0x000000856d837211 */ /* 0x080fe400010f0eff */
[C---:B-1----:R-:W-:Y:S01]  /*6110*/  IADD3 R118, P1, PT, R30.reuse, R132, RZ ;  /* 0x000000841e767210 */ /* 0x042fe20007f3e0ff */
[----:B------:R-:W-:Y:S03]  /*6120*/  STL.64 [R1+0x450], R136 ;  /* 0x0004508801007387 */ /* 0x000fe60000100a00 */
[----:B------:R-:W-:Y:S01]  /*6130*/  LEA.HI.X.SX32 R119, R30, R133, 0x1, P1 ;  /* 0x000000851e777211 */ /* 0x000fe200008f0eff */
[----:B------:R-:W-:Y:S01]  /*6140*/  STL.64 [R1+0x410], R130 ;  /* 0x0004108201007387 */ /* 0x000fe20000100a00 */
[----:B------:R-:W-:Y:S01]  /*6150*/  PRMT R39, RZ, 0x7610, R39 ;  /* 0x00007610ff277816 */ /* 0x000fe20000000027 */
[----:B------:R-:W-:-:S02]  /*6160*/  IMAD R110, R111, 0x66, RZ ;  /* 0x000000666f6e7824 */ /* 0x000fc400078e02ff */
[----:B------:R0:W-:Y:S01]  /*6170*/  STL.64 [R1+0x3d0], R118 ;  /* 0x0003d07601007387 */ /* 0x0001e20000100a00 */
[----:B----4-:R-:W-:-:S03]  /*6180*/  IMAD R111, R112, 0x6e, RZ ;  /* 0x0000006e706f7824 */ /* 0x010fc600078e02ff */
[----:B------:R0:W4:Y:S01]  /*6190*/  @P0 LDG.E.U8 R32, desc[UR20][R118.64] ;  /* 0x0000001476200981 */ /* 0x000122000c1e1100 */
[----:B------:R-:W-:Y:S01]  /*61a0*/  PRMT R46, RZ, 0x7610, R46 ;  /* 0x00007610ff2e7816 */ /* 0x000fe2000000002e */
[----:B------:R-:W-:Y:S02]  /*61b0*/  IMAD R109, R113, 0x5e, RZ ;  /* 0x0000005e716d7824 */ /* 0x000fe400078e02ff */
[----:B------:R1:W2:Y:S01]  /*61c0*/  @P0 LDG.E.U8 R39, desc[UR20][R130.64] ;  /* 0x0000001482270981 */ /* 0x0002a2000c1e1100 */
[----:B------:R-:W-:Y:S01]  /*61d0*/  PRMT R116, RZ, 0x7610, R116 ;  /* 0x00007610ff747816 */ /* 0x000fe20000000074 */
[----:B------:R-:W3:Y:S08]  /*61e0*/  LDC R113, c[0x0][0x3c4] ;  /* 0x0000f100ff717b82 */ /* 0x000ef00000000800 */
[----:B0-----:R-:W0:Y:S01]  /*61f0*/  LDC R118, c[0x0][0x3c4] ;  /* 0x0000f100ff767b82 */ /* 0x001e220000000800 */
[-C--:B-1----:R-:W-:Y:S01]  /*6200*/  IADD3 R130, P3, PT, R111, R132.reuse, RZ ;  /* 0x000000846f827210 */ /* 0x082fe20007f7e0ff */
[----:B------:R1:W2:Y:S01]  /*6210*/  @P0 LDG.E.U8 R46, desc[UR20][R136.64] ;  /* 0x00000014882e0981 */ /* 0x0002a2000c1e1100 */
[----:B------:R-:W-:-:S02]  /*6220*/  IADD3 R138, P1, PT, R109, R132, RZ ;  /* 0x000000846d8a7210 */ /* 0x000fc40007f3e0ff */
[-C--:B------:R-:W-:Y:S01]  /*6230*/  LEA.HI.X.SX32 R131, R111, R133.reuse, 0x1, P3 ;  /* 0x000000856f837211 */ /* 0x080fe200018f0eff */
[----:B------:R-:W-:Y:S02]  /*6240*/  IMAD R111, R115, 0x76, RZ ;  /* 0x00000076736f7824 */ /* 0x000fe400078e02ff */
[----:B------:R-:W3:Y:S01]  /*6250*/  LDC R115, c[0x0][0x3c4] ;  /* 0x0000f100ff737b82 */ /* 0x000ee20000000800 */
[----:B------:R-:W-:Y:S02]  /*6260*/  LEA.HI.X.SX32 R139, R109, R133, 0x1, P1 ;  /* 0x000000856d8b7211 */ /* 0x000fe400008f0eff */
[----:B-1----:R-:W-:-:S04]  /*6270*/  IADD3 R136, P2, PT, R110, R132, RZ ;  /* 0x000000846e887210 */ /* 0x002fc80007f5e0ff */
[----:B------:R-:W-:Y:S01]  /*6280*/  LEA.HI.X.SX32 R137, R110, R133, 0x1, P2 ;  /* 0x000000856e897211 */ /* 0x000fe200010f0eff */
[----:B------:R-:W-:Y:S01]  /*6290*/  STL.64 [R1+0x390], R138 ;  /* 0x0003908a01007387 */ /* 0x000fe20000100a00 */
[----:B------:R-:W-:Y:S02]  /*62a0*/  PRMT R108, RZ, 0x7610, R108 ;  /* 0x00007610ff6c7816 */ /* 0x000fe4000000006c */
[----:B------:R-:W-:Y:S01]  /*62b0*/  PRMT R114, RZ, 0x7610, R114 ;  /* 0x00007610ff727816 */ /* 0x000fe20000000072 */
[----:B------:R1:W-:Y:S01]  /*62c0*/  STL.64 [R1+0x350], R136 ;  /* 0x0003508801007387 */ /* 0x0003e20000100a00 */
[----:B------:R-:W-:Y:S01]  /*62d0*/  IMAD R109, R117, 0x7e, RZ ;  /* 0x0000007e756d7824 */ /* 0x000fe200078e02ff */
[----:B------:R-:W3:Y:S02]  /*62e0*/  LDC R119, c[0x0][0x3c4] ;  /* 0x0000f100ff777b82 */ /* 0x000ee40000000800 */
[----:B------:R1:W2:Y:S04]  /*62f0*/  @P0 LDG.E.U8 R116, desc[UR20][R136.64] ;  /* 0x0000001488740981 */ /* 0x0002a8000c1e1100 */
[----:B------:R-:W4:Y:S01]  /*6300*/  @P0 LDG.E.U8 R108, desc[UR20][R132.64] ;  /* 0x00000014846c0981 */ /* 0x000f22000c1e1100 */
[----:B------:R-:W-:Y:S01]  /*6310*/  PRMT R110, RZ, 0x7610, R110 ;  /* 0x00007610ff6e7816 */ /* 0x000fe2000000006e */
[----:B------:R-:W5:Y:S02]  /*6320*/  LDC R117, c[0x0][0x3c4] ;  /* 0x0000f100ff757b82 */ /* 0x000f640000000800 */
[----:B------:R0:W4:Y:S01]  /*6330*/  @P0 LDG.E.U8 R114, desc[UR20][R130.64] ;  /* 0x0000001482720981 */ /* 0x000122000c1e1100 */
[----:B-1----:R-:W-:-:S03]  /*6340*/  IADD3 R136, P1, PT, R111, R132, RZ ;  /* 0x000000846f887210 */ /* 0x002fc60007f3e0ff */
[----:B------:R1:W-:Y:S01]  /*6350*/  STL.64 [R1+0x310], R130 ;  /* 0x0003108201007387 */ /* 0x0003e20000100a00 */
[-C--:B------:R-:W-:Y:S01]  /*6360*/  LEA.HI.X.SX32 R137, R111, R133.reuse, 0x1, P1 ;  /* 0x000000856f897211 */ /* 0x080fe200008f0eff */
[----:B0-----:R-:W-:Y:S01]  /*6370*/  IMAD R111, R118, 0x7, RZ ;  /* 0x00000007766f7824 */ /* 0x001fe200078e02ff */
[----:B------:R-:W-:Y:S01]  /*6380*/  UIMAD UR4, UR4, 0x7, URZ ;  /* 0x00000007040478a4 */ /* 0x000fe2000f8e02ff */
[----:B------:R-:W0:Y:S01]  /*6390*/  LDC R118, c[0x0][0x3c4] ;  /* 0x0000f100ff767b82 */ /* 0x000e220000000800 */
[-C--:B-1----:R-:W-:Y:S02]  /*63a0*/  IADD3 R130, P2, PT, R109, R132.reuse, RZ ;  /* 0x000000846d827210 */ /* 0x082fe40007f5e0ff */
[----:B------:R-:W-:Y:S02]  /*63b0*/  IADD3 RZ, P1, PT, R111, R132, RZ ;  /* 0x000000846fff7210 */ /* 0x000fe40007f3e0ff */
[----:B------:R-:W-:Y:S01]  /*63c0*/  LEA.HI.X.SX32 R131, R109, R133, 0x1, P2 ;  /* 0x000000856d837211 */ /* 0x000fe200010f0eff */
[----:B------:R-:W-:Y:S04]  /*63d0*/  STL.64 [R1+0x2d0], R136 ;  /* 0x0002d08801007387 */ /* 0x000fe80000100a00 */
[----:B------:R1:W-:Y:S04]  /*63e0*/  STL.64 [R1+0x290], R130 ;  /* 0x0002908201007387 */ /* 0x0003e80000100a00 */
[----:B------:R1:W4:Y:S01]  /*63f0*/  @P0 LDG.E.U8 R110, desc[UR20][R130.64] ;  /* 0x00000014826e0981 */ /* 0x000322000c1e1100 */
[----:B------:R-:W-:Y:S01]  /*6400*/  PRMT R128, RZ, 0x7610, R128 ;  /* 0x00007610ff807816 */ /* 0x000fe20000000080 */
[----:B------:R-:W-:Y:S01]  /*6410*/  UIMAD UR5, UR5, 0xf, URZ ;  /* 0x0000000f050578a4 */ /* 0x000fe2000f8e02ff */
[----:B---3--:R-:W-:-:S02]  /*6420*/  IMAD R109, R113, 0x17, RZ ;  /* 0x00000017716d7824 */ /* 0x008fc400078e02ff */
[----:B------:R-:W3:Y:S01]  /*6430*/  LDC R113, c[0x0][0x3c4] ;  /* 0x0000f100ff717b82 */ /* 0x000ee20000000800 */
[----:B-1----:R-:W-:Y:S01]  /*6440*/  LEA.HI.X.SX32 R131, R111, R133, 0x1, P1 ;  /* 0x000000856f837211 */ /* 0x002fe200008f0eff */
[----:B------:R-:W-:Y:S02]  /*6450*/  IMAD R111, R115, 0xf, RZ ;  /* 0x0000000f736f7824 */ /* 0x000fe400078e02ff */
[----:B------:R-:W-:-:S04]  /*6460*/  VIADD R130, R132, UR4 ;  /* 0x0000000484827c36 */ /* 0x000fc80008000000 */
[----:B------:R-:W1:Y:S01]  /*6470*/  LDC R115, c[0x0][0x3c4] ;  /* 0x0000f100ff737b82 */ /* 0x000e620000000800 */
[----:B------:R-:W-:Y:S02]  /*6480*/  IADD3 RZ, P1, PT, R111, R132, RZ ;  /* 0x000000846fff7210 */ /* 0x000fe40007f3e0ff */
[----:B------:R-:W-:Y:S01]  /*6490*/  PRMT R112, RZ, 0x7610, R112 ;  /* 0x00007610ff707816 */ /* 0x000fe20000000070 */
[----:B------:R0:W-:Y:S01]  /*64a0*/  STL.64 [R1+0x648], R130 ;  /* 0x0006488201007387 */ /* 0x0001e20000100a00 */
[----:B------:R-:W-:-:S03]  /*64b0*/  PRMT R127, RZ, 0x7610, R127 ;  /* 0x00007610ff7f7816 */ /* 0x000fc6000000007f */
[----:B------:R0:W4:Y:S04]  /*64c0*/  @P0 LDG.E.U8 R128, desc[UR20][R130.64] ;  /* 0x0000001482800981 */ /* 0x000128000c1e1100 */
[----:B------:R5:W4:Y:S01]  /*64d0*/  @P0 LDG.E.U8 R112, desc[UR20][R136.64] ;  /* 0x0000001488700981 */ /* 0x000b22000c1e1100 */
[----:B0-----:R-:W-:Y:S01]  /*64e0*/  VIADD R130, R132, UR5 ;  /* 0x0000000584827c36 */ /* 0x001fe20008000000 */
[----:B------:R-:W-:Y:S01]  /*64f0*/  LEA.HI.X.SX32 R131, R111, R133, 0x1, P1 ;  /* 0x000000856f837211 */ /* 0x000fe200008f0eff */
[----:B------:R-:W-:Y:S01]  /*6500*/  IMAD R111, R119, 0x1f, RZ ;  /* 0x0000001f776f7824 */ /* 0x000fe200078e02ff */
[----:B-----5:R-:W-:Y:S01]  /*6510*/  IADD3 R136, P2, PT, R109, R132, RZ ;  /* 0x000000846d887210 */ /* 0x020fe20007f5e0ff */
[----:B------:R-:W0:Y:S02]  /*6520*/  LDC R119, c[0x0][0x3c4] ;  /* 0x0000f100ff777b82 */ /* 0x000e240000000800 */
[----:B------:R5:W-:Y:S01]  /*6530*/  STL.64 [R1+0x608], R130 ;  /* 0x0006088201007387 */ /* 0x000be20000100a00 */
[----:B------:R-:W-:-:S03]  /*6540*/  PRMT R126, RZ, 0x7610, R126 ;  /* 0x00007610ff7e7816 */ /* 0x000fc6000000007e */
[----:B------:R5:W4:Y:S01]  /*6550*/  @P0 LDG.E.U8 R127, desc[UR20][R130.64] ;  /* 0x00000014827f0981 */ /* 0x000b22000c1e1100 */
[-C--:B------:R-:W-:Y:S01]  /*6560*/  LEA.HI.X.SX32 R137, R109, R133.reuse, 0x1, P2 ;  /* 0x000000856d897211 */ /* 0x080fe200010f0eff */
[----:B------:R-:W-:Y:S01]  /*6570*/  IMAD R109, R117, 0x27, RZ ;  /* 0x00000027756d7824 */ /* 0x000fe200078e02ff */
[----:B------:R-:W-:Y:S01]  /*6580*/  PRMT R125, RZ, 0x7610, R125 ;  /* 0x00007610ff7d7816 */ /* 0x000fe2000000007d */
[----:B------:R-:W0:Y:S01]  /*6590*/  LDC R117, c[0x0][0x3c4] ;  /* 0x0000f100ff757b82 */ /* 0x000e220000000800 */
[CC--:B-----5:R-:W-:Y:S01]  /*65a0*/  IADD3 R130, P1, PT, R111.reuse, R132.reuse, RZ ;  /* 0x000000846f827210 */ /* 0x0e0fe20007f3e0ff */
[----:B------:R5:W4:Y:S03]  /*65b0*/  @P0 LDG.E.U8 R126, desc[UR20][R136.64] ;  /* 0x00000014887e0981 */ /* 0x000b26000c1e1100 */
[----:B------:R-:W-:Y:S01]  /*65c0*/  LEA.HI.X.SX32 R131, R111, R133, 0x1, P1 ;  /* 0x000000856f837211 */ /* 0x000fe200008f0eff */
[----:B------:R-:W-:Y:S01]  /*65d0*/  IMAD R111, R118, 0x2f, RZ ;  /* 0x0000002f766f7824 */ /* 0x000fe200078e02ff */
[----:B------:R5:W-:Y:S01]  /*65e0*/  STL.64 [R1+0x5c8], R136 ;  /* 0x0005c88801007387 */ /* 0x000be20000100a00 */
[----:B------:R-:W-:Y:S01]  /*65f0*/  PRMT R124, RZ, 0x7610, R124 ;  /* 0x00007610ff7c7816 */ /* 0x000fe2000000007c */
[----:B------:R-:W0:Y:S02]  /*6600*/  LDC R118, c[0x0][0x3c4] ;  /* 0x0000f100ff767b82 */ /* 0x000e240000000800 */
[----:B------:R1:W-:Y:S04]  /*6610*/  STL.64 [R1+0x588], R130 ;  /* 0x0005888201007387 */ /* 0x0003e80000100a00 */
[----:B------:R1:W4:Y:S01]  /*6620*/  @P0 LDG.E.U8 R125, desc[UR20][R130.64] ;  /* 0x00000014827d0981 */ /* 0x000322000c1e1100 */
[----:B-----5:R-:W-:-:S02]  /*6630*/  IADD3 R136, P2, PT, R109, R132, RZ ;  /* 0x000000846d887210 */ /* 0x020fc40007f5e0ff */
[----:B------:R-:W-:Y:S02]  /*6640*/  PRMT R123, RZ, 0x7610, R123 ;  /* 0x00007610ff7b7816 */ /* 0x000fe4000000007b */
[----:B-1----:R-:W-:Y:S02]  /*6650*/  IADD3 R130, P1, PT, R111, R132, RZ ;  /* 0x000000846f827210 */ /* 0x002fe40007f3e0ff */
[-C--:B------:R-:W-:Y:S01]  /*6660*/  LEA.HI.X.SX32 R137, R109, R133.reuse, 0x1, P2 ;  /* 0x000000856d897211 */ /* 0x080fe200010f0eff */
[----:B---3--:R-:W-:Y:S01]  /*6670*/  IMAD R109, R113, 0x37, RZ ;  /* 0x00000037716d7824 */ /* 0x008fe200078e02ff */
[----:B------:R-:W-:Y:S01]  /*6680*/  LEA.HI.X.SX32 R131, R111, R133, 0x1, P1 ;  /* 0x000000856f837211 */ /* 0x000fe200008f0eff */
[----:B------:R-:W-:Y:S01]  /*6690*/  IMAD R111, R115, 0x3f, RZ ;  /* 0x0000003f736f7824 */ /* 0x000fe200078e02ff */
[----:B------:R-:W1:Y:S01]  /*66a0*/  LDC R113, c[0x0][0x3c4] ;  /* 0x0000f100ff717b82 */ /* 0x000e620000000800 */
[----:B------:R3:W-:Y:S04]  /*66b0*/  STL.64 [R1+0x548], R136 ;  /* 0x0005488801007387 */ /* 0x0007e80000100a00 */
[----:B------:R3:W5:Y:S01]  /*66c0*/  @P0 LDG.E.U8 R124, desc[UR20][R136.64] ;  /* 0x00000014887c0981 */ /* 0x000762000c1e1100 */
[----:B------:R-:W-:-:S02]  /*66d0*/  PRMT R121, RZ, 0x7610, R121 ;  /* 0x00007610ff797816 */ /* 0x000fc40000000079 */
[----:B------:R-:W1:Y:S01]  /*66e0*/  LDC R115, c[0x0][0x3c4] ;  /* 0x0000f100ff737b82 */ /* 0x000e620000000800 */
[----:B------:R0:W-:Y:S04]  /*66f0*/  STL.64 [R1+0x508], R130 ;  /* 0x0005088201007387 */ /* 0x0001e80000100a00 */
[----:B------:R0:W5:Y:S01]  /*6700*/  @P0 LDG.E.U8 R123, desc[UR20][R130.64] ;  /* 0x00000014827b0981 */ /* 0x000162000c1e1100 */
[----:B---3--:R-:W-:-:S04]  /*6710*/  IADD3 R136, P1, PT, R109, R132, RZ ;  /* 0x000000846d887210 */ /* 0x008fc80007f3e0ff */
[----:B------:R-:W-:Y:S02]  /*6720*/  LEA.HI.X.SX32 R137, R109, R133, 0x1, P1 ;  /* 0x000000856d897211 */ /* 0x000fe400008f0eff */
[----:B0-----:R-:W-:-:S04]  /*6730*/  IADD3 R130, P2, PT, R111, R132, RZ ;  /* 0x000000846f827210 */ /* 0x001fc80007f5e0ff */
[----:B------:R-:W-:Y:S01]  /*6740*/  LEA.HI.X.SX32 R131, R111, R133, 0x1, P2 ;  /* 0x000000856f837211 */ /* 0x000fe200010f0eff */
[----:B------:R-:W-:Y:S01]  /*6750*/  STL.64 [R1+0x4c8], R136 ;  /* 0x0004c88801007387 */ /* 0x000fe20000100a00 */
[----:B------:R-:W-:Y:S01]  /*6760*/  PRMT R30, RZ, 0x7610, R30 ;  /* 0x00007610ff1e7816 */ /* 0x000fe2000000001e */
[----:B------:R-:W-:Y:S02]  /*6770*/  IMAD R111, R119, 0x47, RZ ;  /* 0x00000047776f7824 */ /* 0x000fe400078e02ff */
[----:B------:R0:W-:Y:S01]  /*6780*/  STL.64 [R1+0x488], R130 ;  /* 0x0004888201007387 */ /* 0x0001e20000100a00 */
[----:B------:R-:W-:-:S03]  /*6790*/  PRMT R122, RZ, 0x7610, R122 ;  /* 0x00007610ff7a7816 */ /* 0x000fc6000000007a */
[----:B------:R0:W3:Y:S01]  /*67a0*/  @P0 LDG.E.U8 R121, desc[UR20][R130.64] ;  /* 0x0000001482790981 */ /* 0x0000e2000c1e1100 */
[----:B------:R-:W-:-:S03]  /*67b0*/  IMAD R109, R117, 0x4f, RZ ;  /* 0x0000004f756d7824 */ /* 0x000fc600078e02ff */
[----:B------:R0:W3:Y:S04]  /*67c0*/  @P0 LDG.E.U8 R30, desc[UR20][R138.64] ;  /* 0x000000148a1e0981 */ /* 0x0000e8000c1e1100 */
[----:B------:R1:W3:Y:S01]  /*67d0*/  @P0 LDG.E.U8 R122, desc[UR20][R136.64] ;  /* 0x00000014887a0981 */ /* 0x0002e2000c1e1100 */
[----:B0-----:R-:W0:Y:S01]  /*67e0*/  LDC R130, c[0x0][0x3c4] ;  /* 0x0000f100ff827b82 */ /* 0x001e220000000800 */
[----:B------:R-:W-:-:S07]  /*67f0*/  IADD3 R138, P1, PT, R111, R132, RZ ;  /* 0x000000846f8a7210 */ /* 0x000fce0007f3e0ff */
[----:B------:R-:W0:Y:S01]  /*6800*/  LDC R131, c[0x0][0x3c4] ;  /* 0x0000f100ff837b82 */ /* 0x000e220000000800 */
[-C--:B-1----:R-:W-:Y:S02]  /*6810*/  IADD3 R136, P2, PT, R109, R132.reuse, RZ ;  /* 0x000000846d887210 */ /* 0x082fe40007f5e0ff */
[-C--:B------:R-:W-:Y:S01]  /*6820*/  LEA.HI.X.SX32 R139, R111, R133.reuse, 0x1, P1 ;  /* 0x000000856f8b7211 */ /* 0x080fe200008f0eff */
[----:B------:R-:W-:Y:S01]  /*6830*/  IMAD R111, R118, 0x57, RZ ;  /* 0x00000057766f7824 */ /* 0x000fe200078e02ff */
[----:B------:R-:W-:Y:S02]  /*6840*/  PRMT R120, RZ, 0x7610, R120 ;  /* 0x00007610ff787816 */ /* 0x000fe40000000078 */
[-C--:B------:R-:W-:Y:S01]  /*6850*/  LEA.HI.X.SX32 R137, R109, R133.reuse, 0x1, P2 ;  /* 0x000000856d897211 */ /* 0x080fe200010f0eff */
[----:B------:R-:W-:Y:S01]  /*6860*/  IMAD R109, R113, 0x5f, RZ ;  /* 0x0000005f716d7824 */ /* 0x000fe200078e02ff */
[----:B------:R-:W-:Y:S01]  /*6870*/  PRMT R119, RZ, 0x7610, R119 ;  /* 0x00007610ff777816 */ /* 0x000fe20000000077 */
[----:B------:R-:W-:Y:S01]  /*6880*/  IMAD R113, R115, 0x67, RZ ;  /* 0x0000006773717824 */ /* 0x000fe200078e02ff */
[C---:B------:R-:W-:Y:S01]  /*6890*/  IADD3 R140, P1, PT, R111.reuse, R132, RZ ;  /* 0x000000846f8c7210 */ /* 0x040fe20007f3e0ff */
[----:B------:R1:W-:Y:S04]  /*68a0*/  STL.64 [R1+0x448], R138 ;  /* 0x0004488a01007387 */ /* 0x0003e80000100a00 */
[----:B------:R1:W3:Y:S01]  /*68b0*/  @P0 LDG.E.U8 R120, desc[UR20][R138.64] ;  /* 0x000000148a780981 */ /* 0x0002e2000c1e1100 */
[----:B------:R-:W-:-:S03]  /*68c0*/  LEA.HI.X.SX32 R141, R111, R133, 0x1, P1 ;  /* 0x000000856f8d7211 */ /* 0x000fc600008f0eff */
[----:B------:R0:W-:Y:S01]  /*68d0*/  STL.64 [R1+0x408], R136 ;  /* 0x0004088801007387 */ /* 0x0001e20000100a00 */
[----:B------:R-:W-:-:S03]  /*68e0*/  PRMT R118, RZ, 0x7610, R118 ;  /* 0x00007610ff767816 */ /* 0x000fc60000000076 */
[----:B------:R0:W3:Y:S01]  /*68f0*/  @P0 LDG.E.U8 R119, desc[UR20][R136.64] ;  /* 0x0000001488770981 */ /* 0x0000e2000c1e1100 */
[-C--:B-1----:R-:W-:Y:S02]  /*6900*/  IADD3 R138, P2, PT, R109, R132.reuse, RZ ;  /* 0x000000846d8a7210 */ /* 0x082fe40007f5e0ff */
[----:B------:R-:W-:Y:S02]  /*6910*/  PRMT R117, RZ, 0x7610, R117 ;  /* 0x00007610ff757816 */ /* 0x000fe40000000075 */
[----:B------:R-:W-:Y:S01]  /*6920*/  PRMT R115, RZ, 0x7610, R115 ;  /* 0x00007610ff737816 */ /* 0x000fe20000000073 */
[----:B0-----:R-:W-:Y:S01]  /*6930*/  IMAD R131, R131, 0x7f, RZ ;  /* 0x0000007f83837824 */ /* 0x001fe200078e02ff */
[----:B------:R-:W-:Y:S01]  /*6940*/  LEA.HI.X.SX32 R139, R109, R133, 0x1, P2 ;  /* 0x000000856d8b7211 */ /* 0x000fe200010f0eff */
[----:B------:R0:W-:Y:S01]  /*6950*/  STL.64 [R1+0x3c8], R140 ;  /* 0x0003c88c01007387 */ /* 0x0001e20000100a00 */
[----:B------:R-:W-:Y:S01]  /*6960*/  IADD3 R136, P1, PT, R113, R132, RZ ;  /* 0x0000008471887210 */ /* 0x000fe20007f3e0ff */
[----:B------:R-:W-:-:S02]  /*6970*/  IMAD R109, R130, 0x6f, RZ ;  /* 0x0000006f826d7824 */ /* 0x000fc400078e02ff */
[----:B------:R-:W-:Y:S01]  /*6980*/  IMAD R130, R135, 0x77, RZ ;  /* 0x0000007787827824 */ /* 0x000fe200078e02ff */
[----:B------:R-:W-:Y:S01]  /*6990*/  LEA.HI.X.SX32 R137, R113, R133, 0x1, P1 ;  /* 0x0000008571897211 */ /* 0x000fe200008f0eff */
[----:B------:R0:W3:Y:S04]  /*69a0*/  @P0 LDG.E.U8 R118, desc[UR20][R140.64] ;  /* 0x000000148c760981 */ /* 0x0000e8000c1e1100 */
[----:B------:R1:W-:Y:S04]  /*69b0*/  STL.64 [R1+0x388], R138 ;  /* 0x0003888a01007387 */ /* 0x0003e80000100a00 */
[----:B------:R1:W3:Y:S01]  /*69c0*/  @P0 LDG.E.U8 R117, desc[UR20][R138.64] ;  /* 0x000000148a750981 */ /* 0x0002e2000c1e1100 */
[----:B0-----:R-:W-:-:S03]  /*69d0*/  IADD3 R140, P1, PT, R109, R132, RZ ;  /* 0x000000846d8c7210 */ /* 0x001fc60007f3e0ff */
[----:B------:R0:W-:Y:S04]  /*69e0*/  STL.64 [R1+0x348], R136 ;  /* 0x0003488801007387 */ /* 0x0001e80000100a00 */
[----:B------:R0:W3:Y:S01]  /*69f0*/  @P0 LDG.E.U8 R115, desc[UR20][R136.64] ;  /* 0x0000001488730981 */ /* 0x0000e2000c1e1100 */
[-C--:B-1----:R-:W-:Y:S02]  /*6a00*/  IADD3 R138, P2, PT, R130, R132.reuse, RZ ;  /* 0x00000084828a7210 */ /* 0x082fe40007f5e0ff */
[----:B------:R-:W-:Y:S02]  /*6a10*/  LEA.HI.X.SX32 R141, R109, R133, 0x1, P1 ;  /* 0x000000856d8d7211 */ /* 0x000fe400008f0eff */
[----:B------:R-:W-:Y:S02]  /*6a20*/  PRMT R113, RZ, 0x7610, R113 ;  /* 0x00007610ff717816 */ /* 0x000fe40000000071 */
[----:B0-----:R-:W-:-:S02]  /*6a30*/  IADD3 R136, P3, PT, R131, R132, RZ ;  /* 0x0000008483887210 */ /* 0x001fc40007f7e0ff */
[----:B------:R-:W-:Y:S02]  /*6a40*/  PRMT R111, RZ, 0x7610, R111 ;  /* 0x00007610ff6f7816 */ /* 0x000fe4000000006f */
[----:B------:R-:W3:Y:S01]  /*6a50*/  @P0 LDG.E.U8 R113, desc[UR20][R140.64] ;  /* 0x000000148c710981 */ /* 0x000ee2000c1e1100 */
[----:B------:R-:W-:Y:S02]  /*6a60*/  PRMT R109, RZ, 0x7610, R109 ;  /* 0x00007610ff6d7816 */ /* 0x000fe4000000006d */
[-C--:B------:R-:W-:Y:S02]  /*6a70*/  LEA.HI.X.SX32 R139, R130, R133.reuse, 0x1, P2 ;  /* 0x00000085828b7211 */ /* 0x080fe400010f0eff */
[----:B------:R-:W-:-:S03]  /*6a80*/  LEA.HI.X.SX32 R137, R131, R133, 0x1, P3 ;  /* 0x0000008583897211 */ /* 0x000fc600018f0eff */
[----:B------:R-:W3:Y:S04]  /*6a90*/  @P0 LDG.E.U8 R111, desc[UR20][R138.64] ;  /* 0x000000148a6f0981 */ /* 0x000ee8000c1e1100 */
[----:B------:R0:W3:Y:S01]  /*6aa0*/  @P0 LDG.E.U8 R109, desc[UR20][R136.64] ;  /* 0x00000014886d0981 */ /* 0x0000e2000c1e1100 */
[C---:B------:R-:W-:Y:S02]  /*6ab0*/  LOP3.LUT R130, R144.reuse, 0x80, RZ, 0xc0, !PT ;  /* 0x0000008090827812 */ /* 0x040fe400078ec0ff */
[----:B------:R-:W-:Y:S01]  /*6ac0*/  LOP3.LUT R135, R144, 0x7f, RZ, 0xc0, !PT ;  /* 0x0000007f90877812 */ /* 0x000fe200078ec0ff */
[----:B------:R-:W-:-:S04]  /*6ad0*/  @!UP2 UIADD3 UR4, UPT, UPT, -UR9, 0x100000, URZ ;  /* 0x001000000904a890 */ /* 0x000fc8000fffe1ff */
[----:B------:R-:W-:Y:S02]  /*6ae0*/  @!UP2 USHF.L.U32 UR5, UR4, 0xb, URZ ;  /* 0x0000000b0405a899 */ /* 0x000fe400080006ff */
[----:B------:R-:W-:Y:S01]  /*6af0*/  @!UP2 USHF.L.U32 UR4, UR4, 0x1, URZ ;  /* 0x000000010404a899 */ /* 0x000fe200080006ff */
[----:B------:R-:W-:Y:S01]  /*6b00*/  STL.64 [R1+0x308], R140 ;  /* 0x0003088c01007387 */ /* 0x000fe20000100a00 */
[----:B------:R-:W-:Y:S01]  /*6b10*/  IMAD R135, R130, 0x80, R135 ;  /* 0x0000008082877824 */ /* 0x000fe200078e0287 */
[----:B------:R-:W-:Y:S02]  /*6b20*/  VOTEU.ALL UP0, P4 ;  /* 0x0000000000ff7886 */ /* 0x000fe40002000000 */
[----:B------:R-:W-:Y:S04]  /*6b30*/  STL.64 [R1+0x2c8], R138 ;  /* 0x0002c88a01007387 */ /* 0x000fe80000100a00 */
[----:B------:R0:W-:Y:S03]  /*6b40*/  STL.64 [R1+0x288], R136 ;  /* 0x0002888801007387 */ /* 0x0001e60000100a00 */
[----:B------:R1:W1:Y:S01]  /*6b50*/  @!UP0 SYNCS.EXCH.64 URZ, [UR66+0x24008], UR4 ;  /* 0x0240080442ff85b2 */ /* 0x0002620008000100 */
[----:B--2---:R-:W-:Y:S04]  /*6b60*/  STS.U8 [R135+UR66+0x8400], R101 ;  /* 0x0084006587007988 */ /* 0x004fe80008000042 */
[----:B------:R-:W-:Y:S01]  /*6b70*/  STS.U8 [R135+UR66+0x8800], R94 ;  /* 0x0088005e87007988 */ /* 0x000fe20008000042 */
[----:B0-----:R-:W-:-:S03]  /*6b80*/  LOP3.LUT R136, R135, 0x10, RZ, 0x3c, !PT ;  /* 0x0000001087887812 */ /* 0x001fc600078e3cff */
[----:B------:R-:W-:Y:S04]  /*6b90*/  STS.U8 [R135+UR66+0x8c00], R87 ;  /* 0x008c005787007988 */ /* 0x000fe80008000042 */
[----:B------:R-:W-:Y:S04]  /*6ba0*/  STS.U8 [R135+UR66+0x9000], R80 ;  /* 0x0090005087007988 */ /* 0x000fe80008000042 */
[----:B------:R-:W-:Y:S04]  /*6bb0*/  STS.U8 [R135+UR66+0x9400], R73 ;  /* 0x0094004987007988 */ /* 0x000fe80008000042 */
[----:B------:R-:W-:Y:S04]  /*6bc0*/  STS.U8 [R135+UR66+0x9800], R66 ;  /* 0x0098004287007988 */ /* 0x000fe80008000042 */
[----:B------:R-:W-:Y:S04]  /*6bd0*/  STS.U8 [R135+UR66+0x9c00], R59 ;  /* 0x009c003b87007988 */ /* 0x000fe80008000042 */
[----:B------:R-:W-:Y:S04]  /*6be0*/  STS.U8 [R135+UR66+0xa000], R52 ;  /* 0x00a0003487007988 */ /* 0x000fe80008000042 */
[----:B----4-:R-:W-:Y:S04]  /*6bf0*/  STS.U8 [R135+UR66+0x8000], R108 ;  /* 0x0080006c87007988 */ /* 0x010fe80008000042 */
[----:B------:R-:W-:Y:S04]  /*6c00*/  STS.U8 [R135+UR66+0xa400], R45 ;  /* 0x00a4002d87007988 */ /* 0x000fe80008000042 */
[----:B------:R-:W-:Y:S04]  /*6c10*/  STS.U8 [R135+UR66+0xa800], R38 ;  /* 0x00a8002687007988 */ /* 0x000fe80008000042 */
[----:B------:R-:W-:Y:S04]  /*6c20*/  STS.U8 [R135+UR66+0xac00], R31 ;  /* 0x00ac001f87007988 */ /* 0x000fe80008000042 */
[----:B------:R0:W-:Y:S04]  /*6c30*/  STS.U8 [R135+UR66+0xb000], R0 ;  /* 0x00b0000087007988 */ /* 0x0001e80008000042 */
        /* <DEDUP_REMOVED lines=10> */
[----:B------:R-:W-:Y:S01]  /*6ce0*/  STS.U8 [R136+UR66+0x9c80], R58 ;  /* 0x009c803a88007988 */ /* 0x000fe20008000042 */
[----:B------:R-:W-:-:S03]  /*6cf0*/  LOP3.LUT R131, R135, 0x20, RZ, 0x3c, !PT ;  /* 0x0000002087837812 */ /* 0x000fc600078e3cff */
        /* <DEDUP_REMOVED lines=33> */
[----:B--2---:R-:W-:-:S03]  /*6f10*/  LOP3.LUT R2, R135, 0x40, RZ, 0x3c, !PT ;  /* 0x0000004087027812 */ /* 0x004fc600078e3cff */
        /* <DEDUP_REMOVED lines=42> */
[----:B------:R2:W-:Y:S04]  /*71c0*/  STS.U8 [R2+UR66+0x8300], R102 ;  /* 0x0083006602007988 */ /* 0x0005e80008000042 */
[----:B------:R2:W-:Y:S04]  /*71d0*/  STS.U8 [R2+UR66+0x8700], R95 ;  /* 0x0087005f02007988 */ /* 0x0005e80008000042 */
[----:B------:R2:W-:Y:S01]  /*71e0*/  STS.U8 [R2+UR66+0x8b00], R88 ;  /* 0x008b005802007988 */ /* 0x0005e20008000042 */
[----:B-1----:R-:W-:-:S04]  /*71f0*/  @!UP2 UIADD3 UR4, UPT, UPT, -UR9, 0x100000, URZ ;  /* 0x001000000904a890 */ /* 0x002fc8000fffe1ff */
[----:B------:R-:W-:Y:S02]  /*7200*/  @!UP2 USHF.L.U32 UR5, UR4, 0xb, URZ ;  /* 0x0000000b0405a899 */ /* 0x000fe400080006ff */
[----:B------:R-:W-:Y:S01]  /*7210*/  @!UP2 USHF.L.U32 UR4, UR4, 0x1, URZ ;  /* 0x000000010404a899 */ /* 0x000fe200080006ff */
[----:B------:R2:W-:Y:S01]  /*7220*/  STS.U8 [R2+UR66+0x8f00], R81 ;  /* 0x008f005102007988 */ /* 0x0005e20008000042 */
[----:B------:R-:W-:-:S03]  /*7230*/  ISETP.EQ.U32.AND P1, PT, RZ, UR60, P0 ;  /* 0x0000003cff007c0c */ /* 0x000fc60008722070 */
[----:B------:R2:W-:Y:S04]  /*7240*/  STS.U8 [R2+UR66+0x9300], R74 ;  /* 0x0093004a02007988 */ /* 0x0005e80008000042 */
[----:B------:R2:W-:Y:S04]  /*7250*/  STS.U8 [R2+UR66+0x9700], R67 ;  /* 0x0097004302007988 */ /* 0x0005e80008000042 */
[----:B------:R2:W-:Y:S04]  /*7260*/  STS.U8 [R2+UR66+0x9b00], R60 ;  /* 0x009b003c02007988 */ /* 0x0005e80008000042 */
[----:B------:R2:W-:Y:S01]  /*7270*/  STS.U8 [R2+UR66+0x9f00], R53 ;  /* 0x009f003502007988 */ /* 0x0005e20008000042 */
[----:B0-----:R-:W-:-:S03]  /*7280*/  LOP3.LUT R0, R135, 0x70, RZ, 0x3c, !PT ;  /* 0x0000007087007812 */ /* 0x001fc600078e3cff */
[----:B------:R2:W-:Y:S01]  /*7290*/  STS.U8 [R2+UR66+0xa300], R46 ;  /* 0x00a3002e02007988 */ /* 0x0005e20008000042 */
[----:B------:R-:W-:-:S03]  /*72a0*/  UIADD3 UR18, UPT, UPT, UR65, 0x100, URZ ;  /* 0x0000010041127890 */ /* 0x000fc6000fffe0ff */
[----:B------:R2:W-:Y:S01]  /*72b0*/  STS.U8 [R2+UR66+0xa700], R39 ;  /* 0x00a7002702007988 */ /* 0x0005e20008000042 */
[----:B------:R-:W-:-:S03]  /*72c0*/  VOTEU.ALL UP0, P4 ;  /* 0x0000000000ff7886 */ /* 0x000fc60002000000 */
[----:B------:R2:W-:Y:S04]  /*72d0*/  STS.U8 [R2+UR66+0xab00], R32 ;  /* 0x00ab002002007988 */ /* 0x0005e80008000042 */
[----:B---3--:R2:W-:Y:S01]  /*72e0*/  STS.U8 [R2+UR66+0xaf00], R30 ;  /* 0x00af001e02007988 */ /* 0x0085e20008000042 */
[----:B------:R-:W-:-:S03]  /*72f0*/  UIADD3 UR6, UPT, UPT, UR6, UR18, URZ ;  /* 0x0000001206067290 */ /* 0x000fc6000fffe0ff */
[----:B------:R2:W-:Y:S04]  /*7300*/  STS.U8 [R2+UR66+0xb300], R116 ;  /* 0x00b3007402007988 */ /* 0x0005e80008000042 */
[----:B------:R2:W-:Y:S04]  /*7310*/  STS.U8 [R2+UR66+0xb700], R114 ;  /* 0x00b7007202007988 */ /* 0x0005e80008000042 */
[----:B------:R2:W-:Y:S04]  /*7320*/  STS.U8 [R2+UR66+0xbb00], R112 ;  /* 0x00bb007002007988 */ /* 0x0005e80008000042 */
[----:B------:R2:W-:Y:S01]  /*7330*/  STS.U8 [R2+UR66+0xbf00], R110 ;  /* 0x00bf006e02007988 */ /* 0x0005e20008000042 */
[----:B------:R-:W-:-:S03]  /*7340*/  ULEA UR17, UR17, UR6, 0x12 ;  /* 0x0000000611117291 */ /* 0x000fc6000f8e90ff */
[----:B------:R2:W-:Y:S01]  /*7350*/  STS.U8 [R0+UR66+0x8380], R128 ;  /* 0x0083808000007988 */ /* 0x0005e20008000042 */
[----:B------:R-:W-:-:S03]  /*7360*/  UIADD3 UR7, UPT, UPT, UR66, 0x10000, URZ ;  /* 0x0001000042077890 */ /* 0x000fc6000fffe0ff */
[----:B------:R2:W-:Y:S04]  /*7370*/  STS.U8 [R0+UR66+0x8780], R127 ;  /* 0x0087807f00007988 */ /* 0x0005e80008000042 */
[----:B------:R2:W-:Y:S04]  /*7380*/  STS.U8 [R0+UR66+0x8b80], R126 ;  /* 0x008b807e00007988 */ /* 0x0005e80008000042 */
[----:B------:R2:W-:Y:S04]  /*7390*/  STS.U8 [R0+UR66+0x8f80], R125 ;  /* 0x008f807d00007988 */ /* 0x0005e80008000042 */
[----:B-----5:R2:W-:Y:S04]  /*73a0*/  STS.U8 [R0+UR66+0x9380], R124 ;  /* 0x0093807c00007988 */ /* 0x0205e80008000042 */
[----:B------:R2:W-:Y:S04]  /*73b0*/  STS.U8 [R0+UR66+0x9780], R123 ;  /* 0x0097807b00007988 */ /* 0x0005e80008000042 */
        /* <DEDUP_REMOVED lines=9> */
[----:B------:R2:W-:Y:S01]  /*7450*/  STS.U8 [R0+UR66+0xbf80], R109 ;  /* 0x00bf806d00007988 */ /* 0x0005e20008000042 */
[----:B------:R0:W-:Y:S06]  /*7460*/  MEMBAR.ALL.CTA ;  /* 0x0000000000007992 */ /* 0x0001ec0000008000 */
[----:B0-----:R-:W-:Y:S04]  /*7470*/  FENCE.VIEW.ASYNC.S ;  /* 0x00000000000073c6 */ /* 0x001fe80000000000 */
[----:B------:R-:W0:Y:S02]  /*7480*/  FENCE.VIEW.ASYNC.S ;  /* 0x00000000000073c6 */ /* 0x000e240000000000 */
[----:B0-----:R2:W0:Y:S02]  /*7490*/  @!UP0 SYNCS.EXCH.64 URZ, [UR66+0x10000], UR4 ;  /* 0x0100000442ff85b2 */ /* 0x0014240008000100 */
[----:B0-----:R-:W-:Y:S06]  /*74a0*/  BAR.SYNC.DEFER_BLOCKING 0x0 ;  /* 0x0000000000007b1d */ /* 0x001fec0000010000 */
[----:B--2---:R-:W-:Y:S05]  /*74b0*/  @!P1 BRA `(.L_x_6) ;  /* 0x0000000000d89947 */ /* 0x004fea0003800000 */
[----:B------:R-:W-:Y:S02]  /*74c0*/  USHF.R.U32.HI UR8, URZ, 0x4, UR66 ;  /* 0x00000004ff087899 */ /* 0x000fe40008011642 */
[----:B------:R-:W-:Y:S02]  /*74d0*/  UIADD3 UR5, UPT, UPT, UR66, 0x8000, URZ ;  /* 0x0000800042057890 */ /* 0x000fe4000fffe0ff */
[----:B------:R-:W-:Y:S02]  /*74e0*/  USGXT.U32 UR8, UR8, 0xe ;  /* 0x0000000e0808789a */ /* 0x000fe40008000000 */
[----:B------:R-:W-:Y:S02]  /*74f0*/  USHF.R.U32.HI UR5, URZ, 0x4, UR5 ;  /* 0x00000004ff057899 */ /* 0x000fe40008011605 */
[----:B------:R-:W-:Y:S02]  /*7500*/  UIADD3 UR28, UP0, UPT, UR8, 0x100, URZ ;  /* 0x00000100081c7890 */ /* 0x000fe4000ff1e0ff */
[----:B------:R-:W-:Y:S01]  /*7510*/  USGXT.U32 UR10, UR5, 0xe ;  /* 0x0000000e050a789a */ /* 0x000fe20008000000 */
[----:B------:R-:W-:Y:S01]  /*7520*/  UMOV UR4, URZ ;  /* 0x000000ff00047c82 */ /* 0x000fe20008000000 */
[----:B------:R-:W-:Y:S01]  /*7530*/  UMOV UR6, URZ ;  /* 0x000000ff00067c82 */ /* 0x000fe20008000000 */
[----:B------:R-:W-:-:S02]  /*7540*/  UIADD3.X UR29, UPT, UPT, UR4, 0x40004040, URZ, UP0, !UPT ;  /* 0x40004040041d7890 */ /* 0x000fc400087fe4ff */
[----:B------:R-:W-:Y:S01]  /*7550*/  UIADD3 UR36, UP0, UPT, UR10, 0x2, URZ ;  /* 0x000000020a247890 */ /* 0x000fe2000ff1e0ff */
[----:B------:R-:W-:Y:S01]  /*7560*/  UMOV UR4, UR7 ;  /* 0x0000000700047c82 */ /* 0x000fe20008000000 */
[----:B------:R-:W-:Y:S02]  /*7570*/  UMOV UR5, URZ ;  /* 0x000000ff00057c82 */ /* 0x000fe40008000000 */
[----:B------:R-:W-:Y:S01]  /*7580*/  UIADD3.X UR37, UPT, UPT, UR6, 0x40004040, URZ, UP0, !UPT ;  /* 0x4000404006257890 */ /* 0x000fe200087fe4ff */
[----:B------:R-:W-:Y:S01]  /*7590*/  UMOV UR16, UR4 ;  /* 0x0000000400107c82 */ /* 0x000fe20008000000 */
[----:B------:R-:W-:Y:S02]  /*75a0*/  UIADD3.64 UR4, UPT, UPT, UR28, 0x100, URZ ;  /* 0x000001001c047897 */ /* 0x000fe4000fffe0ff */
[----:B------:R-:W-:Y:S02]  /*75b0*/  UIADD3.64 UR48, UPT, UPT, UR36, 0x2, URZ ;  /* 0x0000000224307897 */ /* 0x000fe4000fffe0ff */
[----:B------:R-:W-:-:S02]  /*75c0*/  UIADD3.64 UR38, UPT, UPT, UR28, 0x200, URZ ;  /* 0x000002001c267897 */ /* 0x000fc4000fffe0ff */
[----:B------:R-:W-:Y:S02]  /*75d0*/  UIADD3.64 UR50, UPT, UPT, UR36, 0x4, URZ ;  /* 0x0000000424327897 */ /* 0x000fe4000fffe0ff */
[----:B------:R-:W-:Y:S02]  /*75e0*/  UIADD3.64 UR40, UPT, UPT, UR28, 0x300, URZ ;  /* 0x000003001c287897 */ /* 0x000fe4000fffe0ff */
[----:B------:R-:W-:Y:S02]  /*75f0*/  UIADD3.64 UR52, UPT, UPT, UR36, 0x3fe, URZ ;  /* 0x000003fe24347897 */ /* 0x000fe4000fffe0ff */
[----:B------:R-:W-:Y:S02]  /*7600*/  UIADD3.64 UR42, UPT, UPT, UR28, 0x400, URZ ;  /* 0x000004001c2a7897 */ /* 0x000fe4000fffe0ff */
[----:B------:R-:W-:Y:S02]  /*7610*/  UIADD3.64 UR54, UPT, UPT, UR36, 0x400, URZ ;  /* 0x0000040024367897 */ /* 0x000fe4000fffe0ff */
[----:B------:R-:W-:-:S02]  /*7620*/  UIADD3.64 UR44, UPT, UPT, UR28, 0x500, URZ ;  /* 0x000005001c2c7897 */ /* 0x000fc4000fffe0ff */
[----:B------:R-:W-:Y:S01]  /*7630*/  UIADD3.64 UR56, UPT, UPT, UR36, 0x402, URZ ;  /* 0x0000040224387897 */ /* 0x000fe2000fffe0ff */
[----:B------:R-:W-:Y:S01]  /*7640*/  UMOV UR12, 0x0 ;  /* 0x00000000000c7882 */ /* 0x000fe20000000000 */
[----:B------:R-:W-:Y:S01]  /*7650*/  UMOV UR13, 0x8208010 ;  /* 0x08208010000d7882 */ /* 0x000fe20000000000 */
[----:B------:R-:W-:Y:S01]  /*7660*/  UIADD3.64 UR46, UPT, UPT, UR28, 0x600, URZ ;  /* 0x000006001c2e7897 */ /* 0x000fe2000fffe0ff */
[----:B------:R-:W-:Y:S01]  /*7670*/  UMOV UR9, 0x40004040 ;  /* 0x4000404000097882 */ /* 0x000fe20000000000 */
[----:B------:R-:W-:Y:S01]  /*7680*/  UIADD3.64 UR58, UPT, UPT, UR36, 0x404, URZ ;  /* 0x00000404243a7897 */ /* 0x000fe2000fffe0ff */
[----:B------:R-:W-:Y:S01]  /*7690*/  UMOV UR11, 0x40004040 ;  /* 0x40004040000b7882 */ /* 0x000fe20000000000 */
[----:B------:R-:W-:Y:S01]  /*76a0*/  UMOV UR14, 0x0 ;  /* 0x00000000000e7882 */ /* 0x000fe20000000000 */
[----:B------:R-:W-:Y:S01]  /*76b0*/  UMOV UR15, 0x8208010 ;  /* 0x08208010000f7882 */ /* 0x000fe20000000000 */
[----:B------:R-:W-:Y:S01]  /*76c0*/  UMOV UR22, 0x0 ;  /* 0x0000000000167882 */ /* 0x000fe20000000000 */
[----:B------:R-:W-:Y:S01]  /*76d0*/  UMOV UR23, 0x8208010 ;  /* 0x0820801000177882 */ /* 0x000fe20000000000 */
[----:B------:R0:W-:Y:S01]  /*76e0*/  UTCQMMA gdesc[UR8], gdesc[UR10], tmem[UR18], tmem[UR12], idesc[UR13], !UPT ;  /* 0x00ff0c0a080075ea */ /* 0x0001e2000f800312 */
[----:B------:R-:W-:Y:S01]  /*76f0*/  UMOV UR26, 0x0 ;  /* 0x00000000001a7882 */ /* 0x000fe20000000000 */
[----:B------:R-:W-:Y:S01]  /*7700*/  UMOV UR27, 0x8208010 ;  /* 0x08208010001b7882 */ /* 0x000fe20000000000 */
[----:B------:R0:W-:Y:S01]  /*7710*/  UTCQMMA gdesc[UR28], gdesc[UR36], tmem[UR18], tmem[UR14], idesc[UR15], UPT ;  /* 0x00ff0e241c0075ea */ /* 0x0001e2000b800312 */
        /* <DEDUP_REMOVED lines=12> */
[----:B------:R0:W-:Y:S01]  /*77e0*/  UTCQMMA gdesc[UR44], gdesc[UR56], tmem[UR18], tmem[UR30], idesc[UR31], UPT ;  /* 0x00ff1e382c0075ea */ /* 0x0001e2000b800312 */
[----:B------:R0:W-:Y:S01]  /*77f0*/  UTCQMMA gdesc[UR46], gdesc[UR58], tmem[UR18], tmem[UR34], idesc[UR35], UPT ;  /* 0x00ff223a2e0075ea */ /* 0x0001e2000b800312 */
[----:B------:R0:W-:Y:S01]  /*7800*/  UTCBAR [UR16], URZ ;  /* 0x000000ff100073e9 */ /* 0x0001e200080000ff */
[----:B------:R-:W-:Y:S01]  /*7810*/  NOP ;  /* 0x0000000000007918 */ /* 0x000fe20000000000 */
.L_x_6:
[----:B------:R-:W-:Y:S05]  /*7820*/  @!P0 BRA `(.L_x_7) ;  /* 0x0000000000088947 */ /* 0x000fea0003800000 */
[----:B------:R-:W1:Y:S02]  /*7830*/  SYNCS.PHASECHK.TRANS64.TRYWAIT P2, [UR66+0x10000], RZ ;  /* 0x010000ffff0075a7 */ /* 0x000e640008041142 */
[----:B-1----:R-:W-:Y:S05]  /*7840*/  @!P2 BRA `(.L_x_8) ;  /* 0x000001700020a947 */ /* 0x002fea0003800000 */
.L_x_7:
[----:B------:R-:W1:Y:S01]  /*7850*/  S2R R168, SR_TID.X ;  /* 0x0000000000a87919 */ /* 0x000e620000002100 */
[----:B0-----:R-:W0:Y:S01]  /*7860*/  LDCU UR4, c[0x0][0x3a8] ;  /* 0x00007500ff0477ac */ /* 0x001e220008000800 */
[----:B------:R-:W2:Y:S08]  /*7870*/  S2UR UR8, SR_CTAID.Y ;  /* 0x00000000000879c3 */ /* 0x000eb00000002600 */
[----:B------:R-:W-:Y:S06]  /*7880*/  BAR.SYNC.DEFER_BLOCKING 0x0 ;  /* 0x0000000000007b1d */ /* 0x000fec0000010000 */
[----:B------:R-:W3:Y:S01]  /*7890*/  LDCU UR5, c[0x0][0x3d4] ;  /* 0x00007a80ff0577ac */ /* 0x000ee20008000800 */
[----:B------:R-:W-:Y:S01]  /*78a0*/  LDTM.16dp32bit_t0_t15.x64 R4, tmem[UR17] ;  /* 0x00000011000479ee */ /* 0x000fe20008b00000 */
[----:B------:R-:W0:Y:S01]  /*78b0*/  LDTM.16dp32bit_t16_t31.x64 R4, tmem[UR17+0x40] ;  /* 0x00004011000479ee */ /* 0x000e220008b20000 */
[----:B------:R-:W-:Y:S01]  /*78c0*/  STL [R1+0x7dc], R134 ;  /* 0x0007dc8601007387 */ /* 0x000fe20000100800 */
[----:B------:R-:W4:Y:S03]  /*78d0*/  LDCU UR6, c[0x0][0x3d8] ;  /* 0x00007b00ff0677ac */ /* 0x000f260008000800 */
[----:B------:R0:W-:Y:S04]  /*78e0*/  STL [R1+0x7c4], R135 ;  /* 0x0007c48701007387 */ /* 0x0001e80000100800 */
[----:B------:R0:W-:Y:S04]  /*78f0*/  STL [R1+0x7c0], R133 ;  /* 0x0007c08501007387 */ /* 0x0001e80000100800 */
[----:B------:R0:W-:Y:S01]  /*7900*/  STL [R1+0x7bc], R132 ;  /* 0x0007bc8401007387 */ /* 0x0001e20000100800 */
[C---:B-1----:R-:W-:Y:S01]  /*7910*/  LOP3.LUT R0, R168.reuse, 0x6f, RZ, 0xc0, !PT ;  /* 0x0000006fa8007812 */ /* 0x042fe200078ec0ff */
[C---:B------:R-:W-:Y:S01]  /*7920*/  IMAD.SHL.U32 R2, R168.reuse, 0x4, RZ ;  /* 0x00000004a8027824 */ /* 0x040fe200078e00ff */
[----:B------:R-:W-:Y:S01]  /*7930*/  LOP3.LUT R3, R168, 0x80, RZ, 0xc0, !PT ;  /* 0x00000080a8037812 */ /* 0x000fe200078ec0ff */
[----:B0-----:R-:W-:Y:S01]  /*7940*/  FMUL R4, R4, UR4 ;  /* 0x0000000404047c20 */ /* 0x001fe20008400000 */
[----:B------:R-:W-:-:S02]  /*7950*/  FMUL R5, R5, UR4 ;  /* 0x0000000405057c20 */ /* 0x000fc40008400000 */
[----:B------:R-:W-:Y:S01]  /*7960*/  LEA.HI R3, R3, R0, RZ, 0x1d ;  /* 0x0000000003037211 */ /* 0x000fe200078fe8ff */
[----:B------:R-:W-:Y:S01]  /*7970*/  FMUL R6, R6, UR4 ;  /* 0x0000000406067c20 */ /* 0x000fe20008400000 */
[----:B------:R-:W-:Y:S01]  /*7980*/  LOP3.LUT R0, R2, 0x40, RZ, 0xc0, !PT ;  /* 0x0000004002007812 */ /* 0x000fe200078ec0ff */
[----:B------:R-:W-:Y:S01]  /*7990*/  FMUL R7, R7, UR4 ;  /* 0x0000000407077c20 */ /* 0x000fe20008400000 */
[----:B------:R-:W-:Y:S01]  /*79a0*/  FMUL R8, R8, UR4 ;  /* 0x0000000408087c20 */ /* 0x000fe20008400000 */
[----:B------:R-:W-:Y:S01]  /*79b0*/  VIADD R3, R3, UR67 ;  /* 0x0000004303037c36 */ /* 0x000fe20008000000 */
[----:B------:R-:W-:Y:S01]  /*79c0*/  LOP3.LUT R2, R0, 0x15, RZ, 0xfc, !PT ;  /* 0x0000001500027812 */ /* 0x000fe200078efcff */
[----:B------:R-:W-:Y:S01]  /*79d0*/  FMUL R9, R9, UR4 ;  /* 0x0000000409097c20 */ /* 0x000fe20008400000 */
[----:B------:R-:W-:Y:S01]  /*79e0*/  FMUL R10, R10, UR4 ;  /* 0x000000040a0a7c20 */ /* 0x000fe20008400000 */
[----:B------:R-:W-:Y:S01]  /*79f0*/  FMUL R11, R11, UR4 ;  /* 0x000000040b0b7c20 */ /* 0x000fe20008400000 */
[C---:B------:R-:W-:Y:S01]  /*7a00*/  ISETP.GE.AND P4, PT, R3.reuse, R2, PT ;  /* 0x000000020300720c */ /* 0x040fe20003f86270 */
[----:B------:R-:W-:Y:S01]  /*7a10*/  FMUL R12, R12, UR4 ;  /* 0x000000040c0c7c20 */ /* 0x000fe20008400000 */
[----:B------:R-:W-:Y:S01]  /*7a20*/  ISETP.GE.AND P3, PT, R3, R0, PT ;  /* 0x000000000300720c */ /* 0x000fe20003f66270 */
[----:B------:R-:W-:Y:S01]  /*7a30*/  FMUL R13, R13, UR4 ;  /* 0x000000040d0d7c20 */ /* 0x000fe20008400000 */
[----:B------:R-:W-:Y:S01]  /*7a40*/  LOP3.LUT R2, R0, 0x2, RZ, 0xfc, !PT ;  /* 0x0000000200027812 */ /* 0x000fe200078efcff */
[----:B------:R-:W-:Y:S01]  /*7a50*/  FMUL R14, R14, UR4 ;  /* 0x000000040e0e7c20 */ /* 0x000fe20008400000 */
[----:B------:R-:W-:Y:S01]  /*7a60*/  FSEL R122, R4, -INF , P3 ;  /* 0xff800000047a7808 */ /* 0x000fe20001800000 */
[----:B------:R-:W-:Y:S01]  /*7a70*/  FMUL R15, R15, UR4 ;  /* 0x000000040f0f7c20 */ /* 0x000fe20008400000 */
[C---:B------:R-:W-:Y:S01]  /*7a80*/  ISETP.GE.AND P2, PT, R3.reuse, R2, PT ;  /* 0x000000020300720c */ /* 0x040fe20003f46270 */
[----:B------:R-:W-:Y:S01]  /*7a90*/  FMUL R16, R16, UR4 ;  /* 0x0000000410107c20 */ /* 0x000fe20008400000 */
[----:B------:R-:W-:Y:S01]  /*7aa0*/  ISETP.GT.AND P3, PT, R3, R0, PT ;  /* 0x000000000300720c */ /* 0x000fe20003f64270 */
[----:B------:R-:W-:Y:S01]  /*7ab0*/  FMUL R17, R17, UR4 ;  /* 0x0000000411117c20 */ /* 0x000fe20008400000 */
[----:B------:R-:W-:Y:S01]  /*7ac0*/  LOP3.LUT R4, R0, 0x3, RZ, 0xfc, !PT ;  /* 0x0000000300047812 */ /* 0x000fe200078efcff */
[----:B------:R-:W-:Y:S01]  /*7ad0*/  FMUL R18, R18, UR4 ;  /* 0x0000000412127c20 */ /* 0x000fe20008400000 */
[----:B------:R-:W-:Y:S01]  /*7ae0*/  LOP3.LUT R2, R0, 0x4, RZ, 0xfc, !PT ;  /* 0x0000000400027812 */ /* 0x000fe200078efcff */
[----:B------:R-:W-:Y:S01]  /*7af0*/  FMUL R19, R19, UR4 ;  /* 0x0000000413137c20 */ /* 0x000fe20008400000 */
[----:B------:R-:W-:Y:S01]  /*7b00*/  FSEL R138, R5, -INF , P3 ;  /* 0xff800000058a7808 */ /* 0x000fe20001800000 */
[----:B------:R-:W-:Y:S01]  /*7b10*/  FMUL R20, R20, UR4 ;  /* 0x0000000414147c20 */ /* 0x000fe20008400000 */
[----:B------:R-:W-:Y:S01]  /*7b20*/  FSEL R140, R6, -INF , P2 ;  /* 0xff800000068c7808 */ /* 0x000fe20001000000 */
[----:B------:R-:W-:Y:S01]  /*7b30*/  FMUL R21, R21, UR4 ;  /* 0x0000000415157c20 */ /* 0x000fe20008400000 */
[C---:B------:R-:W-:Y:S01]  /*7b40*/  ISETP.GE.AND P3, PT, R3.reuse, R4, PT ;  /* 0x000000040300720c */ /* 0x040fe20003f66270 */
[----:B------:R-:W-:Y:S01]  /*7b50*/  FMUL R22, R22, UR4 ;  /* 0x0000000416167c20 */ /* 0x000fe20008400000 */
[----:B------:R-:W-:Y:S01]  /*7b60*/  ISETP.GE.AND P2, PT, R3, R2, PT ;  /* 0x000000020300720c */ /* 0x000fe20003f46270 */
        /* <DEDUP_REMOVED lines=9> */
[----:B------:R-:W-:Y:S01]  /*7c00*/  ISETP.GE.AND P3, PT, R3, R4, PT ;  /* 0x000000040300720c */ /* 0x000fe20003f66270 */
[----:B------:R-:W-:Y:S01]  /*7c10*/  FMUL R25, R25, UR4 ;  /* 0x0000000419197c20 */ /* 0x000fe20008400000 */
[----:B------:R-:W-:Y:S01]  /*7c20*/  ISETP.GE.AND P2, PT, R3, R2, PT ;  /* 0x000000020300720c */ /* 0x000fe20003f46270 */
[----:B------:R-:W-:Y:S01]  /*7c30*/  FMUL R32, R32, UR4 ;  /* 0x0000000420207c20 */ /* 0x000fe20008400000 */
[C---:B------:R-:W-:Y:S01]  /*7c40*/  LOP3.LUT R4, R0.reuse, 0x7, RZ, 0xfc, !PT ;  /* 0x0000000700047812 */ /* 0x040fe200078efcff */
        /* <DEDUP_REMOVED lines=76> */
[----:B------:R-:W-:Y:S01]  /*8110*/  STL [R1+0x7c8], R3 ;  /* 0x0007c80301007387 */ /* 0x000fe20000100800 */
[----:B------:R-:W-:Y:S01]  /*8120*/  FSEL R14, R22, -INF , P2 ;  /* 0xff800000160e7808 */ /* 0x000fe20001000000 */
[----:B------:R-:W2:Y:S01]  /*8130*/  LDCU UR4, c[0x0][0x3d0] ;  /* 0x00007a00ff0477ac */ /* 0x000ea20008000800 */
[C---:B------:R-:W-:Y:S01]  /*8140*/  ISETP.GE.AND P3, PT, R3.reuse, R4, PT ;  /* 0x000000040300720c */ /* 0x040fe20003f66270 */
[----:B------:R-:W0:Y:S01]  /*8150*/  LDC R22, c[0x0][0x3d8] ;  /* 0x0000f600ff167b82 */ /* 0x000e220000000800 */
[----:B------:R-:W-:-:S02]  /*8160*/  ISETP.GE.AND P2, PT, R3, R2, PT ;  /* 0x000000020300720c */ /* 0x000fc40003f46270 */
[C---:B------:R-:W-:Y:S02]  /*8170*/  LOP3.LUT R68, R0.reuse, 0x16, RZ, 0xfc, !PT ;  /* 0x0000001600447812 */ /* 0x040fe400078efcff */
[----:B------:R-:W-:Y:S02]  /*8180*/  LOP3.LUT R2, R0, 0x18, RZ, 0xfc, !PT ;  /* 0x0000001800027812 */ /* 0x000fe400078efcff */
[----:B------:R-:W-:Y:S01]  /*8190*/  FSEL R178, R24, -INF , P3 ;  /* 0xff80000018b27808 */ /* 0x000fe20001800000 */
[----:B------:R-:W1:Y:S01]  /*81a0*/  LDC R10, c[0x0][0x3d8] ;  /* 0x0000f600ff0a7b82 */ /* 0x000e620000000800 */
[C---:B------:R-:W-:Y:S02]  /*81b0*/  ISETP.GE.AND P5, PT, R3.reuse, R68, PT ;  /* 0x000000440300720c */ /* 0x040fe40003fa6270 */
[----:B------:R-:W-:Y:S02]  /*81c0*/  ISETP.GE.AND P3, PT, R3, R2, PT ;  /* 0x000000020300720c */ /* 0x000fe40003f66270 */
[----:B------:R-:W-:-:S02]  /*81d0*/  LOP3.LUT R2, R0, 0x1a, RZ, 0xfc, !PT ;  /* 0x0000001a00027812 */ /* 0x000fc400078efcff */
[----:B------:R-:W-:Y:S01]  /*81e0*/  FSEL R12, R26, -INF , P5 ;  /* 0xff8000001a0c7808 */ /* 0x000fe20002800000 */
[----:B--2---:R-:W-:Y:S01]  /*81f0*/  UIMAD UR4, UR8, UR4, URZ ;  /* 0x00000004080472a4 */ /* 0x004fe2000f8e02ff */
[C---:B------:R-:W-:Y:S02]  /*8200*/  ISETP.GE.AND P5, PT, R3.reuse, R2, PT ;  /* 0x000000020300720c */ /* 0x040fe40003fa6270 */
[C---:B------:R-:W-:Y:S02]  /*8210*/  LOP3.LUT R2, R0.reuse, 0x1c, RZ, 0xfc, !PT ;  /* 0x0000001c00027812 */ /* 0x040fe400078efcff */
[----:B------:R-:W-:Y:S02]  /*8220*/  LOP3.LUT R4, R0, 0x17, RZ, 0xfc, !PT ;  /* 0x0000001700047812 */ /* 0x000fe400078efcff */
[----:B------:R-:W-:Y:S01]  /*8230*/  FSEL R176, R28, -INF , P3 ;  /* 0xff8000001cb07808 */ /* 0x000fe20001800000 */
[----:B------:R-:W-:Y:S01]  /*8240*/  IMAD.MOV.U32 R28, RZ, RZ, R122 ;  /* 0x000000ffff1c7224 */ /* 0x000fe200078e007a */
[----:B------:R-:W-:-:S02]  /*8250*/  ISETP.GE.AND P3, PT, R3, R2, PT ;  /* 0x000000020300720c */ /* 0x000fc40003f66270 */
[C---:B------:R-:W-:Y:S02]  /*8260*/  LOP3.LUT R2, R0.reuse, 0x1e, RZ, 0xfc, !PT ;  /* 0x0000001e00027812 */ /* 0x040fe400078efcff */
[----:B------:R-:W-:Y:S02]  /*8270*/  FSEL R13, R23, -INF , P2 ;  /* 0xff800000170d7808 */ /* 0x000fe40001000000 */
[C---:B------:R-:W-:Y:S01]  /*8280*/  ISETP.GE.AND P2, PT, R3.reuse, R4, PT ;  /* 0x000000040300720c */ /* 0x040fe20003f46270 */
[----:B------:R-:W2:Y:S01]  /*8290*/  LDC R23, c[0x0][0x3d8] ;  /* 0x0000f600ff177b82 */ /* 0x000ea20000000800 */
[----:B------:R-:W-:Y:S02]  /*82a0*/  LOP3.LUT R4, R0, 0x19, RZ, 0xfc, !PT ;  /* 0x0000001900047812 */ /* 0x000fe400078efcff */
[----:B------:R-:W-:Y:S01]  /*82b0*/  FSEL R18, R30, -INF , P5 ;  /* 0xff8000001e127808 */ /* 0x000fe20002800000 */
[----:B------:R-:W-:Y:S01]  /*82c0*/  IMAD.MOV.U32 R30, RZ, RZ, R139 ;  /* 0x000000ffff1e7224 */ /* 0x000fe200078e008b */
[----:B------:R-:W-:-:S02]  /*82d0*/  ISETP.GE.AND P5, PT, R3, R2, PT ;  /* 0x000000020300720c */ /* 0x000fc40003fa6270 */
[C---:B------:R-:W-:Y:S02]  /*82e0*/  LOP3.LUT R2, R0.reuse, 0x20, RZ, 0xfc, !PT ;  /* 0x0000002000027812 */ /* 0x040fe400078efcff */
[----:B------:R-:W-:Y:S02]  /*82f0*/  FSEL R177, R25, -INF , P4 ;  /* 0xff80000019b17808 */ /* 0x000fe40002000000 */
[C---:B------:R-:W-:Y:S02]  /*8300*/  ISETP.GE.AND P4, PT, R3.reuse, R4, PT ;  /* 0x000000040300720c */ /* 0x040fe40003f86270 */
[----:B------:R-:W-:Y:S02]  /*8310*/  LOP3.LUT R4, R0, 0x1b, RZ, 0xfc, !PT ;  /* 0x0000001b00047812 */ /* 0x000fe400078efcff */
[----:B------:R-:W-:Y:S02]  /*8320*/  FSEL R25, R32, -INF , P3 ;  /* 0xff80000020197808 */ /* 0x000fe40001800000 */
[----:B------:R-:W-:-:S02]  /*8330*/  ISETP.GE.AND P3, PT, R3, R2, PT ;  /* 0x000000020300720c */ /* 0x000fc40003f66270 */
[C---:B------:R-:W-:Y:S02]  /*8340*/  LOP3.LUT R2, R0.reuse, 0x22, RZ, 0xfc, !PT ;  /* 0x0000002200027812 */ /* 0x040fe400078efcff */
[----:B------:R-:W-:Y:S01]  /*8350*/  FSEL R11, R27, -INF , P2 ;  /* 0xff8000001b0b7808 */ /* 0x000fe20001000000 */
[----:B------:R-:W-:Y:S01]  /*8360*/  IMAD.MOV.U32 R27, RZ, RZ, R138 ;  /* 0x000000ffff1b7224 */ /* 0x000fe200078e008a */
[C---:B------:R-:W-:Y:S01]  /*8370*/  ISETP.GE.AND P2, PT, R3.reuse, R4, PT ;  /* 0x000000040300720c */ /* 0x040fe20003f46270 */
[----:B------:R-:W0:Y:S01]  /*8380*/  LDC.64 R138, c[0x0][0x390] ;  /* 0x0000e400ff8a7b82 */ /* 0x000e220000000a00 */
[----:B------:R-:W-:Y:S02]  /*8390*/  LOP3.LUT R4, R0, 0x1d, RZ, 0xfc, !PT ;  /* 0x0000001d00047812 */ /* 0x000fe400078efcff */
[----:B------:R-:W-:Y:S02]  /*83a0*/  FSEL R16, R34, -INF , P5 ;  /* 0xff80000022107808 */ /* 0x000fe40002800000 */
[----:B------:R-:W-:-:S02]  /*83b0*/  ISETP.GE.AND P5, PT, R3, R2, PT ;  /* 0x000000020300720c */ /* 0x000fc40003fa6270 */
[C---:B------:R-:W-:Y:S02]  /*83c0*/  LOP3.LUT R2, R0.reuse, 0x24, RZ, 0xfc, !PT ;  /* 0x0000002400027812 */ /* 0x040fe400078efcff */
[----:B------:R-:W-:Y:S01]  /*83d0*/  FSEL R26, R29, -INF , P4 ;  /* 0xff8000001d1a7808 */ /* 0x000fe20002000000 */
[----:B------:R-:W-:Y:S01]  /*83e0*/  IMAD.MOV.U32 R29, RZ, RZ, R144 ;  /* 0x000000ffff1d7224 */ /* 0x000fe200078e0090 */
[C---:B------:R-:W-:Y:S02]  /*83f0*/  ISETP.GE.AND P4, PT, R3.reuse, R4, PT ;  /* 0x000000040300720c */ /* 0x040fe40003f86270 */
[----:B------:R-:W-:Y:S02]  /*8400*/  LOP3.LUT R4, R0, 0x1f, RZ, 0xfc, !PT ;  /* 0x0000001f00047812 */ /* 0x000fe400078efcff */
[----:B------:R-:W-:Y:S02]  /*8410*/  FSEL R36, R36, -INF , P3 ;  /* 0xff80000024247808 */ /* 0x000fe40001800000 */
        /* <DEDUP_REMOVED lines=19> */
[----:B------:R-:W-:Y:S02]  /*8550*/  FMNMX3 R2, R28, R27, R140, !PT ;  /* 0x0000001b1c027276 */ /* 0x000fe4000780008c */
[----:B------:R-:W-:Y:S02]  /*8560*/  FSEL R37, R37, -INF , P4 ;  /* 0xff80000025257808 */ /* 0x000fe40002000000 */
[----:B------:R-:W-:Y:S02]  /*8570*/  ISETP.GE.AND P4, PT, R3, R4, PT ;  /* 0x000000040300720c */ /* 0x000fe40003f86270 */
[----:B------:R-:W-:Y:S02]  /*8580*/  LOP3.LUT R4, R0, 0x27, RZ, 0xfc, !PT ;  /* 0x0000002700047812 */ /* 0x000fe400078efcff */
[----:B------:R-:W-:Y:S02]  /*8590*/  FMNMX3 R2, R2, R141, R142, !PT ;  /* 0x0000008d02027276 */ /* 0x000fe4000780008e */
[----:B------:R-:W-:-:S02]  /*85a0*/  FSEL R19, R39, -INF , P2 ;  /* 0xff80000027137808 */ /* 0x000fc40001000000 */
[----:B------:R-:W-:Y:S02]  /*85b0*/  ISETP.GE.AND P2, PT, R3, R4, PT ;  /* 0x000000040300720c */ /* 0x000fe40003f46270 */
[----:B------:R-:W-:Y:S02]  /*85c0*/  LOP3.LUT R4, R0, 0x29, RZ, 0xfc, !PT ;  /* 0x0000002900047812 */ /* 0x000fe400078efcff */
[----:B------:R-:W-:Y:S02]  /*85d0*/  FMNMX3 R2, R2, R143, R8, !PT ;  /* 0x0000008f02027276 */ /* 0x000fe40007800008 */
[----:B------:R-:W-:Y:S02]  /*85e0*/  FSEL R5, R41, -INF , P4 ;  /* 0xff80000029057808 */ /* 0x000fe40002000000 */
[----:B------:R-:W-:Y:S02]  /*85f0*/  ISETP.GE.AND P4, PT, R3, R4, PT ;  /* 0x000000040300720c */ /* 0x000fe40003f86270 */
[----:B------:R-:W-:-:S02]  /*8600*/  FMNMX3 R2, R2, R7, R30, !PT ;  /* 0x0000000702027276 */ /* 0x000fc4000780001e */
[----:B------:R-:W-:Y:S02]  /*8610*/  LOP3.LUT R4, R0, 0x2b, RZ, 0xfc, !PT ;  /* 0x0000002b00047812 */ /* 0x000fe400078efcff */
[----:B------:R-:W-:Y:S01]  /*8620*/  FSEL R6, R43, -INF , P2 ;  /* 0xff8000002b067808 */ /* 0x000fe20001000000 */
[----:B------:R-:W-:Y:S01]  /*8630*/  IMAD.MOV.U32 R43, RZ, RZ, R5 ;  /* 0x000000ffff2b7224 */ /* 0x000fe200078e0005 */
[----:B------:R-:W-:Y:S02]  /*8640*/  FMNMX3 R2, R2, R29, R252, !PT ;  /* 0x0000001d02027276 */ /* 0x000fe400078000fc */
[----:B------:R-:W-:Y:S02]  /*8650*/  ISETP.GE.AND P2, PT, R3, R4, PT ;  /* 0x000000040300720c */ /* 0x000fe40003f46270 */
[----:B------:R-:W-:Y:S02]  /*8660*/  LOP3.LUT R4, R0, 0x2c, RZ, 0xfc, !PT ;  /* 0x0000002c00047812 */ /* 0x000fe400078efcff */
[----:B------:R-:W-:-:S02]  /*8670*/  FMNMX3 R2, R2, R243, R242, !PT ;  /* 0x000000f302027276 */ /* 0x000fc400078000f2 */
[----:B------:R-:W-:Y:S01]  /*8680*/  FSEL R5, R44, -INF , P3 ;  /* 0xff8000002c057808 */ /* 0x000fe20001800000 */
[----:B------:R-:W-:Y:S01]  /*8690*/  IMAD.MOV.U32 R44, RZ, RZ, R9 ;  /* 0x000000ffff2c7224 */ /* 0x000fe200078e0009 */
[----:B------:R-:W-:Y:S02]  /*86a0*/  ISETP.GE.AND P3, PT, R3, R4, PT ;  /* 0x000000040300720c */ /* 0x000fe40003f66270 */
[----:B------:R-:W-:Y:S02]  /*86b0*/  LOP3.LUT R4, R0, 0x2d, RZ, 0xfc, !PT ;  /* 0x0000002d00047812 */ /* 0x000fe400078efcff */
[----:B------:R-:W-:Y:S02]  /*86c0*/  FMNMX3 R2, R2, R241, R240, !PT ;  /* 0x000000f102027276 */ /* 0x000fe400078000f0 */
[----:B------:R-:W-:Y:S02]  /*86d0*/  FSEL R150, R45, -INF , P4 ;  /* 0xff8000002d967808 */ /* 0x000fe40002000000 */
[----:B------:R-:W-:-:S02]  /*86e0*/  ISETP.GE.AND P4, PT, R3, R4, PT ;  /* 0x000000040300720c */ /* 0x000fc40003f86270 */
[----:B------:R-:W-:Y:S02]  /*86f0*/  LOP3.LUT R4, R0, 0x2e, RZ, 0xfc, !PT ;  /* 0x0000002e00047812 */ /* 0x000fe400078efcff */
[----:B------:R-:W-:Y:S02]  /*8700*/  FMNMX3 R2, R2, R227, R226, !PT ;  /* 0x000000e302027276 */ /* 0x000fe400078000e2 */
[----:B------:R-:W-:Y:S01]  /*8710*/  FSEL R146, R46, -INF , P5 ;  /* 0xff8000002e927808 */ /* 0x000fe20002800000 */
[----:B------:R-:W-:Y:S01]  /*8720*/  IMAD.MOV.U32 R46, RZ, RZ, R5 ;  /* 0x000000ffff2e7224 */ /* 0x000fe200078e0005 */
[----:B------:R-:W-:Y:S02]  /*8730*/  ISETP.GE.AND P5, PT, R3, R4, PT ;  /* 0x000000040300720c */ /* 0x000fe40003fa6270 */
[----:B------:R-:W-:Y:S02]  /*8740*/  FMNMX3 R2, R2, R179, R14, !PT ;  /* 0x000000b302027276 */ /* 0x000fe4000780000e */
[----:B------:R-:W-:-:S02]  /*8750*/  LOP3.LUT R4, R0, 0x2f, RZ, 0xfc, !PT ;  /* 0x0000002f00047812 */ /* 0x000fc400078efcff */
[----:B------:R-:W-:Y:S02]  /*8760*/  FSEL R38, R47, -INF , P2 ;  /* 0xff8000002f267808 */ /* 0x000fe40001000000 */
[----:B------:R-:W-:Y:S02]  /*8770*/  FMNMX3 R2, R2, R13, R178, !PT ;  /* 0x0000000d02027276 */ /* 0x000fe400078000b2 */
[----:B------:R-:W-:Y:S02]  /*8780*/  ISETP.GE.AND P2, PT, R3, R4, PT ;  /* 0x000000040300720c */ /* 0x000fe40003f46270 */
[----:B------:R-:W-:Y:S02]  /*8790*/  LOP3.LUT R4, R0, 0x30, RZ, 0xfc, !PT ;  /* 0x0000003000047812 */ /* 0x000fe400078efcff */
[----:B------:R-:W-:Y:S02]  /*87a0*/  FMNMX3 R2, R2, R177, R12, !PT ;  /* 0x000000b102027276 */ /* 0x000fe4000780000c */
[----:B------:R-:W-:-:S02]  /*87b0*/  FSEL R148, R48, -INF , P3 ;  /* 0xff80000030947808 */ /* 0x000fc40001800000 */
[----:B------:R-:W-:Y:S02]  /*87c0*/  ISETP.GE.AND P3, PT, R3, R4, PT ;  /* 0x000000040300720c */ /* 0x000fe40003f66270 */
[----:B------:R-:W-:Y:S02]  /*87d0*/  LOP3.LUT R4, R0, 0x31, RZ, 0xfc, !PT ;  /* 0x0000003100047812 */ /* 0x000fe400078efcff */
[----:B------:R-:W-:Y:S02]  /*87e0*/  FMNMX3 R2, R2, R11, R176, !PT ;  /* 0x0000000b02027276 */ /* 0x000fe400078000b0 */
[----:B------:R-:W-:Y:S01]  /*87f0*/  FSEL R40, R49, -INF , P4 ;  /* 0xff80000031287808 */ /* 0x000fe20002000000 */
[----:B------:R-:W-:Y:S01]  /*8800*/  IMAD.MOV.U32 R49, RZ, RZ, R6 ;  /* 0x000000ffff317224 */ /* 0x000fe200078e0006 */
[----:B------:R-:W-:Y:S02]  /*8810*/  ISETP.GE.AND P4, PT, R3, R4, PT ;  /* 0x000000040300720c */ /* 0x000fe40003f86270 */
[----:B------:R-:W-:-:S02]  /*8820*/  LOP3.LUT R4, R0, 0x32, RZ, 0xfc, !PT ;  /* 0x0000003200047812 */ /* 0x000fc400078efcff */
[----:B------:R-:W-:Y:S02]  /*8830*/  FMNMX3 R2, R2, R26, R18, !PT ;  /* 0x0000001a02027276 */ /* 0x000fe40007800012 */
[----:B------:R-:W-:Y:S02]  /*8840*/  FSEL R34, R50, -INF , P5 ;  /* 0xff80000032227808 */ /* 0x000fe40002800000 */
[----:B------:R-:W-:Y:S02]  /*8850*/  ISETP.GE.AND P5, PT, R3, R4, PT ;  /* 0x000000040300720c */ /* 0x000fe40003fa6270 */
[----:B------:R-:W-:Y:S02]  /*8860*/  FMNMX3 R2, R2, R17, R25, !PT ;  /* 0x0000001102027276 */ /* 0x000fe40007800019 */
[----:B------:R-:W-:Y:S02]  /*8870*/  LOP3.LUT R4, R0, 0x33, RZ, 0xfc, !PT ;  /* 0x0000003300047812 */ /* 0x000fe400078efcff */
[----:B------:R-:W-:-:S02]  /*8880*/  FSEL R144, R51, -INF , P2 ;  /* 0xff80000033907808 */ /* 0x000fc40001000000 */
[----:B------:R-:W-:Y:S02]  /*8890*/  FMNMX3 R2, R2, R21, R16, !PT ;  /* 0x0000001502027276 */ /* 0x000fe40007800010 */
[C---:B------:R-:W-:Y:S02]  /*88a0*/  ISETP.GE.AND P2, PT, R3.reuse, R4, PT ;  /* 0x000000040300720c */ /* 0x040fe40003f46270 */
[----:B------:R-:W-:Y:S02]  /*88b0*/  LOP3.LUT R4, R0, 0x34, RZ, 0xfc, !PT ;  /* 0x0000003400047812 */ /* 0x000fe400078efcff */
[----:B------:R-:W-:Y:S02]  /*88c0*/  FMNMX3 R2, R2, R15, R36, !PT ;  /* 0x0000000f02027276 */ /* 0x000fe40007800024 */
[----:B------:R-:W-:Y:S02]  /*88d0*/  FSEL R50, R52, -INF , P3 ;  /* 0xff80000034327808 */ /* 0x000fe40001800000 */
[----:B------:R-:W-:-:S02]  /*88e0*/  ISETP.GE.AND P3, PT, R3, R4, PT ;  /* 0x000000040300720c */ /* 0x000fc40003f66270 */
[----:B------:R-:W-:Y:S02]  /*88f0*/  LOP3.LUT R4, R0, 0x35, RZ, 0xfc, !PT ;  /* 0x0000003500047812 */ /* 0x000fe400078efcff */
[----:B------:R-:W-:Y:S02]  /*8900*/  FMNMX3 R2, R2, R37, R20, !PT ;  /* 0x0000002502027276 */ /* 0x000fe40007800014 */
[----:B------:R-:W-:Y:S02]  /*8910*/  FSEL R39, R53, -INF , P4 ;  /* 0xff80000035277808 */ /* 0x000fe40002000000 */
[----:B------:R-:W-:Y:S02]  /*8920*/  ISETP.GE.AND P4, PT, R3, R4, PT ;  /* 0x000000040300720c */ /* 0x000fe40003f86270 */
[----:B------:R-:W-:Y:S02]  /*8930*/  LOP3.LUT R4, R0, 0x36, RZ, 0xfc, !PT ;  /* 0x0000003600047812 */ /* 0x000fe400078efcff */
[----:B------:R-:W-:-:S02]  /*8940*/  FMNMX3 R2, R2, R19, R44, !PT ;  /* 0x0000001302027276 */ /* 0x000fc4000780002c */
[----:B------:R-:W-:Y:S02]  /*8950*/  FSEL R41, R54, -INF , P5 ;  /* 0xff80000036297808 */ /* 0x000fe40002800000 */
[----:B------:R-:W-:Y:S02]  /*8960*/  ISETP.GE.AND P5, PT, R3, R4, PT ;  /* 0x000000040300720c */ /* 0x000fe40003fa6270 */
[----:B------:R-:W-:Y:S02]  /*8970*/  FMNMX3 R2, R2, R43, R149, !PT ;  /* 0x0000002b02027276 */ /* 0x000fe40007800095 */
[----:B------:R-:W-:Y:S02]  /*8980*/  LOP3.LUT R4, R0, 0x37, RZ, 0xfc, !PT ;  /* 0x0000003700047812 */ /* 0x000fe400078efcff */
[----:B------:R-:W-:Y:S02]  /*8990*/  FSEL R147, R55, -INF , P2 ;  /* 0xff80000037937808 */ /* 0x000fe40001000000 */
[----:B------:R-:W-:-:S02]  /*89a0*/  FMNMX3 R2, R2, R49, R46, !PT ;  /* 0x0000003102027276 */ /* 0x000fc4000780002e */
[C---:B------:R-:W-:Y:S02]  /*89b0*/  ISETP.GE.AND P2, PT, R3.reuse, R4, PT ;  /* 0x000000040300720c */ /* 0x040fe40003f46270 */
[----:B------:R-:W-:Y:S02]  /*89c0*/  LOP3.LUT R4, R0, 0x38, RZ, 0xfc, !PT ;  /* 0x0000003800047812 */ /* 0x000fe400078efcff */
[----:B------:R-:W-:Y:S02]  /*89d0*/  FMNMX3 R2, R2, R150, R146, !PT ;  /* 0x0000009602027276 */ /* 0x000fe40007800092 */
[----:B------:R-:W-:Y:S02]  /*89e0*/  FSEL R33, R56, -INF , P3 ;  /* 0xff80000038217808 */ /* 0x000fe40001800000 */
[----:B------:R-:W-:Y:S02]  /*89f0*/  ISETP.GE.AND P3, PT, R3, R4, PT ;  /* 0x000000040300720c */ /* 0x000fe40003f66270 */
[----:B------:R-:W-:-:S02]  /*8a00*/  LOP3.LUT R4, R0, 0x39, RZ, 0xfc, !PT ;  /* 0x0000003900047812 */ /* 0x000fc400078efcff */
[----:B------:R-:W-:Y:S02]  /*8a10*/  FMNMX3 R2, R2, R38, R148, !PT ;  /* 0x0000002602027276 */ /* 0x000fe40007800094 */
[----:B------:R-:W-:Y:S02]  /*8a20*/  FSEL R135, R57, -INF , P4 ;  /* 0xff80000039877808 */ /* 0x000fe40002000000 */
[----:B------:R-:W-:Y:S02]  /*8a30*/  ISETP.GE.AND P4, PT, R3, R4, PT ;  /* 0x000000040300720c */ /* 0x000fe40003f86270 */
[----:B------:R-:W-:Y:S02]  /*8a40*/  LOP3.LUT R4, R0, 0x3a, RZ, 0xfc, !PT ;  /* 0x0000003a00047812 */ /* 0x000fe400078efcff */
[----:B------:R-:W-:Y:S02]  /*8a50*/  FMNMX3 R2, R2, R40, R34, !PT ;  /* 0x0000002802027276 */ /* 0x000fe40007800022 */
[----:B------:R-:W-:-:S02]  /*8a60*/  FSEL R52, R58, -INF , P5 ;  /* 0xff8000003a347808 */ /* 0x000fc40002800000 */
[----:B------:R-:W-:Y:S02]  /*8a70*/  ISETP.GE.AND P5, PT, R3, R4, PT ;  /* 0x000000040300720c */ /* 0x000fe40003fa6270 */
[----:B------:R-:W-:Y:S02]  /*8a80*/  FMNMX3 R2, R2, R144, R50, !PT ;  /* 0x0000009002027276 */ /* 0x000fe40007800032 */
[----:B------:R-:W-:Y:S02]  /*8a90*/  LOP3.LUT R4, R0, 0x3b, RZ, 0xfc, !PT ;  /* 0x0000003b00047812 */ /* 0x000fe400078efcff */
[----:B------:R-:W-:Y:S02]  /*8aa0*/  FSEL R133, R59, -INF , P2 ;  /* 0xff8000003b857808 */ /* 0x000fe40001000000 */
[----:B------:R-:W-:Y:S02]  /*8ab0*/  FMNMX3 R2, R2, R39, R41, !PT ;  /* 0x0000002702027276 */ /* 0x000fe40007800029 */
        /* <DEDUP_REMOVED lines=8> */
[C---:B------:R-:W-:Y:S02]  /*8b40*/  ISETP.GE.AND P4, PT, R3.reuse, R4, PT ;  /* 0x000000040300720c */ /* 0x040fe40003f86270 */
[----:B------:R-:W-:Y:S02]  /*8b50*/  LOP3.LUT R4, R0, 0x3e, RZ, 0xfc, !PT ;  /* 0x0000003e00047812 */ /* 0x000fe400078efcff */
[----:B------:R-:W-:Y:S02]  /*8b60*/  FSEL R53, R62, -INF , P5 ;  /* 0xff8000003e357808 */ /* 0x000fe40002800000 */
[----:B------:R-:W-:Y:S02]  /*8b70*/  FMNMX3 R2, R2, R133, R45, !PT ;  /* 0x0000008502027276 */ /* 0x000fe4000780002d */
[----:B------:R-:W-:-:S02]  /*8b80*/  ISETP.GE.AND P5, PT, R3, R4, PT ;  /* 0x000000040300720c */ /* 0x000fc40003fa6270 */
[----:B------:R-:W-:Y:S02]  /*8b90*/  LOP3.LUT R0, R0, 0x3f, RZ, 0xfc, !PT ;  /* 0x0000003f00007812 */ /* 0x000fe400078efcff */
[----:B------:R-:W-:Y:S02]  /*8ba0*/  FSEL R145, R63, -INF , P2 ;  /* 0xff8000003f917808 */ /* 0x000fe40001000000 */
[----:B------:R-:W-:Y:S02]  /*8bb0*/  FSEL R9, R64, -INF , P3 ;  /* 0xff80000040097808 */ /* 0x000fe40001800000 */
[----:B------:R-:W-:Y:S02]  /*8bc0*/  FMNMX3 R2, R2, R132, R53, !PT ;  /* 0x0000008402027276 */ /* 0x000fe40007800035 */
[----:B------:R-:W-:Y:S01]  /*8bd0*/  ISETP.GE.AND P2, PT, R3, R0, PT ;  /* 0x000000000300720c */ /* 0x000fe20003f46270 */
[----:B------:R0:W-:Y:S01]  /*8be0*/  STL [R1+0x75c], R9 ;  /* 0x00075c0901007387 */ /* 0x0001e20000100800 */
[----:B------:R-:W-:-:S02]  /*8bf0*/  FSEL R5, R65, -INF , P4 ;  /* 0xff80000041057808 */ /* 0x000fc40002000000 */
[----:B------:R-:W-:Y:S02]  /*8c00*/  FSEL R6, R66, -INF , P5 ;  /* 0xff80000042067808 */ /* 0x000fe40002800000 */
[----:B------:R-:W-:Y:S01]  /*8c10*/  FMNMX3 R2, R2, R145, R9, !PT ;  /* 0x0000009102027276 */ /* 0x000fe20007800009 */
[----:B------:R-:W-:Y:S01]  /*8c20*/  STL [R1+0x770], R5 ;  /* 0x0007700501007387 */ /* 0x000fe20000100800 */
[----:B------:R-:W-:Y:S02]  /*8c30*/  FSEL R134, R67, -INF , P2 ;  /* 0xff80000043867808 */ /* 0x000fe40001000000 */
[----:B------:R-:W-:Y:S01]  /*8c40*/  FMNMX3 R2, R2, R5, R6, !PT ;  /* 0x0000000502027276 */ /* 0x000fe20007800006 */
[----:B------:R1:W-:Y:S01]  /*8c50*/  STL [R1+0x78c], R6 ;  /* 0x00078c0601007387 */ /* 0x0003e20000100800 */
[----:B------:R-:W-:Y:S02]  /*8c60*/  SHF.R.U32.HI R4, RZ, 0x2, R168 ;  /* 0x00000002ff047819 */ /* 0x000fe400000116a8 */
[----:B------:R-:W-:-:S02]  /*8c70*/  FMNMX R2, R134, R2, !PT ;  /* 0x0000000286027209 */ /* 0x000fc40007800000 */
[----:B------:R-:W-:Y:S02]  /*8c80*/  LOP3.LUT R4, R4, 0x38, RZ, 0xc0, !PT ;  /* 0x0000003804047812 */ /* 0x000fe400078ec0ff */
[C---:B------:R-:W-:Y:S01]  /*8c90*/  LOP3.LUT P6, RZ, R168.reuse, 0xff, RZ, 0xc0, !PT ;  /* 0x000000ffa8ff7812 */ /* 0x040fe200078cc0ff */
[----:B------:R-:W2:Y:S01]  /*8ca0*/  SHFL.BFLY PT, R0, R2, 0x10, 0x1f ;  /* 0x0e001f0002007f89 */ /* 0x000ea200000e0000 */
[----:B0-----:R-:W-:Y:S02]  /*8cb0*/  SHF.R.U32.HI R9, RZ, 0x1, R168 ;  /* 0x00000001ff097819 */ /* 0x001fe400000116a8 */
[----:B-1----:R-:W-:-:S09]  /*8cc0*/  LOP3.LUT R6, R168, 0x7f, RZ, 0xc0, !PT ;  /* 0x0000007fa8067812 */ /* 0x002fd200078ec0ff */
[----:B------:R-:W0:Y:S01]  /*8cd0*/  @!P6 SYNCS.CCTL.IV [UR66+0x10000] ;  /* 0x01000000ff00e9b1 */ /* 0x000e220008000042 */
[----:B------:R-:W-:Y:S01]  /*8ce0*/  NOP ;  /* 0x0000000000007918 */ /* 0x000fe20000000000 */
[----:B--2---:R-:W-:Y:S02]  /*8cf0*/  FMNMX3 R2, R2, -INF , R0, !PT ;  /* 0xff80000002027876 */ /* 0x004fe40007800000 */
[----:B------:R-:W-:-:S03]  /*8d00*/  LOP3.LUT R0, R4, 0x1f, R168, 0xf8, !PT ;  /* 0x0000001f04007812 */ /* 0x000fc600078ef8a8 */
[----:B------:R-:W-:Y:S02]  /*8d10*/  FADD R4, -R2, -INF ;  /* 0xff80000002047421 */ /* 0x000fe40000000100 */
[----:B------:R-:W-:Y:S02]  /*8d20*/  IMAD.SHL.U32 R122, R0, 0x10, RZ ;  /* 0x00000010007a7824 */ /* 0x000fe400078e00ff */
[----:B------:R-:W-:Y:S01]  /*8d30*/  FMUL R4, R4, 1.4426950216293334961 ;  /* 0x3fb8aa3b04047820 */ /* 0x000fe20000400000 */
[----:B---3--:R-:W-:Y:S01]  /*8d40*/  IMAD R0, R6, UR5, RZ ;  /* 0x0000000506007c24 */ /* 0x008fe2000f8e02ff */
[----:B------:R-:W-:Y:S01]  /*8d50*/  USHF.R.S32.HI UR5, URZ, 0x1f, UR4 ;  /* 0x0000001fff057899 */ /* 0x000fe20008011404 */
[----:B------:R-:W-:Y:S01]  /*8d60*/  LOP3.LUT R5, R122, 0x1b0, RZ, 0xc0, !PT ;  /* 0x000001b07a057812 */ /* 0x000fe200078ec0ff */
[----:B------:R1:W0:Y:S01]  /*8d70*/  MUFU.EX2 R167, R4 ;  /* 0x0000000400a77308 */ /* 0x0002220000000800 */
[----:B----4-:R-:W-:Y:S01]  /*8d80*/  IMAD R6, R129, UR6, RZ ;  /* 0x0000000681067c24 */ /* 0x010fe2000f8e02ff */
[----:B------:R-:W-:-:S02]  /*8d90*/  IADD3 R138, P2, P3, R0, UR4, R138 ;  /* 0x00000004008a7c10 */ /* 0x000fc4000fb5e08a */
[----:B------:R-:W-:Y:S02]  /*8da0*/  LOP3.LUT R5, R5, 0x40, R9, 0xf8, !PT ;  /* 0x0000004005057812 */ /* 0x000fe400078ef809 */
[----:B------:R-:W-:Y:S01]  /*8db0*/  SHF.R.S32.HI R0, RZ, 0x1f, R0 ;  /* 0x0000001fff007819 */ /* 0x000fe20000011400 */
[----:B------:R-:W2:Y:S02]  /*8dc0*/  LDC R9, c[0x0][0x3d8] ;  /* 0x0000f600ff097b82 */ /* 0x000ea40000000800 */
[----:B------:R-:W-:Y:S01]  /*8dd0*/  VIADD R5, R5, UR66 ;  /* 0x0000004205057c36 */ /* 0x000fe20008000000 */
[----:B------:R-:W-:Y:S01]  /*8de0*/  IADD3.X R0, PT, PT, R0, UR5, R139, P2, P3 ;  /* 0x0000000500007c10 */ /* 0x000fe200097e648b */
[----:B-1----:R-:W-:Y:S01]  /*8df0*/  IMAD R4, R22, 0x2, R6 ;  /* 0x0000000216047824 */ /* 0x002fe200078e0206 */
[----:B------:R-:W-:Y:S02]  /*8e00*/  IADD3 R170, P2, PT, R6, R138, RZ ;  /* 0x0000008a06aa7210 */ /* 0x000fe40007f5e0ff */
[----:B------:R-:W-:-:S02]  /*8e10*/  PRMT R22, RZ, 0x7610, R22 ;  /* 0x00007610ff167816 */ /* 0x000fc40000000016 */
[----:B------:R-:W-:Y:S01]  /*8e20*/  LEA.HI.X.SX32 R171, R6, R0, 0x1, P2 ;  /* 0x0000000006ab7211 */ /* 0x000fe200010f0eff */
[----:B0-----:R0:W-:Y:S01]  /*8e30*/  STSM.16.M88 [R5+0x8000], R167 ;  /* 0x008000a705007844 */ /* 0x0011e20000000000 */
[C---:B------:R-:W-:Y:S01]  /*8e40*/  IADD3 R168, P2, PT, R4.reuse, R138, RZ ;  /* 0x0000008a04a87210 */ /* 0x040fe20007f5e0ff */
[----:B------:R-:W1:Y:S02]  /*8e50*/  LDC R6, c[0x0][0x3d8] ;  /* 0x0000f600ff067b82 */ /* 0x000e640000000800 */
[----:B------:R-:W-:Y:S01]  /*8e60*/  STL [R1+0x7b0], R167 ;  /* 0x0007b0a701007387 */ /* 0x000fe20000100800 */
[----:B------:R-:W-:-:S05]  /*8e70*/  LEA.HI.X.SX32 R169, R4, R0, 0x1, P2 ;  /* 0x0000000004a97211 */ /* 0x000fca00010f0eff */
[----:B------:R-:W-:Y:S01]  /*8e80*/  BAR.SYNC.DEFER_BLOCKING 0x0 ;  /* 0x0000000000007b1d */ /* 0x000fe20000010000 */
[----:B0-----:R-:W-:-:S05]  /*8e90*/  PRMT R5, RZ, 0x7610, R5 ;  /* 0x00007610ff057816 */ /* 0x001fca0000000005 */
[----:B------:R-:W-:Y:S04]  /*8ea0*/  STL.64 [R1+0x280], R170 ;  /* 0x000280aa01007387 */ /* 0x000fe80000100a00 */
[----:B------:R-:W3:Y:S01]  /*8eb0*/  @P0 LDG.E.U8 R5, desc[UR20][R170.64] ;  /* 0x00000014aa050981 */ /* 0x000ee2000c1e1100 */
[----:B--2---:R-:W-:Y:S01]  /*8ec0*/  IMAD R4, R9, 0x2, R4 ;  /* 0x0000000209047824 */ /* 0x004fe200078e0204 */
[----:B------:R-:W-:Y:S01]  /*8ed0*/  PRMT R164, RZ, 0x7610, R164 ;  /* 0x00007610ffa47816 */ /* 0x000fe200000000a4 */
[----:B------:R-:W0:Y:S01]  /*8ee0*/  LDC R9, c[0x0][0x3d8] ;  /* 0x0000f600ff097b82 */ /* 0x000e220000000800 */
[----:B------:R2:W-:Y:S04]  /*8ef0*/  STL.64 [R1+0x278], R168 ;  /* 0x000278a801007387 */ /* 0x0005e80000100a00 */
[----:B------:R2:W4:Y:S01]  /*8f00*/  @P0 LDG.E.U8 R22, desc[UR20][R168.64] ;  /* 0x00000014a8160981 */ /* 0x000522000c1e1100 */
[----:B------:R-:W-:-:S02]  /*8f10*/  PRMT R165, RZ, 0x7610, R165 ;  /* 0x00007610ffa57816 */ /* 0x000fc400000000a5 */
[----:B--2---:R-:W-:-:S04]  /*8f20*/  IADD3 R168, P2, PT, R4, R138, RZ ;  /* 0x0000008a04a87210 */ /* 0x004fc80007f5e0ff */
[----:B------:R-:W-:-:S05]  /*8f30*/  LEA.HI.X.SX32 R169, R4, R0, 0x1, P2 ;  /* 0x0000000004a97211 */ /* 0x000fca00010f0eff */
[----:B------:R2:W2:Y:S04]  /*8f40*/  @P0 LDG.E.U8 R165, desc[UR20][R168.64] ;  /* 0x00000014a8a50981 */ /* 0x0004a8000c1e1100 */
[----:B---3--:R3:W-:Y:S04]  /*8f50*/  STL [R1+0x7a0], R5 ;  /* 0x0007a00501007387 */ /* 0x0087e80000100800 */
[----:B----4-:R-:W-:Y:S01]  /*8f60*/  STL [R1+0x7a4], R22 ;  /* 0x0007a41601007387 */ /* 0x010fe20000100800 */
[----:B---3--:R-:W-:-:S03]  /*8f70*/  IMAD R5, R10, 0x2, R4 ;  /* 0x000000020a057824 */ /* 0x008fc600078e0204 */
[----:B------:R2:W-:Y:S01]  /*8f80*/  STL.64 [R1+0x270], R168 ;  /* 0x000270a801007387 */ /* 0x0005e20000100a00 */
[----:B------:R-:W-:Y:S01]  /*8f90*/  PRMT R166, RZ, 0x7610, R166 ;  /* 0x00007610ffa67816 */ /* 0x000fe200000000a6 */
[----:B------:R-:W-:Y:S01]  /*8fa0*/  IMAD R4, R23, 0x2, R5 ;  /* 0x0000000217047824 */ /* 0x000fe200078e0205 */
[C---:B------:R-:W-:Y:S01]  /*8fb0*/  IADD3 R170, P2, PT, R5.reuse, R138, RZ ;  /* 0x0000008a05aa7210 */ /* 0x040fe20007f5e0ff */
[----:B------:R-:W3:Y:S03]  /*8fc0*/  LDC R10, c[0x0][0x3d8] ;  /* 0x0000f600ff0a7b82 */ /* 0x000ee60000000800 */
[----:B------:R-:W-:-:S05]  /*8fd0*/  LEA.HI.X.SX32 R171, R5, R0, 0x1, P2 ;  /* 0x0000000005ab7211 */ /* 0x000fca00010f0eff */
[----:B------:R-:W4:Y:S01]  /*8fe0*/  @P0 LDG.E.U8 R164, desc[UR20][R170.64] ;  /* 0x00000014aaa40981 */ /* 0x000f22000c1e1100 */
[----:B--2---:R-:W-:Y:S01]  /*8ff0*/  IADD3 R168, P2, PT, R4, R138, RZ ;  /* 0x0000008a04a87210 */ /* 0x004fe20007f5e0ff */
[----:B-1----:R-:W-:Y:S01]  /*9000*/  IMAD R5, R6, 0x2, R4 ;  /* 0x0000000206057824 */ /* 0x002fe200078e0204 */
[----:B------:R-:W1:Y:S01]  /*9010*/  LDC R22, c[0x0][0x3d8] ;  /* 0x0000f600ff167b82 */ /* 0x000e620000000800 */
[----:B------:R-:W-:Y:S01]  /*9020*/  STL.64 [R1+0x268], R170 ;  /* 0x000268aa01007387 */ /* 0x000fe20000100a00 */
[----:B------:R-:W-:Y:S02]  /*9030*/  LEA.HI.X.SX32 R169, R4, R0, 0x1, P2 ;  /* 0x0000000004a97211 */ /* 0x000fe400010f0eff */
[----:B------:R-:W-:-:S03]  /*9040*/  PRMT R23, RZ, 0x7610, R23 ;  /* 0x00007610ff177816 */ /* 0x000fc60000000017 */
[----:B------:R2:W2:Y:S01]  /*9050*/  @P0 LDG.E.U8 R166, desc[UR20][R168.64] ;  /* 0x00000014a8a60981 */ /* 0x0004a2000c1e1100 */
[----:B------:R-:W0:Y:S03]  /*9060*/  LDC R6, c[0x0][0x3d8] ;  /* 0x0000f600ff067b82 */ /* 0x000e260000000800 */
[----:B----4-:R4:W-:Y:S04]  /*9070*/  STL [R1+0x7a8], R164 ;  /* 0x0007a8a401007387 */ /* 0x0109e80000100800 */
[----:B------:R0:W-:Y:S01]  /*9080*/  STL [R1+0x79c], R165 ;  /* 0x00079ca501007387 */ /* 0x0001e20000100800 */
[----:B----4-:R-:W-:-:S04]  /*9090*/  IADD3 R164, P2, PT, R5, R138, RZ ;  /* 0x0000008a05a47210 */ /* 0x010fc80007f5e0ff */
[----:B0-----:R-:W-:-:S05]  /*90a0*/  LEA.HI.X.SX32 R165, R5, R0, 0x1, P2 ;  /* 0x0000000005a57211 */ /* 0x001fca00010f0eff */
[----:B------:R0:W4:Y:S01]  /*90b0*/  @P0 LDG.E.U8 R23, desc[UR20][R164.64] ;  /* 0x00000014a4170981 */ /* 0x000122000c1e1100 */
[----:B------:R-:W-:Y:S02]  /*90c0*/  IMAD R5, R9, 0x2, R5 ;  /* 0x0000000209057824 */ /* 0x000fe400078e0205 */
[----:B------:R-:W4:Y:S01]  /*90d0*/  LDC R9, c[0x0][0x3d8] ;  /* 0x0000f600ff097b82 */ /* 0x000f220000000800 */
[----:B------:R2:W-:Y:S01]  /*90e0*/  STL.64 [R1+0x260], R168 ;  /* 0x000260a801007387 */ /* 0x0005e20000100a00 */
[----:B---3--:R-:W-:-:S03]  /*90f0*/  IMAD R4, R10, 0x2, R5 ;  /* 0x000000020a047824 */ /* 0x008fc600078e0205 */
[----:B------:R0:W-:Y:S01]  /*9100*/  STL.64 [R1+0x258], R164 ;  /* 0x000258a401007387 */ /* 0x0001e20000100a00 */
[----:B------:R-:W-:Y:S02]  /*9110*/  PRMT R161, RZ, 0x7610, R161 ;  /* 0x00007610ffa17816 */ /* 0x000fe400000000a1 */
[----:B------:R-:W-:Y:S01]  /*9120*/  PRMT R156, RZ, 0x7610, R156 ;  /* 0x00007610ff9c7816 */ /* 0x000fe2000000009c */
[----:B------:R-:W3:Y:S01]  /*9130*/  LDC R10, c[0x0][0x3d8] ;  /* 0x0000f600ff0a7b82 */ /* 0x000ee20000000800 */
[----:B--2---:R-:W-:-:S04]  /*9140*/  IADD3 R168, P2, PT, R5, R138, RZ ;  /* 0x0000008a05a87210 */ /* 0x004fc80007f5e0ff */
[----:B------:R-:W-:Y:S01]  /*9150*/  LEA.HI.X.SX32 R169, R5, R0, 0x1, P2 ;  /* 0x0000000005a97211 */ /* 0x000fe200010f0eff */
[----:B-1----:R-:W-:Y:S01]  /*9160*/  IMAD R5, R22, 0x2, R4 ;  /* 0x0000000216057824 */ /* 0x002fe200078e0204 */
[----:B------:R-:W-:Y:S01]  /*9170*/  PRMT R157, RZ, 0x7610, R157 ;  /* 0x00007610ff9d7816 */ /* 0x000fe2000000009d */
[----:B------:R-:W1:Y:S03]  /*9180*/  LDC R22, c[0x0][0x3d8] ;  /* 0x0000f600ff167b82 */ /* 0x000e660000000800 */
[----:B0-----:R-:W-:-:S04]  /*9190*/  IADD3 R164, P3, PT, R5, R138, RZ ;  /* 0x0000008a05a47210 */ /* 0x001fc80007f7e0ff */
[----:B------:R-:W-:Y:S01]  /*91a0*/  LEA.HI.X.SX32 R165, R5, R0, 0x1, P3 ;  /* 0x0000000005a57211 */ /* 0x000fe200018f0eff */
[----:B----4-:R-:W-:Y:S04]  /*91b0*/  STL [R1+0x790], R23 ;  /* 0x0007901701007387 */ /* 0x010fe80000100800 */
[----:B------:R0:W-:Y:S01]  /*91c0*/  STL [R1+0x788], R166 ;  /* 0x000788a601007387 */ /* 0x0001e20000100800 */
[----:B------:R-:W-:Y:S01]  /*91d0*/  IMAD R5, R6, 0x2, R5 ;  /* 0x0000000206057824 */ /* 0x000fe200078e0205 */
[----:B------:R-:W-:Y:S01]  /*91e0*/  PRMT R163, RZ, 0x7610, R163 ;  /* 0x00007610ffa37816 */ /* 0x000fe200000000a3 */
[----:B------:R-:W2:Y:S01]  /*91f0*/  LDC R6, c[0x0][0x3d8] ;  /* 0x0000f600ff067b82 */ /* 0x000ea20000000800 */
[C---:B0-----:R-:W-:Y:S01]  /*9200*/  IADD3 R166, P2, PT, R4.reuse, R138, RZ ;  /* 0x0000008a04a67210 */ /* 0x041fe20007f5e0ff */
[----:B------:R-:W-:Y:S06]  /*9210*/  STL.64 [R1+0x250], R168 ;  /* 0x000250a801007387 */ /* 0x000fec0000100a00 */
[----:B------:R-:W0:Y:S01]  /*9220*/  LDC R23, c[0x0][0x3d8] ;  /* 0x0000f600ff177b82 */ /* 0x000e220000000800 */
[----:B------:R-:W-:Y:S01]  /*9230*/  LEA.HI.X.SX32 R167, R4, R0, 0x1, P2 ;  /* 0x0000000004a77211 */ /* 0x000fe200010f0eff */
[----:B------:R-:W4:Y:S01]  /*9240*/  @P0 LDG.E.U8 R163, desc[UR20][R168.64] ;  /* 0x00000014a8a30981 */ /* 0x000f22000c1e1100 */
[----:B------:R-:W-:-:S03]  /*9250*/  PRMT R4, RZ, 0x7610, R4 ;  /* 0x00007610ff047816 */ /* 0x000fc60000000004 */
[----:B------:R-:W2:Y:S04]  /*9260*/  @P0 LDG.E.U8 R161, desc[UR20][R166.64] ;  /* 0x00000014a6a10981 */ /* 0x000ea8000c1e1100 */
[----:B------:R1:W2:Y:S04]  /*9270*/  @P0 LDG.E.U8 R4, desc[UR20][R164.64] ;  /* 0x00000014a4040981 */ /* 0x0002a8000c1e1100 */
[----:B------:R-:W-:Y:S04]  /*9280*/  STL.64 [R1+0x248], R166 ;  /* 0x000248a601007387 */ /* 0x000fe80000100a00 */
[----:B------:R1:W-:Y:S02]  /*9290*/  STL.64 [R1+0x240], R164 ;  /* 0x000240a401007387 */ /* 0x0003e40000100a00 */
[----:B-1----:R-:W-:-:S04]  /*92a0*/  IADD3 R164, P2, PT, R5, R138, RZ ;  /* 0x0000008a05a47210 */ /* 0x002fc80007f5e0ff */
[----:B------:R-:W-:-:S05]  /*92b0*/  LEA.HI.X.SX32 R165, R5, R0, 0x1, P2 ;  /* 0x0000000005a57211 */ /* 0x000fca00010f0eff */
[----:B------:R1:W4:Y:S04]  /*92c0*/  @P0 LDG.E.U8 R157, desc[UR20][R164.64] ;  /* 0x00000014a49d0981 */ /* 0x000328000c1e1100 */
[----:B--2---:R2:W-:Y:S02]  /*92d0*/  STL [R1+0x77c], R4 ;  /* 0x00077c0401007387 */ /* 0x0045e40000100800 */
[----:B--2---:R-:W-:Y:S02]  /*92e0*/  IMAD R4, R9, 0x2, R5 ;  /* 0x0000000209047824 */ /* 0x004fe400078e0205 */
[----:B------:R1:W-:Y:S01]  /*92f0*/  STL.64 [R1+0x238], R164 ;  /* 0x000238a401007387 */ /* 0x0003e20000100a00 */
[----:B------:R-:W-:Y:S01]  /*9300*/  PRMT R160, RZ, 0x7610, R160 ;  /* 0x00007610ffa07816 */ /* 0x000fe200000000a0 */
[----:B------:R-:W2:Y:S01]  /*9310*/  LDC R9, c[0x0][0x3d8] ;  /* 0x0000f600ff097b82 */ /* 0x000ea20000000800 */
[----:B------:R-:W-:-:S04]  /*9320*/  IADD3 R166, P2, PT, R4, R138, RZ ;  /* 0x0000008a04a67210 */ /* 0x000fc80007f5e0ff */
[----:B------:R-:W-:-:S05]  /*9330*/  LEA.HI.X.SX32 R167, R4, R0, 0x1, P2 ;  /* 0x0000000004a77211 */ /* 0x000fca00010f0eff */
[----:B------:R-:W2:Y:S01]  /*9340*/  @P0 LDG.E.U8 R156, desc[UR20][R166.64] ;  /* 0x00000014a69c0981 */ /* 0x000ea2000c1e1100 */
[----:B---3--:R-:W-:Y:S02]  /*9350*/  IMAD R5, R10, 0x2, R4 ;  /* 0x000000020a057824 */ /* 0x008fe400078e0204 */
[----:B------:R-:W3:Y:S02]  /*9360*/  LDC R10, c[0x0][0x3d8] ;  /* 0x0000f600ff0a7b82 */ /* 0x000ee40000000800 */
[----:B0-----:R-:W-:Y:S01]  /*9370*/  IMAD R4, R23, 0x2, R5 ;  /* 0x0000000217047824 */ /* 0x001fe200078e0205 */
[C---:B-1----:R-:W-:Y:S01]  /*9380*/  IADD3 R164, P2, PT, R5.reuse, R138, RZ ;  /* 0x0000008a05a47210 */ /* 0x042fe20007f5e0ff */
[----:B------:R-:W-:Y:S03]  /*9390*/  STL.64 [R1+0x230], R166 ;  /* 0x000230a601007387 */ /* 0x000fe60000100a00 */
[----:B------:R-:W-:-:S02]  /*93a0*/  LEA.HI.X.SX32 R165, R5, R0, 0x1, P2 ;  /* 0x0000000005a57211 */ /* 0x000fc400010f0eff */
[----:B------:R-:W-:-:S03]  /*93b0*/  PRMT R23, RZ, 0x7610, R23 ;  /* 0x00007610ff177816 */ /* 0x000fc60000000017 */
[----:B------:R0:W3:Y:S04]  /*93c0*/  @P0 LDG.E.U8 R160, desc[UR20][R164.64] ;  /* 0x00000014a4a00981 */ /* 0x0000e8000c1e1100 */
[----:B--2---:R1:W-:Y:S04]  /*93d0*/  STL [R1+0x774], R156 ;  /* 0x0007749c01007387 */ /* 0x0043e80000100800 */
[----:B----4-:R2:W-:Y:S01]  /*93e0*/  STL [R1+0x778], R157 ;  /* 0x0007789d01007387 */ /* 0x0105e20000100800 */
[----:B-1----:R-:W-:-:S04]  /*93f0*/  IADD3 R156, P2, PT, R4, R138, RZ ;  /* 0x0000008a049c7210 */ /* 0x002fc80007f5e0ff */
[----:B--2---:R-:W-:-:S05]  /*9400*/  LEA.HI.X.SX32 R157, R4, R0, 0x1, P2 ;  /* 0x00000000049d7211 */ /* 0x004fca00010f0eff */
[----:B------:R1:W2:Y:S01]  /*9410*/  @P0 LDG.E.U8 R23, desc[UR20][R156.64] ;  /* 0x000000149c170981 */ /* 0x0002a2000c1e1100 */
[----:B------:R-:W-:Y:S02]  /*9420*/  IMAD R4, R6, 0x2, R4 ;  /* 0x0000000206047824 */ /* 0x000fe400078e0204 */
[----:B------:R-:W4:Y:S01]  /*9430*/  LDC R6, c[0x0][0x3d8] ;  /* 0x0000f600ff067b82 */ /* 0x000f220000000800 */
[----:B------:R-:W-:Y:S01]  /*9440*/  STL [R1+0x784], R163 ;  /* 0x000784a301007387 */ /* 0x000fe20000100800 */
[----:B------:R-:W-:-:S03]  /*9450*/  IMAD R5, R9, 0x2, R4 ;  /* 0x0000000209057824 */ /* 0x000fc600078e0204 */
[----:B------:R0:W-:Y:S01]  /*9460*/  STL.64 [R1+0x228], R164 ;  /* 0x000228a401007387 */ /* 0x0001e20000100a00 */
[----:B------:R-:W-:Y:S02]  /*9470*/  PRMT R159, RZ, 0x7610, R159 ;  /* 0x00007610ff9f7816 */ /* 0x000fe4000000009f */
[----:B------:R-:W-:Y:S01]  /*9480*/  PRMT R152, RZ, 0x7610, R152 ;  /* 0x00007610ff987816 */ /* 0x000fe20000000098 */
[----:B------:R-:W-:Y:S01]  /*9490*/  STL [R1+0x794], R161 ;  /* 0x000794a101007387 */ /* 0x000fe20000100800 */
[----:B------:R-:W-:Y:S01]  /*94a0*/  PRMT R153, RZ, 0x7610, R153 ;  /* 0x00007610ff997816 */ /* 0x000fe20000000099 */
[----:B------:R-:W2:Y:S01]  /*94b0*/  LDC R9, c[0x0][0x3d8] ;  /* 0x0000f600ff097b82 */ /* 0x000ea20000000800 */
[C---:B0-----:R-:W-:Y:S01]  /*94c0*/  IADD3 R164, P2, PT, R4.reuse, R138, RZ ;  /* 0x0000008a04a47210 */ /* 0x041fe20007f5e0ff */
[----:B------:R1:W-:Y:S03]  /*94d0*/  STL.64 [R1+0x220], R156 ;  /* 0x0002209c01007387 */ /* 0x0003e60000100a00 */
[----:B------:R-:W-:Y:S01]  /*94e0*/  LEA.HI.X.SX32 R165, R4, R0, 0x1, P2 ;  /* 0x0000000004a57211 */ /* 0x000fe200010f0eff */
[----:B------:R-:W-:Y:S01]  /*94f0*/  IMAD R4, R22, 0x2, R5 ;  /* 0x0000000216047824 */ /* 0x000fe200078e0205 */
[----:B------:R-:W-:Y:S01]  /*9500*/  PRMT R162, RZ, 0x7610, R162 ;  /* 0x00007610ffa27816 */ /* 0x000fe200000000a2 */
[----:B------:R-:W0:Y:S05]  /*9510*/  LDC R22, c[0x0][0x3d8] ;  /* 0x0000f600ff167b82 */ /* 0x000e2a0000000800 */
[----:B------:R-:W4:Y:S01]  /*9520*/  @P0 LDG.E.U8 R162, desc[UR20][R164.64] ;  /* 0x00000014a4a20981 */ /* 0x000f22000c1e1100 */
[----:B-1----:R-:W-:-:S04]  /*9530*/  IADD3 R156, P3, PT, R4, R138, RZ ;  /* 0x0000008a049c7210 */ /* 0x002fc80007f7e0ff */
[----:B------:R-:W-:Y:S01]  /*9540*/  LEA.HI.X.SX32 R157, R4, R0, 0x1, P3 ;  /* 0x00000000049d7211 */ /* 0x000fe200018f0eff */
[----:B--2---:R-:W-:Y:S04]  /*9550*/  STL [R1+0x754], R23 ;  /* 0x0007541701007387 */ /* 0x004fe80000100800 */
[----:B---3--:R1:W-:Y:S01]  /*9560*/  STL [R1+0x780], R160 ;  /* 0x000780a001007387 */ /* 0x0083e20000100800 */
[----:B------:R-:W-:Y:S01]  /*9570*/  IMAD R4, R10, 0x2, R4 ;  /* 0x000000020a047824 */ /* 0x000fe200078e0204 */
[----:B------:R-:W-:Y:S01]  /*9580*/  PRMT R24, RZ, 0x7610, R24 ;  /* 0x00007610ff187816 */ /* 0x000fe20000000018 */
[----:B------:R-:W2:Y:S01]  /*9590*/  LDC R10, c[0x0][0x3d8] ;  /* 0x0000f600ff0a7b82 */ /* 0x000ea20000000800 */
[----:B-1----:R-:W-:-:S07]  /*95a0*/  IADD3 R160, P2, PT, R5, R138, RZ ;  /* 0x0000008a05a07210 */ /* 0x002fce0007f5e0ff */
[----:B------:R-:W1:Y:S01]  /*95b0*/  LDC R23, c[0x0][0x3d8] ;  /* 0x0000f600ff177b82 */ /* 0x000e620000000800 */
[----:B------:R-:W-:Y:S02]  /*95c0*/  LEA.HI.X.SX32 R161, R5, R0, 0x1, P2 ;  /* 0x0000000005a17211 */ /* 0x000fe400010f0eff */
[----:B------:R-:W-:Y:S01]  /*95d0*/  PRMT R5, RZ, 0x7610, R5 ;  /* 0x00007610ff057816 */ /* 0x000fe20000000005 */
[----:B------:R-:W-:Y:S04]  /*95e0*/  STL.64 [R1+0x218], R164 ;  /* 0x000218a401007387 */ /* 0x000fe80000100a00 */
[----:B------:R-:W3:Y:S04]  /*95f0*/  @P0 LDG.E.U8 R159, desc[UR20][R160.64] ;  /* 0x00000014a09f0981 */ /* 0x000ee8000c1e1100 */
[----:B------:R0:W2:Y:S04]  /*9600*/  @P0 LDG.E.U8 R5, desc[UR20][R156.64] ;  /* 0x000000149c050981 */ /* 0x0000a8000c1e1100 */
[----:B------:R-:W-:Y:S04]  /*9610*/  STL.64 [R1+0x210], R160 ;  /* 0x000210a001007387 */ /* 0x000fe80000100a00 */
[----:B------:R0:W-:Y:S02]  /*9620*/  STL.64 [R1+0x208], R156 ;  /* 0x0002089c01007387 */ /* 0x0001e40000100a00 */
[----:B0-----:R-:W-:-:S04]  /*9630*/  IADD3 R156, P2, PT, R4, R138, RZ ;  /* 0x0000008a049c7210 */ /* 0x001fc80007f5e0ff */
[----:B------:R-:W-:-:S05]  /*9640*/  LEA.HI.X.SX32 R157, R4, R0, 0x1, P2 ;  /* 0x00000000049d7211 */ /* 0x000fca00010f0eff */
[----:B------:R0:W3:Y:S04]  /*9650*/  @P0 LDG.E.U8 R153, desc[UR20][R156.64] ;  /* 0x000000149c990981 */ /* 0x0000e8000c1e1100 */
[----:B--2---:R4:W-:Y:S02]  /*9660*/  STL [R1+0x76c], R5 ;  /* 0x00076c0501007387 */ /* 0x0049e40000100800 */
[----:B----4-:R-:W-:Y:S02]  /*9670*/  IMAD R5, R6, 0x2, R4 ;  /* 0x0000000206057824 */ /* 0x010fe400078e0204 */
[----:B------:R0:W-:Y:S01]  /*9680*/  STL.64 [R1+0x200], R156 ;  /* 0x0002009c01007387 */ /* 0x0001e20000100a00 */
[----:B------:R-:W2:Y:S02]  /*9690*/  LDC R6, c[0x0][0x3d8] ;  /* 0x0000f600ff067b82 */ /* 0x000ea40000000800 */
[----:B------:R-:W-:-:S04]  /*96a0*/  IADD3 R160, P2, PT, R5, R138, RZ ;  /* 0x0000008a05a07210 */ /* 0x000fc80007f5e0ff */
[----:B------:R-:W-:-:S05]  /*96b0*/  LEA.HI.X.SX32 R161, R5, R0, 0x1, P2 ;  /* 0x0000000005a17211 */ /* 0x000fca00010f0eff */
[----:B------:R-:W4:Y:S01]  /*96c0*/  @P0 LDG.E.U8 R152, desc[UR20][R160.64] ;  /* 0x00000014a0980981 */ /* 0x000f22000c1e1100 */
[----:B------:R-:W-:Y:S02]  /*96d0*/  IMAD R4, R9, 0x2, R5 ;  /* 0x0000000209047824 */ /* 0x000fe400078e0205 */
[----:B------:R-:W2:Y:S02]  /*96e0*/  LDC R9, c[0x0][0x3d8] ;  /* 0x0000f600ff097b82 */ /* 0x000ea40000000800 */
[----:B-1----:R-:W-:Y:S01]  /*96f0*/  IMAD R5, R23, 0x2, R4 ;  /* 0x0000000217057824 */ /* 0x002fe200078e0204 */
[C---:B0-----:R-:W-:Y:S01]  /*9700*/  IADD3 R156, P2, PT, R4.reuse, R138, RZ ;  /* 0x0000008a049c7210 */ /* 0x041fe20007f5e0ff */
[----:B------:R-:W-:Y:S03]  /*9710*/  STL.64 [R1+0x1f8], R160 ;  /* 0x0001f8a001007387 */ /* 0x000fe60000100a00 */
[----:B------:R-:W-:-:S02]  /*9720*/  LEA.HI.X.SX32 R157, R4, R0, 0x1, P2 ;  /* 0x00000000049d7211 */ /* 0x000fc400010f0eff */
[----:B------:R-:W-:-:S03]  /*9730*/  PRMT R23, RZ, 0x7610, R23 ;  /* 0x00007610ff177816 */ /* 0x000fc60000000017 */
[----:B------:R0:W2:Y:S04]  /*9740*/  @P0 LDG.E.U8 R24, desc[UR20][R156.64] ;  /* 0x000000149c180981 */ /* 0x0000a8000c1e1100 */
[----:B----4-:R1:W-:Y:S04]  /*9750*/  STL [R1+0x730], R152 ;  /* 0x0007309801007387 */ /* 0x0103e80000100800 */
[----:B---3--:R3:W-:Y:S01]  /*9760*/  STL [R1+0x720], R153 ;  /* 0x0007209901007387 */ /* 0x0087e20000100800 */
[----:B-1----:R-:W-:-:S04]  /*9770*/  IADD3 R152, P2, PT, R5, R138, RZ ;  /* 0x0000008a05987210 */ /* 0x002fc80007f5e0ff */
[----:B---3--:R-:W-:-:S05]  /*9780*/  LEA.HI.X.SX32 R153, R5, R0, 0x1, P2 ;  /* 0x0000000005997211 */ /* 0x008fca00010f0eff */
[----:B------:R1:W3:Y:S01]  /*9790*/  @P0 LDG.E.U8 R23, desc[UR20][R152.64] ;  /* 0x0000001498170981 */ /* 0x0002e2000c1e1100 */
[----:B------:R-:W-:Y:S01]  /*97a0*/  IMAD R5, R10, 0x2, R5 ;  /* 0x000000020a057824 */ /* 0x000fe200078e0205 */
[----:B------:R-:W-:Y:S01]  /*97b0*/  PRMT R155, RZ, 0x7610, R155 ;  /* 0x00007610ff9b7816 */ /* 0x000fe2000000009b */
[----:B------:R-:W4:Y:S02]  /*97c0*/  LDC R10, c[0x0][0x3d8] ;  /* 0x0000f600ff0a7b82 */ /* 0x000f240000000800 */
[----:B--2---:R-:W-:Y:S01]  /*97d0*/  IMAD R6, R6, 0x2, R5 ;  /* 0x0000000206067824 */ /* 0x004fe200078e0205 */
[C---:B------:R-:W-:Y:S01]  /*97e0*/  IADD3 R160, P2, PT, R5.reuse, R138, RZ ;  /* 0x0000008a05a07210 */ /* 0x040fe20007f5e0ff */
[----:B------:R-:W-:Y:S02]  /*97f0*/  STL [R1+0x750], R162 ;  /* 0x000750a201007387 */ /* 0x000fe40000100800 */
[----:B------:R-:W-:Y:S02]  /*9800*/  IMAD R4, R22, 0x2, R6 ;  /* 0x0000000216047824 */ /* 0x000fe400078e0206 */
[----:B------:R0:W-:Y:S01]  /*9810*/  STL.64 [R1+0x1f0], R156 ;  /* 0x0001f09c01007387 */ /* 0x0001e20000100a00 */
[----:B------:R-:W-:-:S03]  /*9820*/  LEA.HI.X.SX32 R161, R5, R0, 0x1, P2 ;  /* 0x0000000005a17211 */ /* 0x000fc600010f0eff */
[----:B------:R-:W-:Y:S04]  /*9830*/  STL [R1+0x74c], R159 ;  /* 0x00074c9f01007387 */ /* 0x000fe80000100800 */
[----:B------:R1:W-:Y:S01]  /*9840*/  STL.64 [R1+0x1e8], R152 ;  /* 0x0001e89801007387 */ /* 0x0003e20000100a00 */
[----:B------:R-:W-:Y:S02]  /*9850*/  PRMT R5, RZ, 0x7610, R5 ;  /* 0x00007610ff057816 */ /* 0x000fe40000000005 */
[----:B0-----:R-:W-:-:S04]  /*9860*/  IADD3 R156, P2, PT, R6, R138, RZ ;  /* 0x0000008a069c7210 */ /* 0x001fc80007f5e0ff */
[----:B------:R-:W-:Y:S02]  /*9870*/  LEA.HI.X.SX32 R157, R6, R0, 0x1, P2 ;  /* 0x00000000069d7211 */ /* 0x000fe400010f0eff */
[----:B------:R-:W-:Y:S01]  /*9880*/  PRMT R154, RZ, 0x7610, R154 ;  /* 0x00007610ff9a7816 */ /* 0x000fe2000000009a */
[----:B------:R-:W0:Y:S01]  /*9890*/  LDC R6, c[0x0][0x3d8] ;  /* 0x0000f600ff067b82 */ /* 0x000e220000000800 */
[C---:B-1----:R-:W-:Y:S01]  /*98a0*/  IADD3 R152, P3, PT, R4.reuse, R138, RZ ;  /* 0x0000008a04987210 */ /* 0x042fe20007f7e0ff */
[----:B------:R1:W2:Y:S03]  /*98b0*/  @P0 LDG.E.U8 R155, desc[UR20][R156.64] ;  /* 0x000000149c9b0981 */ /* 0x0002a6000c1e1100 */
[----:B------:R-:W-:Y:S01]  /*98c0*/  LEA.HI.X.SX32 R153, R4, R0, 0x1, P3 ;  /* 0x0000000004997211 */ /* 0x000fe200018f0eff */
[----:B------:R-:W-:Y:S01]  /*98d0*/  IMAD R4, R9, 0x2, R4 ;  /* 0x0000000209047824 */ /* 0x000fe200078e0204 */
[----:B------:R-:W-:Y:S01]  /*98e0*/  PRMT R22, RZ, 0x7610, R22 ;  /* 0x00007610ff167816 */ /* 0x000fe20000000016 */
[----:B------:R-:W0:Y:S02]  /*98f0*/  LDC R9, c[0x0][0x3d8] ;  /* 0x0000f600ff097b82 */ /* 0x000e240000000800 */
[----:B------:R-:W2:Y:S04]  /*9900*/  @P0 LDG.E.U8 R5, desc[UR20][R152.64] ;  /* 0x0000001498050981 */ /* 0x000ea8000c1e1100 */
[----:B---3--:R3:W-:Y:S04]  /*9910*/  STL [R1+0x73c], R23 ;  /* 0x00073c1701007387 */ /* 0x0087e80000100800 */
[----:B------:R0:W-:Y:S04]  /*9920*/  STL [R1+0x71c], R24 ;  /* 0x00071c1801007387 */ /* 0x0001e80000100800 */
[----:B------:R-:W-:Y:S01]  /*9930*/  STL.64 [R1+0x1e0], R160 ;  /* 0x0001e0a001007387 */ /* 0x000fe20000100a00 */
[----:B---3--:R-:W3:Y:S03]  /*9940*/  LDC R23, c[0x0][0x3d8] ;  /* 0x0000f600ff177b82 */ /* 0x008ee60000000800 */
[----:B------:R1:W-:Y:S01]  /*9950*/  STL.64 [R1+0x1d8], R156 ;  /* 0x0001d89c01007387 */ /* 0x0003e20000100a00 */
[----:B------:R-:W-:-:S04]  /*9960*/  PRMT R158, RZ, 0x7610, R158 ;  /* 0x00007610ff9e7816 */ /* 0x000fc8000000009e */
[----:B0-----:R-:W0:Y:S01]  /*9970*/  LDC R24, c[0x0][0x3d8] ;  /* 0x0000f600ff187b82 */ /* 0x001e220000000800 */
[C---:B-1----:R-:W-:Y:S01]  /*9980*/  IADD3 R156, P2, PT, R4.reuse, R138, RZ ;  /* 0x0000008a049c7210 */ /* 0x042fe20007f5e0ff */
[----:B------:R-:W-:Y:S03]  /*9990*/  STL.64 [R1+0x1d0], R152 ;  /* 0x0001d09801007387 */ /* 0x000fe60000100a00 */
[----:B------:R-:W-:Y:S01]  /*99a0*/  LEA.HI.X.SX32 R157, R4, R0, 0x1, P2 ;  /* 0x00000000049d7211 */ /* 0x000fe200010f0eff */
[----:B------:R-:W3:Y:S04]  /*99b0*/  @P0 LDG.E.U8 R158, desc[UR20][R160.64] ;  /* 0x00000014a09e0981 */ /* 0x000ee8000c1e1100 */
[----:B------:R-:W3:Y:S04]  /*99c0*/  @P0 LDG.E.U8 R154, desc[UR20][R156.64] ;  /* 0x000000149c9a0981 */ /* 0x000ee8000c1e1100 */
[----:B--2---:R4:W-:Y:S02]  /*99d0*/  STL [R1+0x700], R5 ;  /* 0x0007000501007387 */ /* 0x0049e40000100800 */
[----:B----4-:R-:W-:-:S02]  /*99e0*/  IMAD R5, R10, 0x2, R4 ;  /* 0x000000020a057824 */ /* 0x010fc400078e0204 */
[----:B------:R-:W-:Y:S01]  /*99f0*/  STL.64 [R1+0x1c8], R156 ;  /* 0x0001c89c01007387 */ /* 0x000fe20000100a00 */
[----:B------:R-:W1:Y:S01]  /*9a00*/  LDC R10, c[0x0][0x3d8] ;  /* 0x0000f600ff0a7b82 */ /* 0x000e620000000800 */
[----:B---3--:R-:W-:Y:S01]  /*9a10*/  IMAD R4, R23, 0x2, R5 ;  /* 0x0000000217047824 */ /* 0x008fe200078e0205 */
[----:B------:R-:W-:-:S04]  /*9a20*/  IADD3 R152, P2, PT, R5, R138, RZ ;  /* 0x0000008a05987210 */ /* 0x000fc80007f5e0ff */
[----:B------:R-:W-:Y:S02]  /*9a30*/  LEA.HI.X.SX32 R153, R5, R0, 0x1, P2 ;  /* 0x0000000005997211 */ /* 0x000fe400010f0eff */
[----:B------:R-:W-:-:S03]  /*9a40*/  PRMT R23, RZ, 0x7610, R23 ;  /* 0x00007610ff177816 */ /* 0x000fc60000000017 */
[----:B------:R2:W3:Y:S04]  /*9a50*/  @P0 LDG.E.U8 R22, desc[UR20][R152.64] ;  /* 0x0000001498160981 */ /* 0x0004e8000c1e1100 */
[----:B------:R4:W-:Y:S04]  /*9a60*/  STL [R1+0x708], R154 ;  /* 0x0007089a01007387 */ /* 0x0009e80000100800 */
[----:B------:R0:W-:Y:S01]  /*9a70*/  STL [R1+0x70c], R155 ;  /* 0x00070c9b01007387 */ /* 0x0001e20000100800 */
[----:B----4-:R-:W-:-:S04]  /*9a80*/  IADD3 R154, P2, PT, R4, R138, RZ ;  /* 0x0000008a049a7210 */ /* 0x010fc80007f5e0ff */
[----:B0-----:R-:W-:-:S05]  /*9a90*/  LEA.HI.X.SX32 R155, R4, R0, 0x1, P2 ;  /* 0x00000000049b7211 */ /* 0x001fca00010f0eff */
[----:B------:R-:W4:Y:S01]  /*9aa0*/  @P0 LDG.E.U8 R23, desc[UR20][R154.64] ;  /* 0x000000149a170981 */ /* 0x000f22000c1e1100 */
[----:B------:R-:W-:-:S03]  /*9ab0*/  IMAD R5, R24, 0x2, R4 ;  /* 0x0000000218057824 */ /* 0x000fc600078e0204 */
[----:B------:R2:W-:Y:S01]  /*9ac0*/  STL.64 [R1+0x1c0], R152 ;  /* 0x0001c09801007387 */ /* 0x0005e20000100a00 */
[----:B------:R-:W-:Y:S02]  /*9ad0*/  PRMT R24, RZ, 0x7610, R24 ;  /* 0x00007610ff187816 */ /* 0x000fe40000000018 */
[----:B--2---:R-:W-:-:S04]  /*9ae0*/  IADD3 R152, P2, PT, R5, R138, RZ ;  /* 0x0000008a05987210 */ /* 0x004fc80007f5e0ff */
[----:B------:R-:W-:Y:S01]  /*9af0*/  LEA.HI.X.SX32 R153, R5, R0, 0x1, P2 ;  /* 0x0000000005997211 */ /* 0x000fe200010f0eff */
[----:B------:R-:W-:-:S04]  /*9b00*/  IMAD R5, R6, 0x2, R5 ;  /* 0x0000000206057824 */ /* 0x000fc800078e0205 */
[--C-:B------:R-:W-:Y:S01]  /*9b10*/  IMAD R6, R9, 0x2, R5.reuse ;  /* 0x0000000209067824 */ /* 0x100fe200078e0205 */
[----:B---3--:R0:W-:Y:S01]  /*9b20*/  STL [R1+0x6d4], R22 ;  /* 0x0006d41601007387 */ /* 0x0081e20000100800 */
[C---:B------:R-:W-:Y:S01]  /*9b30*/  IADD3 R156, P2, PT, R5.reuse, R138, RZ ;  /* 0x0000008a059c7210 */ /* 0x040fe20007f5e0ff */
[----:B------:R-:W2:Y:S01]  /*9b40*/  LDC R9, c[0x0][0x3d8] ;  /* 0x0000f600ff097b82 */ /* 0x000ea20000000800 */
[----:B-1----:R-:W-:Y:S01]  /*9b50*/  IMAD R4, R10, 0x2, R6 ;  /* 0x000000020a047824 */ /* 0x002fe200078e0206 */
[----:B------:R-:W-:Y:S04]  /*9b60*/  STL [R1+0x6f4], R158 ;  /* 0x0006f49e01007387 */ /* 0x000fe80000100800 */
[----:B------:R1:W-:Y:S01]  /*9b70*/  STL.64 [R1+0x1b8], R154 ;  /* 0x0001b89a01007387 */ /* 0x0003e20000100a00 */
[----:B------:R-:W-:Y:S01]  /*9b80*/  LEA.HI.X.SX32 R157, R5, R0, 0x1, P2 ;  /* 0x00000000059d7211 */ /* 0x000fe200010f0eff */
[----:B0-----:R-:W0:Y:S02]  /*9b90*/  LDC R22, c[0x0][0x3d8] ;  /* 0x0000f600ff167b82 */ /* 0x001e240000000800 */
[----:B------:R3:W2:Y:S01]  /*9ba0*/  @P0 LDG.E.U8 R24, desc[UR20][R152.64] ;  /* 0x0000001498180981 */ /* 0x0006a2000c1e1100 */
[----:B------:R-:W-:-:S02]  /*9bb0*/  PRMT R5, RZ, 0x7610, R5 ;  /* 0x00007610ff057816 */ /* 0x000fc40000000005 */
[----:B------:R-:W-:Y:S02]  /*9bc0*/  PRMT R151, RZ, 0x7610, R151 ;  /* 0x00007610ff977816 */ /* 0x000fe40000000097 */
[----:B------:R-:W-:Y:S01]  /*9bd0*/  PRMT R139, RZ, 0x7610, R139 ;  /* 0x00007610ff8b7816 */ /* 0x000fe2000000008b */
[----:B------:R-:W0:Y:S01]  /*9be0*/  LDC R10, c[0x0][0x3d8] ;  /* 0x0000f600ff0a7b82 */ /* 0x000e220000000800 */
[----:B----4-:R4:W-:Y:S04]  /*9bf0*/  STL [R1+0x6d0], R23 ;  /* 0x0006d01701007387 */ /* 0x0109e80000100800 */
[----:B------:R3:W-:Y:S01]  /*9c00*/  STL.64 [R1+0x1b0], R152 ;  /* 0x0001b09801007387 */ /* 0x0007e20000100a00 */
[----:B-1----:R-:W-:-:S03]  /*9c10*/  IADD3 R154, P2, PT, R6, R138, RZ ;  /* 0x0000008a069a7210 */ /* 0x002fc60007f5e0ff */
[----:B------:R-:W2:Y:S01]  /*9c20*/  @P0 LDG.E.U8 R151, desc[UR20][R156.64] ;  /* 0x000000149c970981 */ /* 0x000ea2000c1e1100 */
[----:B----4-:R-:W1:Y:S01]  /*9c30*/  LDC R23, c[0x0][0x3d8] ;  /* 0x0000f600ff177b82 */ /* 0x010e620000000800 */
[----:B---3--:R-:W-:-:S04]  /*9c40*/  IADD3 R152, P3, PT, R4, R138, RZ ;  /* 0x0000008a04987210 */ /* 0x008fc80007f7e0ff */
[----:B------:R-:W-:-:S05]  /*9c50*/  LEA.HI.X.SX32 R153, R4, R0, 0x1, P3 ;  /* 0x0000000004997211 */ /* 0x000fca00018f0eff */
[----:B------:R-:W3:Y:S01]  /*9c60*/  @P0 LDG.E.U8 R5, desc[UR20][R152.64] ;  /* 0x0000001498050981 */ /* 0x000ee2000c1e1100 */
[----:B------:R-:W-:Y:S01]  /*9c70*/  LEA.HI.X.SX32 R155, R6, R0, 0x1, P2 ;  /* 0x00000000069b7211 */ /* 0x000fe200010f0eff */
[----:B0-----:R-:W-:Y:S01]  /*9c80*/  IMAD R4, R22, 0x2, R4 ;  /* 0x0000000216047824 */ /* 0x001fe200078e0204 */
[----:B------:R-:W-:Y:S01]  /*9c90*/  PRMT R3, RZ, 0x7610, R3 ;  /* 0x00007610ff037816 */ /* 0x000fe20000000003 */
[----:B------:R-:W0:Y:S02]  /*9ca0*/  LDC R6, c[0x0][0x3d8] ;  /* 0x0000f600ff067b82 */ /* 0x000e240000000800 */
[----:B------:R4:W3:Y:S01]  /*9cb0*/  @P0 LDG.E.U8 R139, desc[UR20][R154.64] ;  /* 0x000000149a8b0981 */ /* 0x0008e2000c1e1100 */
[----:B------:R-:W-:-:S05]  /*9cc0*/  PRMT R225, RZ, 0x7610, R225 ;  /* 0x00007610ffe17816 */ /* 0x000fca00000000e1 */
[----:B------:R-:W0:Y:S01]  /*9cd0*/  LDC R22, c[0x0][0x3d8] ;  /* 0x0000f600ff167b82 */ /* 0x000e220000000800 */
[----:B--2---:R2:W-:Y:S04]  /*9ce0*/  STL [R1+0x6c8], R24 ;  /* 0x0006c81801007387 */ /* 0x0045e80000100800 */
[----:B------:R-:W-:Y:S04]  /*9cf0*/  STL.64 [R1+0x1a8], R156 ;  /* 0x0001a89c01007387 */ /* 0x000fe80000100a00 */
[----:B------:R4:W-:Y:S01]  /*9d00*/  STL.64 [R1+0x1a0], R154 ;  /* 0x0001a09a01007387 */ /* 0x0009e20000100a00 */
[----:B--2---:R-:W2:Y:S03]  /*9d10*/  LDC R24, c[0x0][0x3d8] ;  /* 0x0000f600ff187b82 */ /* 0x004ea60000000800 */
[----:B------:R-:W-:Y:S01]  /*9d20*/  STL.64 [R1+0x198], R152 ;  /* 0x0001989801007387 */ /* 0x000fe20000100a00 */
[----:B----4-:R-:W-:-:S04]  /*9d30*/  IADD3 R154, P2, PT, R4, R138, RZ ;  /* 0x0000008a049a7210 */ /* 0x010fc80007f5e0ff */
[----:B------:R-:W-:-:S05]  /*9d40*/  LEA.HI.X.SX32 R155, R4, R0, 0x1, P2 ;  /* 0x00000000049b7211 */ /* 0x000fca00010f0eff */
[----:B------:R4:W4:Y:S04]  /*9d50*/  @P0 LDG.E.U8 R225, desc[UR20][R154.64] ;  /* 0x000000149ae10981 */ /* 0x000928000c1e1100 */
[----:B---3--:R1:W-:Y:S02]  /*9d60*/  STL [R1+0x6b4], R5 ;  /* 0x0006b40501007387 */ /* 0x0083e40000100800 */
[----:B-1----:R-:W-:Y:S02]  /*9d70*/  IMAD R5, R23, 0x2, R4 ;  /* 0x0000000217057824 */ /* 0x002fe400078e0204 */
[----:B------:R4:W-:Y:S01]  /*9d80*/  STL.64 [R1+0x190], R154 ;  /* 0x0001909a01007387 */ /* 0x0009e20000100a00 */
[----:B------:R-:W1:Y:S02]  /*9d90*/  LDC R23, c[0x0][0x3d8] ;  /* 0x0000f600ff177b82 */ /* 0x000e640000000800 */
[----:B------:R-:W-:-:S04]  /*9da0*/  IADD3 R152, P2, PT, R5, R138, RZ ;  /* 0x0000008a05987210 */ /* 0x000fc80007f5e0ff */
[----:B------:R-:W-:-:S05]  /*9db0*/  LEA.HI.X.SX32 R153, R5, R0, 0x1, P2 ;  /* 0x0000000005997211 */ /* 0x000fca00010f0eff */
[----:B------:R3:W3:Y:S01]  /*9dc0*/  @P0 LDG.E.U8 R3, desc[UR20][R152.64] ;  /* 0x0000001498030981 */ /* 0x0006e2000c1e1100 */
[----:B------:R-:W-:Y:S02]  /*9dd0*/  IMAD R4, R9, 0x2, R5 ;  /* 0x0000000209047824 */ /* 0x000fe400078e0205 */
[----:B------:R-:W1:Y:S02]  /*9de0*/  LDC R9, c[0x0][0x3d8] ;  /* 0x0000f600ff097b82 */ /* 0x000e640000000800 */
[----:B--2---:R-:W-:Y:S01]  /*9df0*/  IMAD R5, R24, 0x2, R4 ;  /* 0x0000000218057824 */ /* 0x004fe200078e0204 */
[C---:B----4-:R-:W-:Y:S01]  /*9e00*/  IADD3 R154, P2, PT, R4.reuse, R138, RZ ;  /* 0x0000008a049a7210 */ /* 0x050fe20007f5e0ff */
[----:B------:R3:W-:Y:S03]  /*9e10*/  STL.64 [R1+0x188], R152 ;  /* 0x0001889801007387 */ /* 0x0007e60000100a00 */
[----:B------:R-:W-:Y:S01]  /*9e20*/  LEA.HI.X.SX32 R155, R4, R0, 0x1, P2 ;  /* 0x00000000049b7211 */ /* 0x000fe200010f0eff */
[----:B------:R-:W2:Y:S01]  /*9e30*/  LDC R24, c[0x0][0x3d8] ;  /* 0x0000f600ff187b82 */ /* 0x000ea20000000800 */
[----:B---3--:R-:W-:-:S04]  /*9e40*/  IADD3 R152, P2, PT, R5, R138, RZ ;  /* 0x0000008a05987210 */ /* 0x008fc80007f5e0ff */
[----:B------:R-:W-:Y:S01]  /*9e50*/  LEA.HI.X.SX32 R153, R5, R0, 0x1, P2 ;  /* 0x0000000005997211 */ /* 0x000fe200010f0eff */
[----:B0-----:R-:W-:Y:S01]  /*9e60*/  IMAD R5, R6, 0x2, R5 ;  /* 0x0000000206057824 */ /* 0x001fe200078e0205 */
[----:B------:R-:W-:-:S03]  /*9e70*/  PRMT R207, RZ, 0x7610, R207 ;  /* 0x00007610ffcf7816 */ /* 0x000fc600000000cf */
[----:B------:R-:W-:Y:S02]  /*9e80*/  IMAD R6, R10, 0x2, R5 ;  /* 0x000000020a067824 */ /* 0x000fe400078e0205 */
[----:B------:R-:W0:Y:S01]  /*9e90*/  LDC R10, c[0x0][0x3d8] ;  /* 0x0000f600ff0a7b82 */ /* 0x000e220000000800 */
[----:B------:R-:W-:Y:S01]  /*9ea0*/  PRMT R224, RZ, 0x7610, R224 ;  /* 0x00007610ffe07816 */ /* 0x000fe200000000e0 */
[----:B------:R-:W-:Y:S01]  /*9eb0*/  IMAD R4, R22, 0x2, R6 ;  /* 0x0000000216047824 */ /* 0x000fe200078e0206 */
[C---:B------:R-:W-:Y:S01]  /*9ec0*/  IADD3 R156, P2, PT, R5.reuse, R138, RZ ;  /* 0x0000008a059c7210 */ /* 0x040fe20007f5e0ff */
[----:B------:R3:W-:Y:S04]  /*9ed0*/  STL.64 [R1+0x180], R154 ;  /* 0x0001809a01007387 */ /* 0x0007e80000100a00 */
[----:B------:R-:W-:Y:S01]  /*9ee0*/  STL [R1+0x6dc], R151 ;  /* 0x0006dc9701007387 */ /* 0x000fe20000100800 */
[----:B------:R-:W-:Y:S01]  /*9ef0*/  LEA.HI.X.SX32 R157, R5, R0, 0x1, P2 ;  /* 0x00000000059d7211 */ /* 0x000fe200010f0eff */
[----:B------:R-:W4:Y:S02]  /*9f00*/  LDC R22, c[0x0][0x3d8] ;  /* 0x0000f600ff167b82 */ /* 0x000f240000000800 */
[----:B------:R-:W-:Y:S04]  /*9f10*/  STL [R1+0x6ac], R139 ;  /* 0x0006ac8b01007387 */ /* 0x000fe80000100800 */
[----:B------:R3:W4:Y:S04]  /*9f20*/  @P0 LDG.E.U8 R207, desc[UR20][R154.64] ;  /* 0x000000149acf0981 */ /* 0x000728000c1e1100 */
[----:B------:R1:W-:Y:S04]  /*9f30*/  STL.64 [R1+0x178], R152 ;  /* 0x0001789801007387 */ /* 0x0003e80000100a00 */
[----:B------:R1:W4:Y:S01]  /*9f40*/  @P0 LDG.E.U8 R224, desc[UR20][R152.64] ;  /* 0x0000001498e00981 */ /* 0x000322000c1e1100 */
[----:B---3--:R-:W-:-:S02]  /*9f50*/  IADD3 R154, P2, PT, R6, R138, RZ ;  /* 0x0000008a069a7210 */ /* 0x008fc40007f5e0ff */
[----:B------:R-:W-:Y:S02]  /*9f60*/  PRMT R206, RZ, 0x7610, R206 ;  /* 0x00007610ffce7816 */ /* 0x000fe400000000ce */
[----:B------:R-:W-:Y:S02]  /*9f70*/  LEA.HI.X.SX32 R155, R6, R0, 0x1, P2 ;  /* 0x00000000069b7211 */ /* 0x000fe400010f0eff */
[----:B------:R-:W3:Y:S01]  /*9f80*/  LDC R6, c[0x0][0x3d8] ;  /* 0x0000f600ff067b82 */ /* 0x000ee20000000800 */
[C---:B-1----:R-:W-:Y:S01]  /*9f90*/  IADD3 R152, P3, PT, R4.reuse, R138, RZ ;  /* 0x0000008a04987210 */ /* 0x042fe20007f7e0ff */
[----:B------:R-:W-:Y:S03]  /*9fa0*/  STL.64 [R1+0x170], R156 ;  /* 0x0001709c01007387 */ /* 0x000fe60000100a00 */
[----:B------:R-:W-:Y:S01]  /*9fb0*/  LEA.HI.X.SX32 R153, R4, R0, 0x1, P3 ;  /* 0x0000000004997211 */ /* 0x000fe200018f0eff */
[----:B------:R-:W-:Y:S01]  /*9fc0*/  IMAD R4, R9, 0x2, R4 ;  /* 0x0000000209047824 */ /* 0x000fe200078e0204 */
[----:B------:R-:W-:Y:S01]  /*9fd0*/  PRMT R204, RZ, 0x7610, R204 ;  /* 0x00007610ffcc7816 */ /* 0x000fe200000000cc */
[----:B------:R1:W-:Y:S01]  /*9fe0*/  STL.64 [R1+0x168], R154 ;  /* 0x0001689a01007387 */ /* 0x0003e20000100a00 */
[----:B------:R-:W3:Y:S01]  /*9ff0*/  LDC R9, c[0x0][0x3d8] ;  /* 0x0000f600ff097b82 */ /* 0x000ee20000000800 */
[----:B------:R-:W-:-:S02]  /*a000*/  IMAD R5, R23, 0x2, R4 ;  /* 0x0000000217057824 */ /* 0x000fc400078e0204 */
[----:B------:R1:W4:Y:S01]  /*a010*/  @P0 LDG.E.U8 R206, desc[UR20][R154.64] ;  /* 0x000000149ace0981 */ /* 0x000322000c1e1100 */
[----:B------:R-:W-:-:S03]  /*a020*/  PRMT R183, RZ, 0x7610, R183 ;  /* 0x00007610ffb77816 */ /* 0x000fc600000000b7 */
[----:B------:R2:W-:Y:S01]  /*a030*/  STL.64 [R1+0x160], R152 ;  /* 0x0001609801007387 */ /* 0x0005e20000100a00 */
[----:B------:R-:W-:Y:S01]  /*a040*/  PRMT R182, RZ, 0x7610, R182 ;  /* 0x00007610ffb67816 */ /* 0x000fe200000000b6 */
[----:B------:R-:W3:Y:S02]  /*a050*/  LDC R23, c[0x0][0x3d8] ;  /* 0x0000f600ff177b82 */ /* 0x000ee40000000800 */
[----:B------:R2:W4:Y:S01]  /*a060*/  @P0 LDG.E.U8 R204, desc[UR20][R152.64] ;  /* 0x0000001498cc0981 */ /* 0x000522000c1e1100 */
[----:B-1----:R-:W-:-:S04]  /*a070*/  IADD3 R154, P2, PT, R4, R138, RZ ;  /* 0x0000008a049a7210 */ /* 0x002fc80007f5e0ff */
[----:B------:R-:W-:Y:S01]  /*a080*/  LEA.HI.X.SX32 R155, R4, R0, 0x1, P2 ;  /* 0x00000000049b7211 */ /* 0x000fe200010f0eff */
[----:B0-----:R-:W-:Y:S02]  /*a090*/  IMAD R4, R10, 0x2, R5 ;  /* 0x000000020a047824 */ /* 0x001fe400078e0205 */
[----:B------:R-:W0:Y:S01]  /*a0a0*/  LDC R10, c[0x0][0x3d8] ;  /* 0x0000f600ff0a7b82 */ /* 0x000e220000000800 */
[C---:B--2---:R-:W-:Y:S01]  /*a0b0*/  IADD3 R152, P2, PT, R5.reuse, R138, RZ ;  /* 0x0000008a05987210 */ /* 0x044fe20007f5e0ff */
[----:B------:R1:W2:Y:S03]  /*a0c0*/  @P0 LDG.E.U8 R183, desc[UR20][R154.64] ;  /* 0x000000149ab70981 */ /* 0x0002a6000c1e1100 */
[----:B------:R-:W-:Y:S01]  /*a0d0*/  LEA.HI.X.SX32 R153, R5, R0, 0x1, P2 ;  /* 0x0000000005997211 */ /* 0x000fe200010f0eff */
[----:B------:R-:W-:Y:S01]  /*a0e0*/  IMAD R5, R24, 0x2, R4 ;  /* 0x0000000218057824 */ /* 0x000fe200078e0204 */
[----:B------:R-:W-:Y:S01]  /*a0f0*/  PRMT R205, RZ, 0x7610, R205 ;  /* 0x00007610ffcd7816 */ /* 0x000fe200000000cd */
[----:B------:R-:W0:Y:S02]  /*a100*/  LDC R24, c[0x0][0x3d8] ;  /* 0x0000f600ff187b82 */ /* 0x000e240000000800 */
[----:B------:R0:W2:Y:S01]  /*a110*/  @P0 LDG.E.U8 R182, desc[UR20][R152.64] ;  /* 0x0000001498b60981 */ /* 0x0000a2000c1e1100 */
[----:B------:R-:W-:-:S02]  /*a120*/  PRMT R181, RZ, 0x7610, R181 ;  /* 0x00007610ffb57816 */ /* 0x000fc400000000b5 */
[----:B------:R-:W-:Y:S01]  /*a130*/  PRMT R180, RZ, 0x7610, R180 ;  /* 0x00007610ffb47816 */ /* 0x000fe200000000b4 */
[----:B------:R0:W2:Y:S01]  /*a140*/  @P0 LDG.E.U8 R205, desc[UR20][R156.64] ;  /* 0x000000149ccd0981 */ /* 0x0000a2000c1e1100 */
[----:B------:R-:W-:Y:S02]  /*a150*/  PRMT R136, RZ, 0x7610, R136 ;  /* 0x00007610ff887816 */ /* 0x000fe40000000088 */
[----:B------:R-:W-:Y:S02]  /*a160*/  PRMT R131, RZ, 0x7610, R131 ;  /* 0x00007610ff837816 */ /* 0x000fe40000000083 */
[----:B------:R-:W-:Y:S02]  /*a170*/  PRMT R129, RZ, 0x7610, R129 ;  /* 0x00007610ff817816 */ /* 0x000fe40000000081 */
[----:B------:R-:W-:Y:S02]  /*a180*/  PRMT R130, RZ, 0x7610, R130 ;  /* 0x00007610ff827816 */ /* 0x000fe40000000082 */
[----:B------:R-:W-:-:S02]  /*a190*/  PRMT R137, RZ, 0x7610, R137 ;  /* 0x00007610ff897816 */ /* 0x000fc40000000089 */
[----:B------:R-:W-:Y:S02]  /*a1a0*/  PRMT R127, RZ, 0x7610, R127 ;  /* 0x00007610ff7f7816 */ /* 0x000fe4000000007f */
        /* <DEDUP_REMOVED lines=14> */
[----:B------:R-:W-:Y:S01]  /*a290*/  PRMT R113, RZ, 0x7610, R113 ;  /* 0x00007610ff717816 */ /* 0x000fe20000000071 */
[----:B------:R-:W-:Y:S04]  /*a2a0*/  STL [R1+0x6bc], R3 ;  /* 0x0006bc0301007387 */ /* 0x000fe80000100800 */
[----:B------:R1:W-:Y:S04]  /*a2b0*/  STL.64 [R1+0x158], R154 ;  /* 0x0001589a01007387 */ /* 0x0003e80000100a00 */
[----:B------:R0:W-:Y:S01]  /*a2c0*/  STL.64 [R1+0x150], R152 ;  /* 0x0001509801007387 */ /* 0x0001e20000100a00 */
[----:B-1----:R-:W-:-:S04]  /*a2d0*/  IADD3 R154, P2, PT, R4, R138, RZ ;  /* 0x0000008a049a7210 */ /* 0x002fc80007f5e0ff */
[----:B------:R-:W-:Y:S02]  /*a2e0*/  LEA.HI.X.SX32 R155, R4, R0, 0x1, P2 ;  /* 0x00000000049b7211 */ /* 0x000fe400010f0eff */
[----:B0-----:R-:W-:-:S03]  /*a2f0*/  IADD3 R152, P2, PT, R5, R138, RZ ;  /* 0x0000008a05987210 */ /* 0x001fc60007f5e0ff */
[----:B------:R0:W2:Y:S01]  /*a300*/  @P0 LDG.E.U8 R181, desc[UR20][R154.64] ;  /* 0x000000149ab50981 */ /* 0x0000a2000c1e1100 */
[----:B------:R-:W-:Y:S01]  /*a310*/  LEA.HI.X.SX32 R153, R5, R0, 0x1, P2 ;  /* 0x0000000005997211 */ /* 0x000fe200010f0eff */
[----:B---3--:R-:W-:-:S04]  /*a320*/  IMAD R5, R6, 0x2, R5 ;  /* 0x0000000206057824 */ /* 0x008fc800078e0205 */
[----:B------:R-:W-:Y:S01]  /*a330*/  IMAD R6, R9, 0x2, R5 ;  /* 0x0000000209067824 */ /* 0x000fe200078e0205 */
[----:B------:R0:W-:Y:S01]  /*a340*/  STL.64 [R1+0x148], R154 ;  /* 0x0001489a01007387 */ /* 0x0001e20000100a00 */
[----:B------:R-:W1:Y:S01]  /*a350*/  LDC R9, c[0x0][0x3d8] ;  /* 0x0000f600ff097b82 */ /* 0x000e620000000800 */
[C---:B------:R-:W-:Y:S01]  /*a360*/  IADD3 R156, P2, PT, R5.reuse, R138, RZ ;  /* 0x0000008a059c7210 */ /* 0x040fe20007f5e0ff */
[----:B----4-:R-:W-:Y:S01]  /*a370*/  IMAD R4, R22, 0x2, R6 ;  /* 0x0000000216047824 */ /* 0x010fe200078e0206 */
[----:B------:R3:W-:Y:S02]  /*a380*/  STL.64 [R1+0x140], R152 ;  /* 0x0001409801007387 */ /* 0x0007e40000100a00 */
[----:B------:R-:W-:Y:S02]  /*a390*/  LEA.HI.X.SX32 R157, R5, R0, 0x1, P2 ;  /* 0x00000000059d7211 */ /* 0x000fe400010f0eff */
[----:B------:R3:W4:Y:S01]  /*a3a0*/  @P0 LDG.E.U8 R180, desc[UR20][R152.64] ;  /* 0x0000001498b40981 */ /* 0x000722000c1e1100 */
[----:B------:R-:W1:Y:S01]  /*a3b0*/  LDC R22, c[0x0][0x3d8] ;  /* 0x0000f600ff167b82 */ /* 0x000e620000000800 */
[----:B0-----:R-:W-:-:S02]  /*a3c0*/  IADD3 R154, P2, PT, R6, R138, RZ ;  /* 0x0000008a069a7210 */ /* 0x001fc40007f5e0ff */
[----:B------:R-:W2:Y:S01]  /*a3d0*/  @P0 LDG.E.U8 R137, desc[UR20][R156.64] ;  /* 0x000000149c890981 */ /* 0x000ea2000c1e1100 */
[----:B---3--:R-:W-:Y:S02]  /*a3e0*/  IADD3 R152, P3, PT, R4, R138, RZ ;  /* 0x0000008a04987210 */ /* 0x008fe40007f7e0ff */
[-C--:B------:R-:W-:Y:S02]  /*a3f0*/  LEA.HI.X.SX32 R155, R6, R0.reuse, 0x1, P2 ;  /* 0x00000000069b7211 */ /* 0x080fe400010f0eff */
[----:B------:R-:W-:Y:S01]  /*a400*/  LEA.HI.X.SX32 R153, R4, R0, 0x1, P3 ;  /* 0x0000000004997211 */ /* 0x000fe200018f0eff */
[----:B------:R-:W-:Y:S01]  /*a410*/  IMAD R4, R10, 0x2, R4 ;  /* 0x000000020a047824 */ /* 0x000fe200078e0204 */
[----:B------:R-:W0:Y:S01]  /*a420*/  LDC R6, c[0x0][0x3d8] ;  /* 0x0000f600ff067b82 */ /* 0x000e220000000800 */
[----:B------:R-:W-:Y:S02]  /*a430*/  STL.64 [R1+0x138], R156 ;  /* 0x0001389c01007387 */ /* 0x000fe40000100a00 */
[----:B------:R-:W-:-:S02]  /*a440*/  IMAD R5, R23, 0x2, R4 ;  /* 0x0000000217057824 */ /* 0x000fc400078e0204 */
[----:B------:R3:W-:Y:S03]  /*a450*/  STL.64 [R1+0x130], R154 ;  /* 0x0001309a01007387 */ /* 0x0007e60000100a00 */
[----:B------:R-:W0:Y:S01]  /*a460*/  LDC R10, c[0x0][0x3d8] ;  /* 0x0000f600ff0a7b82 */ /* 0x000e220000000800 */
[----:B------:R3:W2:Y:S04]  /*a470*/  @P0 LDG.E.U8 R136, desc[UR20][R154.64] ;  /* 0x000000149a880981 */ /* 0x0006a8000c1e1100 */
[----:B------:R1:W-:Y:S03]  /*a480*/  STL.64 [R1+0x128], R152 ;  /* 0x0001289801007387 */ /* 0x0003e60000100a00 */
[----:B------:R-:W0:Y:S01]  /*a490*/  LDC R23, c[0x0][0x3d8] ;  /* 0x0000f600ff177b82 */ /* 0x000e220000000800 */
[----:B------:R1:W2:Y:S01]  /*a4a0*/  @P0 LDG.E.U8 R131, desc[UR20][R152.64] ;  /* 0x0000001498830981 */ /* 0x0002a2000c1e1100 */
[----:B---3--:R-:W-:-:S04]  /*a4b0*/  IADD3 R154, P2, PT, R4, R138, RZ ;  /* 0x0000008a049a7210 */ /* 0x008fc80007f5e0ff */
[----:B------:R-:W-:Y:S01]  /*a4c0*/  LEA.HI.X.SX32 R155, R4, R0, 0x1, P2 ;  /* 0x00000000049b7211 */ /* 0x000fe200010f0eff */
[----:B-1----:R-:W-:Y:S02]  /*a4d0*/  IMAD R4, R9, 0x2, R5 ;  /* 0x0000000209047824 */ /* 0x002fe400078e0205 */
[----:B------:R-:W1:Y:S01]  /*a4e0*/  LDC R9, c[0x0][0x3d8] ;  /* 0x0000f600ff097b82 */ /* 0x000e620000000800 */
[C---:B------:R-:W-:Y:S01]  /*a4f0*/  IADD3 R152, P2, PT, R5.reuse, R138, RZ ;  /* 0x0000008a05987210 */ /* 0x040fe20007f5e0ff */
[----:B------:R3:W-:Y:S03]  /*a500*/  STL.64 [R1+0x120], R154 ;  /* 0x0001209a01007387 */ /* 0x0007e60000100a00 */
[----:B------:R-:W-:Y:S01]  /*a510*/  LEA.HI.X.SX32 R153, R5, R0, 0x1, P2 ;  /* 0x0000000005997211 */ /* 0x000fe200010f0eff */
[----:B------:R3:W2:Y:S01]  /*a520*/  @P0 LDG.E.U8 R129, desc[UR20][R154.64] ;  /* 0x000000149a810981 */ /* 0x0006a2000c1e1100 */
[----:B------:R-:W-:-:S02]  /*a530*/  IMAD R5, R24, 0x2, R4 ;  /* 0x0000000218057824 */ /* 0x000fc400078e0204 */
[----:B------:R-:W1:Y:S01]  /*a540*/  LDC R24, c[0x0][0x3d8] ;  /* 0x0000f600ff187b82 */ /* 0x000e620000000800 */
[----:B------:R0:W-:Y:S04]  /*a550*/  STL.64 [R1+0x118], R152 ;  /* 0x0001189801007387 */ /* 0x0001e80000100a00 */
[----:B------:R0:W2:Y:S01]  /*a560*/  @P0 LDG.E.U8 R130, desc[UR20][R152.64] ;  /* 0x0000001498820981 */ /* 0x0000a2000c1e1100 */
[----:B---3--:R-:W-:-:S04]  /*a570*/  IADD3 R154, P2, PT, R4, R138, RZ ;  /* 0x0000008a049a7210 */ /* 0x008fc80007f5e0ff */
[----:B------:R-:W-:Y:S02]  /*a580*/  LEA.HI.X.SX32 R155, R4, R0, 0x1, P2 ;  /* 0x00000000049b7211 */ /* 0x000fe400010f0eff */
[----:B0-----:R-:W-:-:S03]  /*a590*/  IADD3 R152, P2, PT, R5, R138, RZ ;  /* 0x0000008a05987210 */ /* 0x001fc60007f5e0ff */
[----:B------:R0:W3:Y:S01]  /*a5a0*/  @P0 LDG.E.U8 R127, desc[UR20][R154.64] ;  /* 0x000000149a7f0981 */ /* 0x0000e2000c1e1100 */
[----:B------:R-:W-:Y:S01]  /*a5b0*/  LEA.HI.X.SX32 R153, R5, R0, 0x1, P2 ;  /* 0x0000000005997211 */ /* 0x000fe200010f0eff */
[----:B------:R-:W-:-:S04]  /*a5c0*/  IMAD R5, R6, 0x2, R5 ;  /* 0x0000000206057824 */ /* 0x000fc800078e0205 */
[----:B------:R-:W-:Y:S01]  /*a5d0*/  IMAD R6, R10, 0x2, R5 ;  /* 0x000000020a067824 */ /* 0x000fe200078e0205 */
[----:B------:R0:W-:Y:S01]  /*a5e0*/  STL.64 [R1+0x110], R154 ;  /* 0x0001109a01007387 */ /* 0x0001e20000100a00 */
[----:B------:R-:W1:Y:S01]  /*a5f0*/  LDC R10, c[0x0][0x3d8] ;  /* 0x0000f600ff0a7b82 */ /* 0x000e620000000800 */
[C---:B------:R-:W-:Y:S01]  /*a600*/  IADD3 R156, P2, PT, R5.reuse, R138, RZ ;  /* 0x0000008a059c7210 */ /* 0x040fe20007f5e0ff */
[----:B------:R-:W-:Y:S01]  /*a610*/  IMAD R4, R22, 0x2, R6 ;  /* 0x0000000216047824 */ /* 0x000fe200078e0206 */
[----:B------:R0:W-:Y:S02]  /*a620*/  STL.64 [R1+0x108], R152 ;  /* 0x0001089801007387 */ /* 0x0001e40000100a00 */
[----:B------:R-:W-:Y:S02]  /*a630*/  LEA.HI.X.SX32 R157, R5, R0, 0x1, P2 ;  /* 0x00000000059d7211 */ /* 0x000fe400010f0eff */
[----:B------:R0:W2:Y:S01]  /*a640*/  @P0 LDG.E.U8 R128, desc[UR20][R152.64] ;  /* 0x0000001498800981 */ /* 0x0000a2000c1e1100 */
[----:B------:R-:W1:Y:S01]  /*a650*/  LDC R22, c[0x0][0x3d8] ;  /* 0x0000f600ff167b82 */ /* 0x000e620000000800 */
[----:B0-----:R-:W-:-:S02]  /*a660*/  IADD3 R154, P2, PT, R6, R138, RZ ;  /* 0x0000008a069a7210 */ /* 0x001fc40007f5e0ff */
[----:B------:R-:W2:Y:S01]  /*a670*/  @P0 LDG.E.U8 R125, desc[UR20][R156.64] ;  /* 0x000000149c7d0981 */ /* 0x000ea2000c1e1100 */
[----:B------:R-:W-:Y:S02]  /*a680*/  IADD3 R152, P3, PT, R4, R138, RZ ;  /* 0x0000008a04987210 */ /* 0x000fe40007f7e0ff */
[-C--:B------:R-:W-:Y:S02]  /*a690*/  LEA.HI.X.SX32 R155, R6, R0.reuse, 0x1, P2 ;  /* 0x00000000069b7211 */ /* 0x080fe400010f0eff */
[----:B------:R-:W-:Y:S01]  /*a6a0*/  LEA.HI.X.SX32 R153, R4, R0, 0x1, P3 ;  /* 0x0000000004997211 */ /* 0x000fe200018f0eff */
[----:B-1----:R-:W-:Y:S01]  /*a6b0*/  IMAD R4, R9, 0x2, R4 ;  /* 0x0000000209047824 */ /* 0x002fe200078e0204 */
        /* <DEDUP_REMOVED lines=8> */
[----:B------:R1:W2:Y:S02]  /*a740*/  @P0 LDG.E.U8 R124, desc[UR20][R152.64] ;  /* 0x00000014987c0981 */ /* 0x0002a4000c1e1100 */
[----:B-1----:R-:W-:-:S04]  /*a750*/  IADD3 R154, P2, PT, R4, R138, RZ ;  /* 0x0000008a049a7210 */ /* 0x002fc80007f5e0ff */
[----:B------:R-:W-:Y:S01]  /*a760*/  LEA.HI.X.SX32 R155, R4, R0, 0x1, P2 ;  /* 0x00000000049b7211 */ /* 0x000fe200010f0eff */
[----:B------:R-:W-:Y:S02]  /*a770*/  IMAD R4, R10, 0x2, R5 ;  /* 0x000000020a047824 */ /* 0x000fe400078e0205 */
        /* <DEDUP_REMOVED lines=8> */
[----:B------:R0:W2:Y:S02]  /*a800*/  @P0 LDG.E.U8 R121, desc[UR20][R152.64] ;  /* 0x0000001498790981 */ /* 0x0000a4000c1e1100 */
[----:B0-----:R-:W-:-:S04]  /*a810*/  IADD3 R154, P2, PT, R4, R138, RZ ;  /* 0x0000008a049a7210 */ /* 0x001fc80007f5e0ff */
[----:B------:R-:W-:Y:S02]  /*a820*/  LEA.HI.X.SX32 R155, R4, R0, 0x1, P2 ;  /* 0x00000000049b7211 */ /* 0x000fe400010f0eff */
[----:B------:R-:W-:-:S03]  /*a830*/  IADD3 R152, P2, PT, R5, R138, RZ ;  /* 0x0000008a05987210 */ /* 0x000fc60007f5e0ff */
[----:B------:R0:W2:Y:S01]  /*a840*/  @P0 LDG.E.U8 R120, desc[UR20][R154.64] ;  /* 0x000000149a780981 */ /* 0x0000a2000c1e1100 */
        /* <DEDUP_REMOVED lines=46> */
[----:B------:R-:W4:Y:S01]  /*ab30*/  LDC R10, c[0x0][0x3d8] ;  /* 0x0000f600ff0a7b82 */ /* 0x000f220000000800 */
[C---:B------:R-:W-:Y:S01]  /*ab40*/  IADD3 R156, P2, PT, R5.reuse, R138, RZ ;  /* 0x0000008a059c7210 */ /* 0x040fe20007f5e0ff */
[----:B------:R-:W-:Y:S01]  /*ab50*/  IMAD R4, R22, 0x2, R6 ;  /* 0x0000000216047824 */ /* 0x000fe200078e0206 */
[----:B------:R0:W-:Y:S02]  /*ab60*/  STL.64 [R1+0x98], R152 ;  /* 0x0000989801007387 */ /* 0x0001e40000100a00 */
[----:B------:R-:W-:Y:S02]  /*ab70*/  LEA.HI.X.SX32 R157, R5, R0, 0x1, P2 ;  /* 0x00000000059d7211 */ /* 0x000fe400010f0eff */
[----:B------:R0:W2:Y:S01]  /*ab80*/  @P0 LDG.E.U8 R113, desc[UR20][R152.64] ;  /* 0x0000001498710981 */ /* 0x0000a2000c1e1100 */
[----:B------:R-:W-:Y:S01]  /*ab90*/  PRMT R111, RZ, 0x7610, R111 ;  /* 0x00007610ff6f7816 */ /* 0x000fe2000000006f */
[----:B------:R-:W4:Y:S01]  /*aba0*/  LDC R22, c[0x0][0x3d8] ;  /* 0x0000f600ff167b82 */ /* 0x000f220000000800 */
[----:B0-----:R-:W-:-:S02]  /*abb0*/  IADD3 R154, P2, PT, R6, R138, RZ ;  /* 0x0000008a069a7210 */ /* 0x001fc40007f5e0ff */
[----:B------:R-:W-:Y:S02]  /*abc0*/  IADD3 R152, P3, PT, R4, R138, RZ ;  /* 0x0000008a04987210 */ /* 0x000fe40007f7e0ff */
[-C--:B------:R-:W-:Y:S02]  /*abd0*/  LEA.HI.X.SX32 R155, R6, R0.reuse, 0x1, P2 ;  /* 0x00000000069b7211 */ /* 0x080fe400010f0eff */
[----:B------:R-:W-:Y:S01]  /*abe0*/  LEA.HI.X.SX32 R153, R4, R0, 0x1, P3 ;  /* 0x0000000004997211 */ /* 0x000fe200018f0eff */
[----:B-1----:R-:W-:Y:S01]  /*abf0*/  IMAD R4, R9, 0x2, R4 ;  /* 0x0000000209047824 */ /* 0x002fe200078e0204 */
[----:B------:R-:W0:Y:S01]  /*ac00*/  LDC R6, c[0x0][0x3d8] ;  /* 0x0000f600ff067b82 */ /* 0x000e220000000800 */
[----:B------:R-:W-:Y:S01]  /*ac10*/  STL.64 [R1+0x90], R156 ;  /* 0x0000909c01007387 */ /* 0x000fe20000100a00 */
[----:B------:R-:W-:Y:S01]  /*ac20*/  PRMT R109, RZ, 0x7610, R109 ;  /* 0x00007610ff6d7816 */ /* 0x000fe2000000006d */
[----:B------:R-:W-:Y:S02]  /*ac30*/  IMAD R5, R23, 0x2, R4 ;  /* 0x0000000217057824 */ /* 0x000fe400078e0204 */
[----:B------:R1:W-:Y:S03]  /*ac40*/  STL.64 [R1+0x88], R154 ;  /* 0x0000889a01007387 */ /* 0x0003e60000100a00 */
[----:B------:R-:W0:Y:S01]  /*ac50*/  LDC R9, c[0x0][0x3d8] ;  /* 0x0000f600ff097b82 */ /* 0x000e220000000800 */
[----:B------:R1:W2:Y:S01]  /*ac60*/  @P0 LDG.E.U8 R111, desc[UR20][R154.64] ;  /* 0x000000149a6f0981 */ /* 0x0002a2000c1e1100 */
[----:B------:R-:W-:-:S03]  /*ac70*/  PRMT R108, RZ, 0x7610, R108 ;  /* 0x00007610ff6c7816 */ /* 0x000fc6000000006c */
[----:B------:R4:W-:Y:S01]  /*ac80*/  STL.64 [R1+0x80], R152 ;  /* 0x0000809801007387 */ /* 0x0009e20000100a00 */
[----:B------:R-:W-:Y:S02]  /*ac90*/  PRMT R107, RZ, 0x7610, R107 ;  /* 0x00007610ff6b7816 */ /* 0x000fe4000000006b */
[----:B------:R-:W3:Y:S01]  /*aca0*/  LDC R23, c[0x0][0x3d8] ;  /* 0x0000f600ff177b82 */ /* 0x000ee20000000800 */
[----:B------:R4:W2:Y:S01]  /*acb0*/  @P0 LDG.E.U8 R109, desc[UR20][R152.64] ;  /* 0x00000014986d0981 */ /* 0x0008a2000c1e1100 */
[----:B-1----:R-:W-:-:S04]  /*acc0*/  IADD3 R154, P2, PT, R4, R138, RZ ;  /* 0x0000008a049a7210 */ /* 0x002fc80007f5e0ff */
[----:B------:R-:W-:Y:S01]  /*acd0*/  LEA.HI.X.SX32 R155, R4, R0, 0x1, P2 ;  /* 0x00000000049b7211 */ /* 0x000fe200010f0eff */
[----:B----4-:R-:W-:Y:S02]  /*ace0*/  IMAD R4, R10, 0x2, R5 ;  /* 0x000000020a047824 */ /* 0x010fe400078e0205 */
[----:B------:R-:W1:Y:S01]  /*acf0*/  LDC R10, c[0x0][0x3d8] ;  /* 0x0000f600ff0a7b82 */ /* 0x000e620000000800 */
[C---:B------:R-:W-:Y:S01]  /*ad00*/  IADD3 R152, P2, PT, R5.reuse, R138, RZ ;  /* 0x0000008a05987210 */ /* 0x040fe20007f5e0ff */
[----:B------:R4:W-:Y:S03]  /*ad10*/  STL.64 [R1+0x78], R154 ;  /* 0x0000789a01007387 */ /* 0x0009e60000100a00 */
[----:B------:R-:W-:Y:S01]  /*ad20*/  LEA.HI.X.SX32 R153, R5, R0, 0x1, P2 ;  /* 0x0000000005997211 */ /* 0x000fe200010f0eff */
[----:B------:R4:W2:Y:S01]  /*ad30*/  @P0 LDG.E.U8 R108, desc[UR20][R154.64] ;  /* 0x000000149a6c0981 */ /* 0x0008a2000c1e1100 */
[----:B------:R-:W-:Y:S01]  /*ad40*/  IMAD R5, R24, 0x2, R4 ;  /* 0x0000000218057824 */ /* 0x000fe200078e0204 */
[----:B------:R-:W-:Y:S01]  /*ad50*/  PRMT R110, RZ, 0x7610, R110 ;  /* 0x00007610ff6e7816 */ /* 0x000fe2000000006e */
[----:B------:R-:W1:Y:S01]  /*ad60*/  LDC R24, c[0x0][0x3d8] ;  /* 0x0000f600ff187b82 */ /* 0x000e620000000800 */
[----:B------:R0:W-:Y:S04]  /*ad70*/  STL.64 [R1+0x70], R152 ;  /* 0x0000709801007387 */ /* 0x0001e80000100a00 */
[----:B------:R0:W2:Y:S01]  /*ad80*/  @P0 LDG.E.U8 R107, desc[UR20][R152.64] ;  /* 0x00000014986b0981 */ /* 0x0000a2000c1e1100 */
[----:B----4-:R-:W-:-:S02]  /*ad90*/  IADD3 R154, P2, PT, R4, R138, RZ ;  /* 0x0000008a049a7210 */ /* 0x010fc40007f5e0ff */
[----:B------:R-:W-:Y:S01]  /*ada0*/  PRMT R106, RZ, 0x7610, R106 ;  /* 0x00007610ff6a7816 */ /* 0x000fe2000000006a */
[----:B------:R4:W2:Y:S01]  /*adb0*/  @P0 LDG.E.U8 R110, desc[UR20][R156.64] ;  /* 0x000000149c6e0981 */ /* 0x0008a2000c1e1100 */
[----:B------:R-:W-:Y:S02]  /*adc0*/  LEA.HI.X.SX32 R155, R4, R0, 0x1, P2 ;  /* 0x00000000049b7211 */ /* 0x000fe400010f0eff */
[----:B0-----:R-:W-:-:S03]  /*add0*/  IADD3 R152, P2, PT, R5, R138, RZ ;  /* 0x0000008a05987210 */ /* 0x001fc60007f5e0ff */
[----:B------:R0:W2:Y:S01]  /*ade0*/  @P0 LDG.E.U8 R106, desc[UR20][R154.64] ;  /* 0x000000149a6a0981 */ /* 0x0000a2000c1e1100 */
[----:B------:R-:W-:Y:S01]  /*adf0*/  LEA.HI.X.SX32 R153, R5, R0, 0x1, P2 ;  /* 0x0000000005997211 */ /* 0x000fe200010f0eff */
[----:B------:R-:W-:Y:S01]  /*ae00*/  IMAD R5, R6, 0x2, R5 ;  /* 0x0000000206057824 */ /* 0x000fe200078e0205 */
[----:B------:R-:W-:-:S03]  /*ae10*/  PRMT R105, RZ, 0x7610, R105 ;  /* 0x00007610ff697816 */ /* 0x000fc60000000069 */
[----:B------:R-:W-:Y:S02]  /*ae20*/  IMAD R6, R9, 0x2, R5 ;  /* 0x0000000209067824 */ /* 0x000fe400078e0205 */
[----:B------:R-:W3:Y:S01]  /*ae30*/  LDC R9, c[0x0][0x3d8] ;  /* 0x0000f600ff097b82 */ /* 0x000ee20000000800 */
[C---:B----4-:R-:W-:Y:S01]  /*ae40*/  IADD3 R156, P2, PT, R5.reuse, R138, RZ ;  /* 0x0000008a059c7210 */ /* 0x050fe20007f5e0ff */
[----:B------:R-:W-:Y:S01]  /*ae50*/  IMAD R4, R22, 0x2, R6 ;  /* 0x0000000216047824 */ /* 0x000fe200078e0206 */
[----:B------:R0:W-:Y:S02]  /*ae60*/  STL.64 [R1+0x68], R154 ;  /* 0x0000689a01007387 */ /* 0x0001e40000100a00 */
[----:B------:R-:W-:Y:S02]  /*ae70*/  LEA.HI.X.SX32 R157, R5, R0, 0x1, P2 ;  /* 0x00000000059d7211 */ /* 0x000fe400010f0eff */
[----:B------:R4:W-:Y:S01]  /*ae80*/  STL.64 [R1+0x60], R152 ;  /* 0x0000609801007387 */ /* 0x0009e20000100a00 */
[----:B------:R-:W-:Y:S01]  /*ae90*/  PRMT R103, RZ, 0x7610, R103 ;  /* 0x00007610ff677816 */ /* 0x000fe20000000067 */
[----:B------:R-:W3:Y:S02]  /*aea0*/  LDC R22, c[0x0][0x3d8] ;  /* 0x0000f600ff167b82 */ /* 0x000ee40000000800 */
[----:B------:R4:W2:Y:S01]  /*aeb0*/  @P0 LDG.E.U8 R105, desc[UR20][R152.64] ;  /* 0x0000001498690981 */ /* 0x0008a2000c1e1100 */
[----:B0-----:R-:W-:-:S02]  /*aec0*/  IADD3 R154, P2, PT, R6, R138, RZ ;  /* 0x0000008a069a7210 */ /* 0x001fc40007f5e0ff */
[----:B----4-:R-:W-:Y:S02]  /*aed0*/  IADD3 R152, P3, PT, R4, R138, RZ ;  /* 0x0000008a04987210 */ /* 0x010fe40007f7e0ff */
[-C--:B------:R-:W-:Y:S02]  /*aee0*/  LEA.HI.X.SX32 R155, R6, R0.reuse, 0x1, P2 ;  /* 0x00000000069b7211 */ /* 0x080fe400010f0eff */
[----:B------:R-:W-:Y:S01]  /*aef0*/  LEA.HI.X.SX32 R153, R4, R0, 0x1, P3 ;  /* 0x0000000004997211 */ /* 0x000fe200018f0eff */
[----:B-1----:R-:W-:Y:S01]  /*af00*/  IMAD R4, R10, 0x2, R4 ;  /* 0x000000020a047824 */ /* 0x002fe200078e0204 */
[----:B------:R-:W0:Y:S01]  /*af10*/  LDC R6, c[0x0][0x3d8] ;  /* 0x0000f600ff067b82 */ /* 0x000e220000000800 */
[----:B------:R-:W-:Y:S01]  /*af20*/  STL.64 [R1+0x58], R156 ;  /* 0x0000589c01007387 */ /* 0x000fe20000100a00 */
[----:B------:R-:W-:Y:S01]  /*af30*/  PRMT R102, RZ, 0x7610, R102 ;  /* 0x00007610ff667816 */ /* 0x000fe20000000066 */
[----:B---3--:R-:W-:Y:S02]  /*af40*/  IMAD R5, R23, 0x2, R4 ;  /* 0x0000000217057824 */ /* 0x008fe400078e0204 */
[----:B------:R1:W-:Y:S03]  /*af50*/  STL.64 [R1+0x50], R154 ;  /* 0x0000509a01007387 */ /* 0x0003e60000100a00 */
[----:B------:R-:W3:Y:S01]  /*af60*/  LDC R10, c[0x0][0x3d8] ;  /* 0x0000f600ff0a7b82 */ /* 0x000ee20000000800 */
[----:B------:R1:W4:Y:S01]  /*af70*/  @P0 LDG.E.U8 R103, desc[UR20][R154.64] ;  /* 0x000000149a670981 */ /* 0x000322000c1e1100 */
[----:B------:R-:W-:-:S03]  /*af80*/  PRMT R100, RZ, 0x7610, R100 ;  /* 0x00007610ff647816 */ /* 0x000fc60000000064 */
[----:B------:R1:W-:Y:S01]  /*af90*/  STL.64 [R1+0x48], R152 ;  /* 0x0000489801007387 */ /* 0x0003e20000100a00 */
[----:B------:R-:W-:Y:S02]  /*afa0*/  PRMT R101, RZ, 0x7610, R101 ;  /* 0x00007610ff657816 */ /* 0x000fe40000000065 */
[----:B------:R-:W3:Y:S01]  /*afb0*/  LDC R23, c[0x0][0x3d8] ;  /* 0x0000f600ff177b82 */ /* 0x000ee20000000800 */
        /* <DEDUP_REMOVED lines=13> */
[----:B------:R0:W2:Y:S02]  /*b090*/  @P0 LDG.E.U8 R101, desc[UR20][R152.64] ;  /* 0x0000001498650981 */ /* 0x0000a4000c1e1100 */
[----:B0-----:R-:W-:-:S02]  /*b0a0*/  IADD3 R154, P2, PT, R4, R138, RZ ;  /* 0x0000008a049a7210 */ /* 0x001fc40007f5e0ff */
[----:B------:R-:W-:Y:S01]  /*b0b0*/  PRMT R98, RZ, 0x7610, R98 ;  /* 0x00007610ff627816 */ /* 0x000fe20000000062 */
[----:B------:R0:W2:Y:S01]  /*b0c0*/  @P0 LDG.E.U8 R104, desc[UR20][R156.64] ;  /* 0x000000149c680981 */ /* 0x0000a2000c1e1100 */
[----:B------:R-:W-:Y:S02]  /*b0d0*/  LEA.HI.X.SX32 R155, R4, R0, 0x1, P2 ;  /* 0x00000000049b7211 */ /* 0x000fe400010f0eff */
[----:B------:R-:W-:-:S03]  /*b0e0*/  IADD3 R152, P2, PT, R5, R138, RZ ;  /* 0x0000008a05987210 */ /* 0x000fc60007f5e0ff */
[----:B------:R0:W2:Y:S01]  /*b0f0*/  @P0 LDG.E.U8 R98, desc[UR20][R154.64] ;  /* 0x000000149a620981 */ /* 0x0000a2000c1e1100 */
[----:B------:R-:W-:Y:S01]  /*b100*/  LEA.HI.X.SX32 R153, R5, R0, 0x1, P2 ;  /* 0x0000000005997211 */ /* 0x000fe200010f0eff */
[----:B------:R-:W-:Y:S01]  /*b110*/  IMAD R5, R6, 0x2, R5 ;  /* 0x0000000206057824 */ /* 0x000fe200078e0205 */
[----:B------:R-:W-:-:S03]  /*b120*/  PRMT R99, RZ, 0x7610, R99 ;  /* 0x00007610ff637816 */ /* 0x000fc60000000063 */
[----:B---3--:R-:W-:Y:S02]  /*b130*/  IMAD R6, R10, 0x2, R5 ;  /* 0x000000020a067824 */ /* 0x008fe400078e0205 */
[----:B------:R-:W3:Y:S01]  /*b140*/  LDC R10, c[0x0][0x3d8] ;  /* 0x0000f600ff0a7b82 */ /* 0x000ee20000000800 */
[C---:B0-----:R-:W-:Y:S01]  /*b150*/  IADD3 R156, P2, PT, R5.reuse, R138, RZ ;  /* 0x0000008a059c7210 */ /* 0x041fe20007f5e0ff */
        /* <DEDUP_REMOVED lines=8> */
[----:B-1----:R-:W-:Y:S02]  /*b1e0*/  IADD3 R152, P3, PT, R4, R138, RZ ;  /* 0x0000008a04987210 */ /* 0x002fe40007f7e0ff */
[-C--:B------:R-:W-:Y:S02]  /*b1f0*/  LEA.HI.X.SX32 R155, R6, R0.reuse, 0x1, P2 ;  /* 0x00000000069b7211 */ /* 0x080fe400010f0eff */
[----:B------:R-:W-:Y:S01]  /*b200*/  LEA.HI.X.SX32 R153, R4, R0, 0x1, P3 ;  /* 0x0000000004997211 */ /* 0x000fe200018f0eff */
[----:B------:R-:W-:Y:S01]  /*b210*/  IMAD R4, R9, 0x2, R4 ;  /* 0x0000000209047824 */ /* 0x000fe200078e0204 */
[----:B------:R-:W0:Y:S01]  /*b220*/  LDC R6, c[0x0][0x3d8] ;  /* 0x0000f600ff067b82 */ /* 0x000e220000000800 */
[----:B------:R-:W-:Y:S01]  /*b230*/  STL.64 [R1+0x20], R156 ;  /* 0x0000209c01007387 */ /* 0x000fe20000100a00 */
[----:B------:R-:W-:Y:S01]  /*b240*/  PRMT R95, RZ, 0x7610, R95 ;  /* 0x00007610ff5f7816 */ /* 0x000fe2000000005f */
[----:B------:R-:W-:Y:S02]  /*b250*/  IMAD R5, R23, 0x2, R4 ;  /* 0x0000000217057824 */ /* 0x000fe400078e0204 */
[----:B------:R1:W-:Y:S03]  /*b260*/  STL.64 [R1+0x18], R154 ;  /* 0x0000189a01007387 */ /* 0x0003e60000100a00 */
[----:B------:R-:W0:Y:S01]  /*b270*/  LDC R9, c[0x0][0x3d8] ;  /* 0x0000f600ff097b82 */ /* 0x000e220000000800 */
[----:B------:R1:W2:Y:S04]  /*b280*/  @P0 LDG.E.U8 R97, desc[UR20][R154.64] ;  /* 0x000000149a610981 */ /* 0x0002a8000c1e1100 */
[----:B------:R3:W-:Y:S03]  /*b290*/  STL.64 [R1+0x10], R152 ;  /* 0x0000109801007387 */ /* 0x0007e60000100a00 */
[----:B------:R-:W0:Y:S01]  /*b2a0*/  LDC R23, c[0x0][0x3d8] ;  /* 0x0000f600ff177b82 */ /* 0x000e220000000800 */
[----:B------:R3:W2:Y:S01]  /*b2b0*/  @P0 LDG.E.U8 R95, desc[UR20][R152.64] ;  /* 0x00000014985f0981 */ /* 0x0006a2000c1e1100 */
[----:B-1----:R-:W-:-:S04]  /*b2c0*/  IADD3 R154, P2, PT, R4, R138, RZ ;  /* 0x0000008a049a7210 */ /* 0x002fc80007f5e0ff */
[----:B------:R-:W-:Y:S01]  /*b2d0*/  LEA.HI.X.SX32 R155, R4, R0, 0x1, P2 ;  /* 0x00000000049b7211 */ /* 0x000fe200010f0eff */
[----:B---3--:R-:W-:Y:S02]  /*b2e0*/  IMAD R4, R10, 0x2, R5 ;  /* 0x000000020a047824 */ /* 0x008fe400078e0205 */
[----:B------:R-:W1:Y:S01]  /*b2f0*/  LDC R10, c[0x0][0x3d8] ;  /* 0x0000f600ff0a7b82 */ /* 0x000e620000000800 */
[----:B------:R-:W-:-:S04]  /*b300*/  IADD3 R152, P2, PT, R5, R138, RZ ;  /* 0x0000008a05987210 */ /* 0x000fc80007f5e0ff */
[----:B------:R-:W-:Y:S01]  /*b310*/  LEA.HI.X.SX32 R153, R5, R0, 0x1, P2 ;  /* 0x0000000005997211 */ /* 0x000fe200010f0eff */
[----:B------:R-:W-:Y:S01]  /*b320*/  IMAD R5, R24, 0x2, R4 ;  /* 0x0000000218057824 */ /* 0x000fe200078e0204 */
[C---:B------:R-:W-:Y:S01]  /*b330*/  IADD3 R250, P2, PT, R4.reuse, R138, RZ ;  /* 0x0000008a04fa7210 */ /* 0x040fe20007f5e0ff */
[----:B------:R-:W3:Y:S03]  /*b340*/  LDC R24, c[0x0][0x3d8] ;  /* 0x0000f600ff187b82 */ /* 0x000ee60000000800 */
[----:B------:R-:W-:Y:S02]  /*b350*/  LEA.HI.X.SX32 R251, R4, R0, 0x1, P2 ;  /* 0x0000000004fb7211 */ /* 0x000fe400010f0eff */
[----:B------:R-:W-:-:S04]  /*b360*/  IADD3 R248, P2, PT, R5, R138, RZ ;  /* 0x0000008a05f87210 */ /* 0x000fc80007f5e0ff */
[----:B------:R-:W-:Y:S01]  /*b370*/  LEA.HI.X.SX32 R249, R5, R0, 0x1, P2 ;  /* 0x0000000005f97211 */ /* 0x000fe200010f0eff */
[----:B0-----:R-:W-:-:S04]  /*b380*/  IMAD R5, R6, 0x2, R5 ;  /* 0x0000000206057824 */ /* 0x001fc800078e0205 */
[----:B------:R-:W-:Y:S02]  /*b390*/  IMAD R6, R9, 0x2, R5 ;  /* 0x0000000209067824 */ /* 0x000fe400078e0205 */
[----:B------:R-:W0:Y:S01]  /*b3a0*/  LDC R9, c[0x0][0x3d8] ;  /* 0x0000f600ff097b82 */ /* 0x000e220000000800 */
[----:B------:R-:W-:Y:S01]  /*b3b0*/  IADD3 R246, P2, PT, R5, R138, RZ ;  /* 0x0000008a05f67210 */ /* 0x000fe20007f5e0ff */
[----:B------:R-:W-:-:S03]  /*b3c0*/  IMAD R4, R22, 0x2, R6 ;  /* 0x0000000216047824 */ /* 0x000fc600078e0206 */
[----:B------:R-:W-:Y:S02]  /*b3d0*/  LEA.HI.X.SX32 R247, R5, R0, 0x1, P2 ;  /* 0x0000000005f77211 */ /* 0x000fe400010f0eff */
[-C--:B------:R-:W-:Y:S01]  /*b3e0*/  IADD3 R238, P3, PT, R4, R138.reuse, RZ ;  /* 0x0000008a04ee7210 */ /* 0x080fe20007f7e0ff */
[----:B------:R-:W3:Y:S01]  /*b3f0*/  LDC R22, c[0x0][0x3d8] ;  /* 0x0000f600ff167b82 */ /* 0x000ee20000000800 */
[----:B------:R-:W-:Y:S02]  /*b400*/  IADD3 R244, P2, PT, R6, R138, RZ ;  /* 0x0000008a06f47210 */ /* 0x000fe40007f5e0ff */
[-C--:B------:R-:W-:Y:S01]  /*b410*/  LEA.HI.X.SX32 R239, R4, R0.reuse, 0x1, P3 ;  /* 0x0000000004ef7211 */ /* 0x080fe200018f0eff */
[----:B-1----:R-:W-:Y:S01]  /*b420*/  IMAD R4, R10, 0x2, R4 ;  /* 0x000000020a047824 */ /* 0x002fe200078e0204 */
[----:B------:R-:W-:-:S03]  /*b430*/  LEA.HI.X.SX32 R245, R6, R0, 0x1, P2 ;  /* 0x0000000006f57211 */ /* 0x000fc600010f0eff */
[----:B------:R-:W1:Y:S01]  /*b440*/  LDC R6, c[0x0][0x3d8] ;  /* 0x0000f600ff067b82 */ /* 0x000e620000000800 */
[----:B------:R-:W-:Y:S01]  /*b450*/  IADD3 R236, P2, PT, R4, R138, RZ ;  /* 0x0000008a04ec7210 */ /* 0x000fe20007f5e0ff */
[----:B------:R-:W-:-:S06]  /*b460*/  IMAD R5, R23, 0x2, R4 ;  /* 0x0000000217057824 */ /* 0x000fcc00078e0204 */
[----:B------:R-:W1:Y:S01]  /*b470*/  LDC R10, c[0x0][0x3d8] ;  /* 0x0000f600ff0a7b82 */ /* 0x000e620000000800 */
[----:B------:R-:W-:Y:S01]  /*b480*/  LEA.HI.X.SX32 R237, R4, R0, 0x1, P2 ;  /* 0x0000000004ed7211 */ /* 0x000fe200010f0eff */
[----:B0-----:R-:W-:Y:S01]  /*b490*/  IMAD R4, R9, 0x2, R5 ;  /* 0x0000000209047824 */ /* 0x001fe200078e0205 */
[----:B------:R-:W-:-:S04]  /*b4a0*/  IADD3 R234, P2, PT, R5, R138, RZ ;  /* 0x0000008a05ea7210 */ /* 0x000fc80007f5e0ff */
[----:B------:R-:W-:Y:S01]  /*b4b0*/  LEA.HI.X.SX32 R235, R5, R0, 0x1, P2 ;  /* 0x0000000005eb7211 */ /* 0x000fe200010f0eff */
[----:B---3--:R-:W-:Y:S01]  /*b4c0*/  IMAD R5, R24, 0x2, R4 ;  /* 0x0000000218057824 */ /* 0x008fe200078e0204 */
[C---:B------:R-:W-:Y:S01]  /*b4d0*/  IADD3 R232, P2, PT, R4.reuse, R138, RZ ;  /* 0x0000008a04e87210 */ /* 0x040fe20007f5e0ff */
[----:B------:R-:W0:Y:S03]  /*b4e0*/  LDC R9, c[0x0][0x3d8] ;  /* 0x0000f600ff097b82 */ /* 0x000e260000000800 */
[----:B------:R-:W-:Y:S02]  /*b4f0*/  LEA.HI.X.SX32 R233, R4, R0, 0x1, P2 ;  /* 0x0000000004e97211 */ /* 0x000fe400010f0eff */
[----:B------:R-:W-:-:S03]  /*b500*/  IADD3 R230, P2, PT, R5, R138, RZ ;  /* 0x0000008a05e67210 */ /* 0x000fc60007f5e0ff */
[----:B------:R-:W3:Y:S01]  /*b510*/  LDC R23, c[0x0][0x3d8] ;  /* 0x0000f600ff177b82 */ /* 0x000ee20000000800 */
[----:B------:R-:W-:Y:S01]  /*b520*/  LEA.HI.X.SX32 R231, R5, R0, 0x1, P2 ;  /* 0x0000000005e77211 */ /* 0x000fe200010f0eff */
[----:B-1----:R-:W-:-:S04]  /*b530*/  IMAD R5, R6, 0x2, R5 ;  /* 0x0000000206057824 */ /* 0x002fc800078e0205 */
[----:B------:R-:W-:Y:S02]  /*b540*/  IMAD R6, R10, 0x2, R5 ;  /* 0x000000020a067824 */ /* 0x000fe400078e0205 */
[----:B------:R-:W1:Y:S01]  /*b550*/  LDC R10, c[0x0][0x3d8] ;  /* 0x0000f600ff0a7b82 */ /* 0x000e620000000800 */
[----:B------:R-:W-:Y:S01]  /*b560*/  IADD3 R228, P2, PT, R5, R138, RZ ;  /* 0x0000008a05e47210 */ /* 0x000fe20007f5e0ff */
[----:B------:R-:W-:-:S06]  /*b570*/  IMAD R4, R22, 0x2, R6 ;  /* 0x0000000216047824 */ /* 0x000fcc00078e0206 */
[----:B------:R-:W1:Y:S01]  /*b580*/  LDC R24, c[0x0][0x3d8] ;  /* 0x0000f600ff187b82 */ /* 0x000e620000000800 */
[----:B------:R-:W-:Y:S02]  /*b590*/  LEA.HI.X.SX32 R229, R5, R0, 0x1, P2 ;  /* 0x0000000005e57211 */ /* 0x000fe400010f0eff */
[-C--:B------:R-:W-:Y:S02]  /*b5a0*/  IADD3 R220, P3, PT, R4, R138.reuse, RZ ;  /* 0x0000008a04dc7210 */ /* 0x080fe40007f7e0ff */
[----:B------:R-:W-:Y:S02]  /*b5b0*/  IADD3 R222, P2, PT, R6, R138, RZ ;  /* 0x0000008a06de7210 */ /* 0x000fe40007f5e0ff */
[-C--:B------:R-:W-:Y:S01]  /*b5c0*/  LEA.HI.X.SX32 R221, R4, R0.reuse, 0x1, P3 ;  /* 0x0000000004dd7211 */ /* 0x080fe200018f0eff */
[----:B0-----:R-:W-:Y:S01]  /*b5d0*/  IMAD R4, R9, 0x2, R4 ;  /* 0x0000000209047824 */ /* 0x001fe200078e0204 */
[----:B------:R-:W-:Y:S01]  /*b5e0*/  LEA.HI.X.SX32 R223, R6, R0, 0x1, P2 ;  /* 0x0000000006df7211 */ /* 0x000fe200010f0eff */
[----:B------:R-:W0:Y:S02]  /*b5f0*/  LDC R9, c[0x0][0x3d8] ;  /* 0x0000f600ff097b82 */ /* 0x000e240000000800 */
[----:B---3--:R-:W-:Y:S01]  /*b600*/  IMAD R5, R23, 0x2, R4 ;  /* 0x0000000217057824 */ /* 0x008fe200078e0204 */
[----:B------:R-:W-:-:S05]  /*b610*/  IADD3 R218, P2, PT, R4, R138, RZ ;  /* 0x0000008a04da7210 */ /* 0x000fca0007f5e0ff */
[----:B------:R-:W3:Y:S01]  /*b620*/  LDC R6, c[0x0][0x3d8] ;  /* 0x0000f600ff067b82 */ /* 0x000ee20000000800 */
[----:B------:R-:W-:Y:S01]  /*b630*/  LEA.HI.X.SX32 R219, R4, R0, 0x1, P2 ;  /* 0x0000000004db7211 */ /* 0x000fe200010f0eff */
[----:B-1----:R-:W-:Y:S01]  /*b640*/  IMAD R4, R10, 0x2, R5 ;  /* 0x000000020a047824 */ /* 0x002fe200078e0205 */
[----:B------:R-:W-:-:S05]  /*b650*/  IADD3 R216, P2, PT, R5, R138, RZ ;  /* 0x0000008a05d87210 */ /* 0x000fca0007f5e0ff */
[----:B------:R-:W1:Y:S01]  /*b660*/  LDC R22, c[0x0][0x3d8] ;  /* 0x0000f600ff167b82 */ /* 0x000e620000000800 */
[----:B------:R-:W-:Y:S01]  /*b670*/  LEA.HI.X.SX32 R217, R5, R0, 0x1, P2 ;  /* 0x0000000005d97211 */ /* 0x000fe200010f0eff */
[----:B------:R-:W-:Y:S01]  /*b680*/  IMAD R5, R24, 0x2, R4 ;  /* 0x0000000218057824 */ /* 0x000fe200078e0204 */
[----:B------:R-:W-:-:S04]  /*b690*/  IADD3 R214, P2, PT, R4, R138, RZ ;  /* 0x0000008a04d67210 */ /* 0x000fc80007f5e0ff */
[----:B------:R-:W-:Y:S01]  /*b6a0*/  LEA.HI.X.SX32 R215, R4, R0, 0x1, P2 ;  /* 0x0000000004d77211 */ /* 0x000fe200010f0eff */
[----:B------:R-:W4:Y:S01]  /*b6b0*/  LDC R10, c[0x0][0x3d8] ;  /* 0x0000f600ff0a7b82 */ /* 0x000f220000000800 */
[----:B------:R-:W-:-:S04]  /*b6c0*/  IADD3 R212, P2, PT, R5, R138, RZ ;  /* 0x0000008a05d47210 */ /* 0x000fc80007f5e0ff */
[----:B------:R-:W-:Y:S01]  /*b6d0*/  LEA.HI.X.SX32 R213, R5, R0, 0x1, P2 ;  /* 0x0000000005d57211 */ /* 0x000fe200010f0eff */
[----:B---3--:R-:W-:Y:S02]  /*b6e0*/  IMAD R5, R6, 0x2, R5 ;  /* 0x0000000206057824 */ /* 0x008fe400078e0205 */
[----:B------:R-:W3:Y:S02]  /*b6f0*/  LDC R23, c[0x0][0x3d8] ;  /* 0x0000f600ff177b82 */ /* 0x000ee40000000800 */
[----:B0-----:R-:W-:Y:S01]  /*b700*/  IMAD R4, R9, 0x2, R5 ;  /* 0x0000000209047824 */ /* 0x001fe200078e0205 */
[----:B------:R-:W-:-:S05]  /*b710*/  IADD3 R210, P2, PT, R5, R138, RZ ;  /* 0x0000008a05d27210 */ /* 0x000fca0007f5e0ff */
[----:B------:R-:W0:Y:S01]  /*b720*/  LDC R6, c[0x0][0x3d8] ;  /* 0x0000f600ff067b82 */ /* 0x000e220000000800 */
[----:B------:R-:W-:Y:S01]  /*b730*/  LEA.HI.X.SX32 R211, R5, R0, 0x1, P2 ;  /* 0x0000000005d37211 */ /* 0x000fe200010f0eff */
[----:B-1----:R-:W-:Y:S01]  /*b740*/  IMAD R5, R22, 0x2, R4 ;  /* 0x0000000216057824 */ /* 0x002fe200078e0204 */
[----:B------:R-:W-:-:S05]  /*b750*/  IADD3 R208, P2, PT, R4, R138, RZ ;  /* 0x0000008a04d07210 */ /* 0x000fca0007f5e0ff */
[----:B------:R-:W1:Y:S01]  /*b760*/  LDC R9, c[0x0][0x3d8] ;  /* 0x0000f600ff097b82 */ /* 0x000e620000000800 */
[----:B------:R-:W-:Y:S02]  /*b770*/  LEA.HI.X.SX32 R209, R4, R0, 0x1, P2 ;  /* 0x0000000004d17211 */ /* 0x000fe400010f0eff */
[----:B------:R-:W-:-:S04]  /*b780*/  IADD3 R202, P2, PT, R5, R138, RZ ;  /* 0x0000008a05ca7210 */ /* 0x000fc80007f5e0ff */
[----:B------:R-:W-:Y:S01]  /*b790*/  LEA.HI.X.SX32 R203, R5, R0, 0x1, P2 ;  /* 0x0000000005cb7211 */ /* 0x000fe200010f0eff */
[----:B----4-:R-:W-:Y:S01]  /*b7a0*/  IMAD R5, R10, 0x2, R5 ;  /* 0x000000020a057824 */ /* 0x010fe200078e0205 */
[----:B------:R-:W4:Y:S08]  /*b7b0*/  LDC R22, c[0x0][0x3d8] ;  /* 0x0000f600ff167b82 */ /* 0x000f300000000800 */
[----:B------:R-:W4:Y:S01]  /*b7c0*/  LDC R10, c[0x0][0x3d8] ;  /* 0x0000f600ff0a7b82 */ /* 0x000f220000000800 */
[----:B0-----:R-:W-:Y:S01]  /*b7d0*/  IMAD R4, R6, 0x2, R5 ;  /* 0x0000000206047824 */ /* 0x001fe200078e0205 */
[----:B------:R-:W-:-:S06]  /*b7e0*/  IADD3 R200, P2, PT, R5, R138, RZ ;  /* 0x0000008a05c87210 */ /* 0x000fcc0007f5e0ff */
[----:B------:R-:W0:Y:S01]  /*b7f0*/  LDC R6, c[0x0][0x3d8] ;  /* 0x0000f600ff067b82 */ /* 0x000e220000000800 */
[----:B------:R-:W-:Y:S01]  /*b800*/  LEA.HI.X.SX32 R201, R5, R0, 0x1, P2 ;  /* 0x0000000005c97211 */ /* 0x000fe200010f0eff */
[----:B-1----:R-:W-:Y:S01]  /*b810*/  IMAD R5, R9, 0x2, R4 ;  /* 0x0000000209057824 */ /* 0x002fe200078e0204 */
[----:B------:R-:W-:-:S05]  /*b820*/  IADD3 R198, P2, PT, R4, R138, RZ ;  /* 0x0000008a04c67210 */ /* 0x000fca0007f5e0ff */
[----:B------:R-:W1:Y:S01]  /*b830*/  LDC R9, c[0x0][0x3d8] ;  /* 0x0000f600ff097b82 */ /* 0x000e620000000800 */
[----:B------:R-:W-:Y:S01]  /*b840*/  LEA.HI.X.SX32 R199, R4, R0, 0x1, P2 ;  /* 0x0000000004c77211 */ /* 0x000fe200010f0eff */
[----:B---3--:R-:W-:Y:S01]  /*b850*/  IMAD R4, R23, 0x2, R5 ;  /* 0x0000000217047824 */ /* 0x008fe200078e0205 */
[----:B------:R-:W-:-:S04]  /*b860*/  IADD3 R196, P2, PT, R5, R138, RZ ;  /* 0x0000008a05c47210 */ /* 0x000fc80007f5e0ff */
[----:B------:R-:W-:Y:S01]  /*b870*/  LEA.HI.X.SX32 R197, R5, R0, 0x1, P2 ;  /* 0x0000000005c57211 */ /* 0x000fe200010f0eff */
[----:B----4-:R-:W-:Y:S01]  /*b880*/  IMAD R5, R10, 0x2, R4 ;  /* 0x000000020a057824 */ /* 0x010fe200078e0204 */
[C---:B------:R-:W-:Y:S01]  /*b890*/  IADD3 R194, P2, PT, R4.reuse, R138, RZ ;  /* 0x0000008a04c27210 */ /* 0x040fe20007f5e0ff */
[----:B------:R-:W3:Y:S03]  /*b8a0*/  LDC R10, c[0x0][0x3d8] ;  /* 0x0000f600ff0a7b82 */ /* 0x000ee60000000800 */
[----:B------:R-:W-:Y:S02]  /*b8b0*/  LEA.HI.X.SX32 R195, R4, R0, 0x1, P2 ;  /* 0x0000000004c37211 */ /* 0x000fe400010f0eff */
[C---:B------:R-:W-:Y:S01]  /*b8c0*/  IADD3 R192, P2, PT, R5.reuse, R138, RZ ;  /* 0x0000008a05c07210 */ /* 0x040fe20007f5e0ff */
[----:B0-----:R-:W-:Y:S02]  /*b8d0*/  IMAD R4, R6, 0x2, R5 ;  /* 0x0000000206047824 */ /* 0x001fe400078e0205 */
[----:B------:R-:W0:Y:S01]  /*b8e0*/  LDC R6, c[0x0][0x3d8] ;  /* 0x0000f600ff067b82 */ /* 0x000e220000000800 */
[----:B------:R-:W-:Y:S01]  /*b8f0*/  LEA.HI.X.SX32 R193, R5, R0, 0x1, P2 ;  /* 0x0000000005c17211 */ /* 0x000fe200010f0eff */
[----:B------:R-:W-:Y:S01]  /*b900*/  IMAD R5, R22, 0x2, R4 ;  /* 0x0000000216057824 */ /* 0x000fe200078e0204 */
[----:B------:R-:W-:-:S05]  /*b910*/  IADD3 R190, P3, PT, R4, R138, RZ ;  /* 0x0000008a04be7210 */ /* 0x000fca0007f7e0ff */
[----:B------:R-:W4:Y:S01]  /*b920*/  LDC R22, c[0x0][0x3d8] ;  /* 0x0000f600ff167b82 */ /* 0x000f220000000800 */
[----:B------:R-:W-:Y:S01]  /*b930*/  LEA.HI.X.SX32 R191, R4, R0, 0x1, P3 ;  /* 0x0000000004bf7211 */ /* 0x000fe200018f0eff */
[----:B-1----:R-:W-:Y:S01]  /*b940*/  IMAD R4, R9, 0x2, R5 ;  /* 0x0000000209047824 */ /* 0x002fe200078e0205 */
[----:B------:R-:W-:-:S05]  /*b950*/  IADD3 R188, P2, PT, R5, R138, RZ ;  /* 0x0000008a05bc7210 */ /* 0x000fca0007f5e0ff */
[----:B------:R-:W1:Y:S01]  /*b960*/  LDC R9, c[0x0][0x3d8] ;  /* 0x0000f600ff097b82 */ /* 0x000e620000000800 */
[----:B------:R-:W-:Y:S01]  /*b970*/  LEA.HI.X.SX32 R189, R5, R0, 0x1, P2 ;  /* 0x0000000005bd7211 */ /* 0x000fe200010f0eff */
[----:B---3--:R-:W-:Y:S01]  /*b980*/  IMAD R5, R10, 0x2, R4 ;  /* 0x000000020a057824 */ /* 0x008fe200078e0204 */
[----:B------:R-:W-:-:S05]  /*b990*/  IADD3 R186, P3, PT, R4, R138, RZ ;  /* 0x0000008a04ba7210 */ /* 0x000fca0007f7e0ff */
[----:B------:R-:W3:Y:S01]  /*b9a0*/  LDC R23, c[0x0][0x3d8] ;  /* 0x0000f600ff177b82 */ /* 0x000ee20000000800 */
[----:B------:R-:W-:Y:S01]  /*b9b0*/  LEA.HI.X.SX32 R187, R4, R0, 0x1, P3 ;  /* 0x0000000004bb7211 */ /* 0x000fe200018f0eff */
[----:B0-----:R-:W-:Y:S01]  /*b9c0*/  IMAD R4, R6, 0x2, R5 ;  /* 0x0000000206047824 */ /* 0x001fe200078e0205 */
[----:B------:R-:W-:-:S05]  /*b9d0*/  IADD3 R184, P2, PT, R5, R138, RZ ;  /* 0x0000008a05b87210 */ /* 0x000fca0007f5e0ff */
[----:B------:R-:W0:Y:S01]  /*b9e0*/  LDC R10, c[0x0][0x3d8] ;  /* 0x0000f600ff0a7b82 */ /* 0x000e220000000800 */
[----:B------:R-:W-:Y:S01]  /*b9f0*/  LEA.HI.X.SX32 R185, R5, R0, 0x1, P2 ;  /* 0x0000000005b97211 */ /* 0x000fe200010f0eff */
[----:B----4-:R-:W-:Y:S01]  /*ba00*/  IMAD R5, R22, 0x2, R4 ;  /* 0x0000000216057824 */ /* 0x010fe200078e0204 */
[----:B------:R-:W-:-:S04]  /*ba10*/  IADD3 R174, P2, PT, R4, R138, RZ ;  /* 0x0000008a04ae7210 */ /* 0x000fc80007f5e0ff */
[----:B------:R-:W-:Y:S01]  /*ba20*/  LEA.HI.X.SX32 R175, R4, R0, 0x1, P2 ;  /* 0x0000000004af7211 */ /* 0x000fe200010f0eff */
[----:B------:R-:W4:Y:S01]  /*ba30*/  LDC R22, c[0x0][0x3d8] ;  /* 0x0000f600ff167b82 */ /* 0x000f220000000800 */
[----:B------:R-:W-:Y:S01]  /*ba40*/  IADD3 R172, P2, PT, R5, R138, RZ ;  /* 0x0000008a05ac7210 */ /* 0x000fe20007f5e0ff */
[----:B-1----:R-:W-:-:S03]  /*ba50*/  IMAD R6, R9, 0x2, R5 ;  /* 0x0000000209067824 */ /* 0x002fc600078e0205 */
[----:B------:R-:W-:Y:S02]  /*ba60*/  LEA.HI.X.SX32 R173, R5, R0, 0x1, P2 ;  /* 0x0000000005ad7211 */ /* 0x000fe400010f0eff */
[C---:B------:R-:W-:Y:S01]  /*ba70*/  IADD3 R170, P2, PT, R6.reuse, R138, RZ ;  /* 0x0000008a06aa7210 */ /* 0x040fe20007f5e0ff */
[----:B---3--:R-:W-:Y:S01]  /*ba80*/  IMAD R4, R23, 0x2, R6 ;  /* 0x0000000217047824 */ /* 0x008fe200078e0206 */
[----:B------:R-:W1:Y:S02]  /*ba90*/  LDC R9, c[0x0][0x3d8] ;  /* 0x0000f600ff097b82 */ /* 0x000e640000000800 */
[----:B------:R-:W-:Y:S02]  /*baa0*/  LEA.HI.X.SX32 R171, R6, R0, 0x1, P2 ;  /* 0x0000000006ab7211 */ /* 0x000fe400010f0eff */
[----:B------:R-:W-:-:S04]  /*bab0*/  IADD3 R168, P3, PT, R4, R138, RZ ;  /* 0x0000008a04a87210 */ /* 0x000fc80007f7e0ff */
[----:B------:R-:W3:Y:S01]  /*bac0*/  LDC R6, c[0x0][0x3d8] ;  /* 0x0000f600ff067b82 */ /* 0x000ee20000000800 */
[----:B------:R-:W-:Y:S01]  /*bad0*/  LEA.HI.X.SX32 R169, R4, R0, 0x1, P3 ;  /* 0x0000000004a97211 */ /* 0x000fe200018f0eff */
[----:B0-----:R-:W-:-:S06]  /*bae0*/  IMAD R4, R10, 0x2, R4 ;  /* 0x000000020a047824 */ /* 0x001fcc00078e0204 */
[----:B------:R-:W0:Y:S01]  /*baf0*/  LDC R10, c[0x0][0x3d8] ;  /* 0x0000f600ff0a7b82 */ /* 0x000e220000000800 */
[----:B------:R-:W-:Y:S01]  /*bb00*/  IADD3 R166, P2, PT, R4, R138, RZ ;  /* 0x0000008a04a67210 */ /* 0x000fe20007f5e0ff */
[----:B----4-:R-:W-:-:S03]  /*bb10*/  IMAD R5, R22, 0x2, R4 ;  /* 0x0000000216057824 */ /* 0x010fc600078e0204 */
[----:B------:R-:W-:Y:S02]  /*bb20*/  LEA.HI.X.SX32 R167, R4, R0, 0x1, P2 ;  /* 0x0000000004a77211 */ /* 0x000fe400010f0eff */
[----:B------:R-:W-:Y:S01]  /*bb30*/  IADD3 R164, P2, PT, R5, R138, RZ ;  /* 0x0000008a05a47210 */ /* 0x000fe20007f5e0ff */
[----:B-1----:R-:W-:Y:S01]  /*bb40*/  IMAD R4, R9, 0x2, R5 ;  /* 0x0000000209047824 */ /* 0x002fe200078e0205 */
[----:B------:R-:W-:Y:S01]  /*bb50*/  PRMT R96, RZ, 0x7610, R96 ;  /* 0x00007610ff607816 */ /* 0x000fe20000000060 */
[----:B------:R-:W1:Y:S01]  /*bb60*/  LDC R9, c[0x0][0x3d8] ;  /* 0x0000f600ff097b82 */ /* 0x000e620000000800 */
[----:B------:R-:W-:Y:S02]  /*bb70*/  LEA.HI.X.SX32 R165, R5, R0, 0x1, P2 ;  /* 0x0000000005a57211 */ /* 0x000fe400010f0eff */
[----:B------:R-:W-:Y:S02]  /*bb80*/  IADD3 R162, P2, PT, R4, R138, RZ ;  /* 0x0000008a04a27210 */ /* 0x000fe40007f5e0ff */
[----:B------:R4:W2:Y:S01]  /*bb90*/  @P0 LDG.E.U8 R96, desc[UR20][R156.64] ;  /* 0x000000149c600981 */ /* 0x0008a2000c1e1100 */
[----:B---3--:R-:W-:-:S02]  /*bba0*/  IMAD R5, R6, 0x2, R4 ;  /* 0x0000000206057824 */ /* 0x008fc400078e0204 */
[----:B------:R-:W3:Y:S01]  /*bbb0*/  LDC R6, c[0x0][0x3d8] ;  /* 0x0000f600ff067b82 */ /* 0x000ee20000000800 */
[----:B------:R-:W-:Y:S01]  /*bbc0*/  LEA.HI.X.SX32 R163, R4, R0, 0x1, P2 ;  /* 0x0000000004a37211 */ /* 0x000fe200010f0eff */
[----:B0-----:R-:W-:-:S06]  /*bbd0*/  IMAD R4, R10, 0x2, R5 ;  /* 0x000000020a047824 */ /* 0x001fcc00078e0205 */
[----:B------:R-:W0:Y:S01]  /*bbe0*/  LDC R10, c[0x0][0x3d8] ;  /* 0x0000f600ff0a7b82 */ /* 0x000e220000000800 */
[----:B------:R-:W-:-:S04]  /*bbf0*/  IADD3 R160, P2, PT, R5, R138, RZ ;  /* 0x0000008a05a07210 */ /* 0x000fc80007f5e0ff */
[----:B------:R-:W-:Y:S02]  /*bc00*/  LEA.HI.X.SX32 R161, R5, R0, 0x1, P2 ;  /* 0x0000000005a17211 */ /* 0x000fe400010f0eff */
[C---:B------:R-:W-:Y:S01]  /*bc10*/  IADD3 R158, P2, PT, R4.reuse, R138, RZ ;  /* 0x0000008a049e7210 */ /* 0x040fe20007f5e0ff */
[----:B-1----:R-:W-:Y:S01]  /*bc20*/  IMAD R5, R9, 0x2, R4 ;  /* 0x0000000209057824 */ /* 0x002fe200078e0204 */
[----:B------:R-:W-:Y:S01]  /*bc30*/  PRMT R94, RZ, 0x7610, R94 ;  /* 0x00007610ff5e7816 */ /* 0x000fe2000000005e */
[----:B------:R-:W1:Y:S01]  /*bc40*/  LDC R9, c[0x0][0x3d8] ;  /* 0x0000f600ff097b82 */ /* 0x000e620000000800 */
[----:B------:R-:W-:Y:S02]  /*bc50*/  LEA.HI.X.SX32 R159, R4, R0, 0x1, P2 ;  /* 0x00000000049f7211 */ /* 0x000fe400010f0eff */
[----:B----4-:R-:W-:Y:S01]  /*bc60*/  IADD3 R156, P2, PT, R5, R138, RZ ;  /* 0x0000008a059c7210 */ /* 0x010fe20007f5e0ff */
[----:B------:R4:W-:Y:S01]  /*bc70*/  STL.64 [R1+0x8], R154 ;  /* 0x0000089a01007387 */ /* 0x0009e20000100a00 */
[----:B---3--:R-:W-:-:S03]  /*bc80*/  IMAD R4, R6, 0x2, R5 ;  /* 0x0000000206047824 */ /* 0x008fc600078e0205 */
[----:B------:R-:W3:Y:S01]  /*bc90*/  LDC R6, c[0x0][0x3d8] ;  /* 0x0000f600ff067b82 */ /* 0x000ee20000000800 */
[----:B------:R-:W-:Y:S01]  /*bca0*/  LEA.HI.X.SX32 R157, R5, R0, 0x1, P2 ;  /* 0x00000000059d7211 */ /* 0x000fe200010f0eff */
[----:B------:R4:W2:Y:S01]  /*bcb0*/  @P0 LDG.E.U8 R94, desc[UR20][R154.64] ;  /* 0x000000149a5e0981 */ /* 0x0008a2000c1e1100 */
[----:B0-----:R-:W-:-:S05]  /*bcc0*/  IMAD R5, R10, 0x2, R4 ;  /* 0x000000020a057824 */ /* 0x001fca00078e0204 */
[----:B------:R-:W0:Y:S01]  /*bcd0*/  LDC R10, c[0x0][0x3d8] ;  /* 0x0000f600ff0a7b82 */ /* 0x000e220000000800 */
[----:B------:R-:W-:Y:S02]  /*bce0*/  PRMT R93, RZ, 0x7610, R93 ;  /* 0x00007610ff5d7816 */ /* 0x000fe4000000005d */
[C---:B----4-:R-:W-:Y:S02]  /*bcf0*/  IADD3 R154, P2, PT, R4.reuse, R138, RZ ;  /* 0x0000008a049a7210 */ /* 0x050fe40007f5e0ff */
[----:B------:R-:W-:Y:S01]  /*bd00*/  PRMT R92, RZ, 0x7610, R92 ;  /* 0x00007610ff5c7816 */ /* 0x000fe2000000005c */
[----:B------:R4:W-:Y:S01]  /*bd10*/  STL.64 [R1], R152 ;  /* 0x0000009801007387 */ /* 0x0009e20000100a00 */
[----:B------:R-:W-:Y:S01]  /*bd20*/  LEA.HI.X.SX32 R155, R4, R0, 0x1, P2 ;  /* 0x00000000049b7211 */ /* 0x000fe200010f0eff */
[----:B-1----:R-:W-:Y:S01]  /*bd30*/  IMAD R4, R9, 0x2, R5 ;  /* 0x0000000209047824 */ /* 0x002fe200078e0205 */
[----:B------:R-:W-:Y:S01]  /*bd40*/  PRMT R91, RZ, 0x7610, R91 ;  /* 0x00007610ff5b7816 */ /* 0x000fe2000000005b */
[----:B------:R4:W2:Y:S01]  /*bd50*/  @P0 LDG.E.U8 R93, desc[UR20][R152.64] ;  /* 0x00000014985d0981 */ /* 0x0008a2000c1e1100 */
[----:B------:R-:W1:Y:S03]  /*bd60*/  LDC R9, c[0x0][0x3d8] ;  /* 0x0000f600ff097b82 */ /* 0x000e660000000800 */
[----:B------:R3:W2:Y:S04]  /*bd70*/  @P0 LDG.E.U8 R92, desc[UR20][R250.64] ;  /* 0x00000014fa5c0981 */ /* 0x0006a8000c1e1100 */
[----:B------:R3:W-:Y:S01]  /*bd80*/  STL [R1+0x7d0], R250 ;  /* 0x0007d0fa01007387 */ /* 0x0007e20000100800 */
[----:B------:R-:W1:Y:S01]  /*bd90*/  LDC R22, c[0x0][0x3d8] ;  /* 0x0000f600ff167b82 */ /* 0x000e620000000800 */
[C---:B----4-:R-:W-:Y:S01]  /*bda0*/  IADD3 R152, P2, PT, R5.reuse, R138, RZ ;  /* 0x0000008a05987210 */ /* 0x050fe20007f5e0ff */
[----:B------:R-:W-:Y:S01]  /*bdb0*/  IMAD.MOV.U32 R3, RZ, RZ, R148 ;  /* 0x000000ffff037224 */ /* 0x000fe200078e0094 */
[----:B------:R4:W2:Y:S02]  /*bdc0*/  @P0 LDG.E.U8 R91, desc[UR20][R248.64] ;  /* 0x00000014f85b0981 */ /* 0x0008a4000c1e1100 */
[----:B------:R-:W-:Y:S01]  /*bdd0*/  LEA.HI.X.SX32 R153, R5, R0, 0x1, P2 ;  /* 0x0000000005997211 */ /* 0x000fe200010f0eff */
[----:B---3--:R-:W-:-:S02]  /*bde0*/  IMAD R5, R6, 0x2, R4 ;  /* 0x0000000206057824 */ /* 0x008fc400078e0204 */
[----:B------:R-:W3:Y:S01]  /*bdf0*/  LDC R6, c[0x0][0x3d8] ;  /* 0x0000f600ff067b82 */ /* 0x000ee20000000800 */
[----:B------:R-:W-:Y:S01]  /*be00*/  IMAD.MOV.U32 R250, RZ, RZ, R150 ;  /* 0x000000fffffa7224 */ /* 0x000fe200078e0096 */
[----:B------:R-:W-:-:S04]  /*be10*/  IADD3 R150, P2, PT, R4, R138, RZ ;  /* 0x0000008a04967210 */ /* 0x000fc80007f5e0ff */
[----:B------:R-:W-:Y:S01]  /*be20*/  LEA.HI.X.SX32 R151, R4, R0, 0x1, P2 ;  /* 0x0000000004977211 */ /* 0x000fe200010f0eff */
[----:B0-----:R-:W-:Y:S02]  /*be30*/  IMAD R4, R10, 0x2, R5 ;  /* 0x000000020a047824 */ /* 0x001fe400078e0205 */
[----:B------:R-:W0:Y:S01]  /*be40*/  LDC R10, c[0x0][0x3d8] ;  /* 0x0000f600ff0a7b82 */ /* 0x000e220000000800 */
[----:B------:R-:W-:Y:S01]  /*be50*/  STL [R1+0x7cc], R251 ;  /* 0x0007ccfb01007387 */ /* 0x000fe20000100800 */
[----:B------:R-:W-:-:S03]  /*be60*/  IADD3 R148, P2, PT, R5, R138, RZ ;  /* 0x0000008a05947210 */ /* 0x000fc60007f5e0ff */
[----:B------:R4:W-:Y:S04]  /*be70*/  STL [R1+0x7d8], R248 ;  /* 0x0007d8f801007387 */ /* 0x0009e80000100800 */
[----:B------:R1:W-:Y:S01]  /*be80*/  STL [R1+0x7d4], R249 ;  /* 0x0007d4f901007387 */ /* 0x0003e20000100800 */
[----:B------:R-:W-:Y:S02]  /*be90*/  IMAD.MOV.U32 R24, RZ, RZ, R144 ;  /* 0x000000ffff187224 */ /* 0x000fe400078e0090 */
[----:B----4-:R-:W-:Y:S02]  /*bea0*/  IMAD.MOV.U32 R248, RZ, RZ, R146 ;  /* 0x000000fffff87224 */ /* 0x010fe400078e0092 */
[----:B-1----:R-:W-:Y:S01]  /*beb0*/  IMAD.MOV.U32 R249, RZ, RZ, R149 ;  /* 0x000000fffff97224 */ /* 0x002fe200078e0095 */
[----:B------:R-:W-:Y:S01]  /*bec0*/  LEA.HI.X.SX32 R149, R5, R0, 0x1, P2 ;  /* 0x0000000005957211 */ /* 0x000fe200010f0eff */
[----:B------:R-:W-:Y:S01]  /*bed0*/  IMAD R5, R9, 0x2, R4 ;  /* 0x0000000209057824 */ /* 0x000fe200078e0204 */
[----:B------:R-:W-:Y:S01]  /*bee0*/  IADD3 R146, P2, PT, R4, R138, RZ ;  /* 0x0000008a04927210 */ /* 0x000fe20007f5e0ff */
[----:B------:R-:W-:-:S03]  /*bef0*/  IMAD.MOV.U32 R251, RZ, RZ, R147 ;  /* 0x000000fffffb7224 */ /* 0x000fc600078e0093 */
[----:B------:R-:W-:Y:S01]  /*bf00*/  LEA.HI.X.SX32 R147, R4, R0, 0x1, P2 ;  /* 0x0000000004937211 */ /* 0x000fe200010f0eff */
[----:B---3--:R-:W-:Y:S01]  /*bf10*/  IMAD R4, R6, 0x2, R5 ;  /* 0x0000000206047824 */ /* 0x008fe200078e0205 */
[C---:B------:R-:W-:Y:S01]  /*bf20*/  IADD3 R144, P2, PT, R5.reuse, R138, RZ ;  /* 0x0000008a05907210 */ /* 0x040fe20007f5e0ff */
[----:B------:R-:W-:Y:S02]  /*bf30*/  IMAD.MOV.U32 R139, RZ, RZ, R145 ;  /* 0x000000ffff8b7224 */ /* 0x000fe400078e0091 */
[----:B------:R-:W-:Y:S01]  /*bf40*/  IMAD.MOV.U32 R6, RZ, RZ, R24 ;  /* 0x000000ffff067224 */ /* 0x000fe200078e0018 */
[----:B------:R-:W-:Y:S01]  /*bf50*/  LEA.HI.X.SX32 R145, R5, R0, 0x1, P2 ;  /* 0x0000000005917211 */ /* 0x000fe200010f0eff */
[----:B------:R-:W-:Y:S01]  /*bf60*/  IMAD.MOV.U32 R24, RZ, RZ, R142 ;  /* 0x000000ffff187224 */ /* 0x000fe200078e008e */
[----:B------:R-:W-:Y:S01]  /*bf70*/  IADD3 R142, P2, PT, R4, R138, RZ ;  /* 0x0000008a048e7210 */ /* 0x000fe20007f5e0ff */
[----:B0-----:R-:W-:Y:S02]  /*bf80*/  IMAD R5, R10, 0x2, R4 ;  /* 0x000000020a057824 */ /* 0x001fe400078e0204 */
[----:B------:R-:W-:Y:S01]  /*bf90*/  IMAD.MOV.U32 R23, RZ, RZ, R143 ;  /* 0x000000ffff177224 */ /* 0x000fe200078e008f */
[----:B------:R-:W-:Y:S01]  /*bfa0*/  LEA.HI.X.SX32 R143, R4, R0, 0x1, P2 ;  /* 0x00000000048f7211 */ /* 0x000fe200010f0eff */
[----:B------:R-:W-:Y:S01]  /*bfb0*/  IMAD.MOV.U32 R10, RZ, RZ, R140 ;  /* 0x000000ffff0a7224 */ /* 0x000fe200078e008c */
[----:B------:R-:W-:Y:S01]  /*bfc0*/  IADD3 R140, P2, PT, R5, R138, RZ ;  /* 0x0000008a058c7210 */ /* 0x000fe20007f5e0ff */
[----:B------:R-:W-:-:S02]  /*bfd0*/  IMAD R4, R22, 0x2, R5 ;  /* 0x0000000216047824 */ /* 0x000fc400078e0205 */
[----:B------:R-:W-:Y:S01]  /*bfe0*/  IMAD.MOV.U32 R9, RZ, RZ, R141 ;  /* 0x000000ffff097224 */ /* 0x000fe200078e008d */
[----:B------:R-:W-:Y:S02]  /*bff0*/  LEA.HI.X.SX32 R141, R5, R0, 0x1, P2 ;  /* 0x00000000058d7211 */ /* 0x000fe400010f0eff */
[----:B------:R-:W-:Y:S01]  /*c000*/  IADD3 R138, P2, PT, R4, R138, RZ ;  /* 0x0000008a048a7210 */ /* 0x000fe20007f5e0ff */
[----:B------:R-:W-:-:S03]  /*c010*/  IMAD.MOV.U32 R5, RZ, RZ, R139 ;  /* 0x000000ffff057224 */ /* 0x000fc600078e008b */
[----:B------:R-:W-:Y:S01]  /*c020*/  LEA.HI.X.SX32 R139, R4, R0, 0x1, P2 ;  /* 0x00000000048b7211 */ /* 0x000fe200010f0eff */
[----:B------:R-:W-:Y:S02]  /*c030*/  IMAD.MOV.U32 R0, RZ, RZ, R6 ;  /* 0x000000ffff007224 */ /* 0x000fe400078e0006 */
[--C-:B------:R-:W-:Y:S01]  /*c040*/  FADD R6, R252, -R2.reuse ;  /* 0x80000002fc067221 */ /* 0x100fe20000000000 */
[----:B------:R-:W-:Y:S02]  /*c050*/  IMAD.MOV.U32 R252, RZ, RZ, R5 ;  /* 0x000000fffffc7224 */ /* 0x000fe400078e0005 */
[----:B------:R-:W-:Y:S01]  /*c060*/  FADD R5, R243, -R2 ;  /* 0x80000002f3057221 */ /* 0x000fe20000000000 */
[----:B------:R-:W-:Y:S02]  /*c070*/  IMAD.MOV.U32 R243, RZ, RZ, R34 ;  /* 0x000000fffff37224 */ /* 0x000fe400078e0022 */
[--C-:B------:R-:W-:Y:S01]  /*c080*/  FADD R34, R242, -R2.reuse ;  /* 0x80000002f2227221 */ /* 0x100fe20000000000 */
[--C-:B------:R-:W-:Y:S01]  /*c090*/  FADD R28, R28, -R2.reuse ;  /* 0x800000021c1c7221 */ /* 0x100fe20000000000 */
[----:B------:R-:W-:Y:S01]  /*c0a0*/  FADD R27, R27, -R2 ;  /* 0x800000021b1b7221 */ /* 0x000fe20000000000 */
[----:B------:R-:W-:-:S02]  /*c0b0*/  IMAD.MOV.U32 R242, RZ, RZ, R33 ;  /* 0x000000fffff27224 */ /* 0x000fc400078e0021 */
[----:B------:R-:W-:Y:S01]  /*c0c0*/  FADD R33, R241, -R2 ;  /* 0x80000002f1217221 */ /* 0x000fe20000000000 */
[----:B------:R-:W-:Y:S02]  /*c0d0*/  IMAD.MOV.U32 R241, RZ, RZ, R0 ;  /* 0x000000fffff17224 */ /* 0x000fe400078e0000 */
[--C-:B------:R-:W-:Y:S01]  /*c0e0*/  FADD R0, R227, -R2.reuse ;  /* 0x80000002e3007221 */ /* 0x100fe20000000000 */
[----:B------:R-:W-:Y:S01]  /*c0f0*/  FMUL R28, R28, 1.4426950216293334961 ;  /* 0x3fb8aa3b1c1c7820 */ /* 0x000fe20000400000 */
[----:B------:R-:W-:Y:S01]  /*c100*/  FMUL R27, R27, 1.4426950216293334961 ;  /* 0x3fb8aa3b1b1b7820 */ /* 0x000fe20000400000 */
[--C-:B------:R-:W-:Y:S01]  /*c110*/  FADD R10, R10, -R2.reuse ;  /* 0x800000020a0a7221 */ /* 0x100fe20000000000 */
[----:B------:R-:W-:Y:S01]  /*c120*/  FADD R4, R240, -R2 ;  /* 0x80000002f0047221 */ /* 0x000fe20000000000 */
[----:B------:R-:W-:Y:S02]  /*c130*/  IMAD.MOV.U32 R227, RZ, RZ, R40 ;  /* 0x000000ffffe37224 */ /* 0x000fe400078e0028 */
[----:B------:R-:W-:-:S02]  /*c140*/  IMAD.MOV.U32 R240, RZ, RZ, R41 ;  /* 0x000000fffff07224 */ /* 0x000fc400078e0029 */
[--C-:B------:R-:W-:Y:S01]  /*c150*/  FADD R41, R226, -R2.reuse ;  /* 0x80000002e2297221 */ /* 0x100fe20000000000 */
[--C-:B------:R-:W-:Y:S01]  /*c160*/  FADD R40, R179, -R2.reuse ;  /* 0x80000002b3287221 */ /* 0x100fe20000000000 */
[----:B------:R-:W-:Y:S01]  /*c170*/  FMUL R10, R10, 1.4426950216293334961 ;  /* 0x3fb8aa3b0a0a7820 */ /* 0x000fe20000400000 */
[----:B------:R-:W-:Y:S01]  /*c180*/  FADD R9, R9, -R2 ;  /* 0x8000000209097221 */ /* 0x000fe20000000000 */
[----:B------:R-:W-:Y:S02]  /*c190*/  IMAD.MOV.U32 R179, RZ, RZ, R227 ;  /* 0x000000ffffb37224 */ /* 0x000fe400078e00e3 */
[----:B------:R-:W-:Y:S01]  /*c1a0*/  IMAD.MOV.U32 R226, RZ, RZ, R249 ;  /* 0x000000ffffe27224 */ /* 0x000fe200078e00f9 */
[----:B------:R-:W-:Y:S01]  /*c1b0*/  MUFU.EX2 R28, R28 ;  /* 0x0000001c001c7308 */ /* 0x000fe20000000800 */
[----:B------:R-:W-:Y:S02]  /*c1c0*/  IMAD.MOV.U32 R227, RZ, RZ, R240 ;  /* 0x000000ffffe37224 */ /* 0x000fe400078e00f0 */
[----:B------:R-:W-:-:S02]  /*c1d0*/  IMAD.MOV.U32 R249, RZ, RZ, R3 ;  /* 0x000000fffff97224 */ /* 0x000fc400078e0003 */
[----:B------:R-:W-:Y:S02]  /*c1e0*/  IMAD.MOV.U32 R240, RZ, RZ, R241 ;  /* 0x000000fffff07224 */ /* 0x000fe400078e00f1 */
[----:B------:R-:W-:Y:S01]  /*c1f0*/  IMAD.MOV.U32 R3, RZ, RZ, R39 ;  /* 0x000000ffff037224 */ /* 0x000fe200078e0027 */
[----:B------:R-:W0:Y:S01]  /*c200*/  MUFU.EX2 R27, R27 ;  /* 0x0000001b001b7308 */ /* 0x000e220000000800 */
[----:B------:R-:W-:Y:S02]  /*c210*/  IMAD.MOV.U32 R241, RZ, RZ, R46 ;  /* 0x000000fffff17224 */ /* 0x000fe400078e002e */
[----:B------:R-:W-:Y:S01]  /*c220*/  FADD R39, R178, -R2 ;  /* 0x80000002b2277221 */ /* 0x000fe20000000000 */
[----:B------:R-:W-:Y:S01]  /*c230*/  FMUL R9, R9, 1.4426950216293334961 ;  /* 0x3fb8aa3b09097820 */ /* 0x000fe20000400000 */
[----:B------:R-:W-:Y:S02]  /*c240*/  IMAD.MOV.U32 R178, RZ, RZ, R38 ;  /* 0x000000ffffb27224 */ /* 0x000fe400078e0026 */
[----:B------:R-:W-:Y:S01]  /*c250*/  FADD R46, R176, -R2 ;  /* 0x80000002b02e7221 */ /* 0x000fe20000000000 */
[----:B------:R-:W-:-:S02]  /*c260*/  IMAD.MOV.U32 R176, RZ, RZ, R250 ;  /* 0x000000ffffb07224 */ /* 0x000fc400078e00fa */
[--C-:B------:R-:W-:Y:S01]  /*c270*/  FADD R24, R24, -R2.reuse ;  /* 0x8000000218187221 */ /* 0x100fe20000000000 */
[----:B------:R-:W1:Y:S01]  /*c280*/  MUFU.EX2 R10, R10 ;  /* 0x0000000a000a7308 */ /* 0x000e620000000800 */
[----:B------:R-:W-:Y:S02]  /*c290*/  IMAD.MOV.U32 R250, RZ, RZ, R45 ;  /* 0x000000fffffa7224 */ /* 0x000fe400078e002d */
[--C-:B------:R-:W-:Y:S01]  /*c2a0*/  FADD R45, R26, -R2.reuse ;  /* 0x800000021a2d7221 */ /* 0x100fe20000000000 */
[----:B------:R-:W-:Y:S01]  /*c2b0*/  FADD R38, R177, -R2 ;  /* 0x80000002b1267221 */ /* 0x000fe20000000000 */
[----:B------:R-:W-:Y:S02]  /*c2c0*/  IMAD.MOV.U32 R26, RZ, RZ, R178 ;  /* 0x000000ffff1a7224 */ /* 0x000fe400078e00b2 */
[----:B------:R-:W-:Y:S02]  /*c2d0*/  IMAD.MOV.U32 R178, RZ, RZ, R226 ;  /* 0x000000ffffb27224 */ /* 0x000fe400078e00e2 */
[----:B------:R-:W-:Y:S01]  /*c2e0*/  IMAD.MOV.U32 R177, RZ, RZ, R240 ;  /* 0x000000ffffb17224 */ /* 0x000fe200078e00f0 */
[----:B------:R-:W3:Y:S01]  /*c2f0*/  MUFU.EX2 R9, R9 ;  /* 0x0000000900097308 */ /* 0x000ee20000000800 */
[----:B------:R-:W-:-:S02]  /*c300*/  IMAD.MOV.U32 R240, RZ, RZ, R242 ;  /* 0x000000fffff07224 */ /* 0x000fc400078e00f2 */
[----:B------:R-:W-:Y:S01]  /*c310*/  FMUL R24, R24, 1.4426950216293334961 ;  /* 0x3fb8aa3b18187820 */ /* 0x000fe20000400000 */
[--C-:B------:R-:W-:Y:S01]  /*c320*/  FADD R23, R23, -R2.reuse ;  /* 0x8000000217177221 */ /* 0x100fe20000000000 */
[----:B------:R-:W-:Y:S02]  /*c330*/  IMAD.MOV.U32 R242, RZ, RZ, R53 ;  /* 0x000000fffff27224 */ /* 0x000fe400078e0035 */
[----:B------:R-:W-:Y:S01]  /*c340*/  FADD R53, R36, -R2 ;  /* 0x8000000224357221 */ /* 0x000fe20000000000 */
[----:B------:R-:W-:Y:S02]  /*c350*/  IMAD.MOV.U32 R226, RZ, RZ, R50 ;  /* 0x000000ffffe27224 */ /* 0x000fe400078e0032 */
[----:B------:R-:W-:Y:S01]  /*c360*/  FADD R50, R25, -R2 ;  /* 0x8000000219327221 */ /* 0x000fe20000000000 */
[----:B------:R-:W-:Y:S02]  /*c370*/  IMAD.MOV.U32 R25, RZ, RZ, R49 ;  /* 0x000000ffff197224 */ /* 0x000fe400078e0031 */
[----:B------:R-:W-:-:S02]  /*c380*/  IMAD.MOV.U32 R36, RZ, RZ, R178 ;  /* 0x000000ffff247224 */ /* 0x000fc400078e00b2 */
[----:B------:R-:W-:Y:S01]  /*c390*/  FMUL R23, R23, 1.4426950216293334961 ;  /* 0x3fb8aa3b17177820 */ /* 0x000fe20000400000 */
[----:B------:R-:W-:Y:S02]  /*c3a0*/  IMAD.MOV.U32 R178, RZ, RZ, R241 ;  /* 0x000000ffffb27224 */ /* 0x000fe400078e00f1 */
[----:B------:R-:W-:Y:S01]  /*c3b0*/  FADD R8, R8, -R2 ;  /* 0x8000000208087221 */ /* 0x000fe20000000000 */
[----:B------:R-:W-:Y:S02]  /*c3c0*/  IMAD.MOV.U32 R241, RZ, RZ, R52 ;  /* 0x000000fffff17224 */ /* 0x000fe400078e0034 */
[--C-:B------:R-:W-:Y:S01]  /*c3d0*/  FADD R52, R37, -R2.reuse ;  /* 0x8000000225347221 */ /* 0x100fe20000000000 */
[----:B------:R-:W4:Y:S01]  /*c3e0*/  MUFU.EX2 R24, R24 ;  /* 0x0000001800187308 */ /* 0x000f220000000800 */
[----:B------:R-:W-:Y:S02]  /*c3f0*/  IMAD.MOV.U32 R37, RZ, RZ, R25 ;  /* 0x000000ffff257224 */ /* 0x000fe400078e0019 */
[--C-:B------:R-:W-:Y:S01]  /*c400*/  FADD R25, R19, -R2.reuse ;  /* 0x8000000213197221 */ /* 0x100fe20000000000 */
[----:B------:R-:W-:Y:S01]  /*c410*/  FMUL R8, R8, 1.4426950216293334961 ;  /* 0x3fb8aa3b08087820 */ /* 0x000fe20000400000 */
[--C-:B------:R-:W-:Y:S01]  /*c420*/  FADD R7, R7, -R2.reuse ;  /* 0x8000000207077221 */ /* 0x100fe20000000000 */
[----:B0-----:R-:W-:Y:S01]  /*c430*/  FADD R19, R28, R27 ;  /* 0x0000001b1c137221 */ /* 0x001fe20000000000 */
[--C-:B------:R-:W-:Y:S01]  /*c440*/  FADD R49, R21, -R2.reuse ;  /* 0x8000000215317221 */ /* 0x100fe20000000000 */
[----:B------:R-:W0:Y:S01]  /*c450*/  MUFU.EX2 R23, R23 ;  /* 0x0000001700177308 */ /* 0x000e220000000800 */
[----:B------:R-:W-:Y:S01]  /*c460*/  FMUL R7, R7, 1.4426950216293334961 ;  /* 0x3fb8aa3b07077820 */ /* 0x000fe20000400000 */
[--C-:B------:R-:W-:Y:S01]  /*c470*/  FADD R30, R30, -R2.reuse ;  /* 0x800000021e1e7221 */ /* 0x100fe20000000000 */
[----:B-1----:R-:W-:Y:S01]  /*c480*/  FADD R21, R10, R19 ;  /* 0x000000130a157221 */ /* 0x002fe20000000000 */
[----:B------:R-:W-:-:S02]  /*c490*/  FADD R29, R29, -R2 ;  /* 0x800000021d1d7221 */ /* 0x000fc40000000000 */
[----:B------:R-:W-:Y:S02]  /*c4a0*/  FMUL R30, R30, 1.4426950216293334961 ;  /* 0x3fb8aa3b1e1e7820 */ /* 0x000fe40000400000 */
[----:B------:R-:W1:Y:S01]  /*c4b0*/  MUFU.EX2 R8, R8 ;  /* 0x0000000800087308 */ /* 0x000e620000000800 */
[C---:B---3--:R-:W-:Y:S01]  /*c4c0*/  FADD R21, R9.reuse, R21 ;  /* 0x0000001509157221 */ /* 0x048fe20000000000 */
[----:B------:R-:W-:Y:S01]  /*c4d0*/  F2FP.SATFINITE.E4M3.F32.PACK_AB_MERGE_C R9, R9, R10, RZ ;  /* 0x0000000a0909723e */ /* 0x000fe200048070ff */
[----:B------:R-:W-:-:S05]  /*c4e0*/  FMUL R29, R29, 1.4426950216293334961 ;  /* 0x3fb8aa3b1d1d7820 */ /* 0x000fca0000400000 */
[----:B------:R-:W3:Y:S01]  /*c4f0*/  MUFU.EX2 R7, R7 ;  /* 0x0000000700077308 */ /* 0x000ee20000000800 */
[----:B------:R4:W-:Y:S01]  /*c500*/  STL [R1+0x6b8], R9 ;  /* 0x0006b80901007387 */ /* 0x0009e20000100800 */
[----:B------:R-:W-:-:S06]  /*c510*/  FMUL R6, R6, 1.4426950216293334961 ;  /* 0x3fb8aa3b06067820 */ /* 0x000fcc0000400000 */
[----:B------:R-:W3:Y:S01]  /*c520*/  MUFU.EX2 R30, R30 ;  /* 0x0000001e001e7308 */ /* 0x000ee20000000800 */
[----:B----4-:R-:W-:Y:S01]  /*c530*/  FADD R9, R24, R21 ;  /* 0x0000001518097221 */ /* 0x010fe20000000000 */
[----:B------:R-:W-:-:S03]  /*c540*/  FMUL R5, R5, 1.4426950216293334961 ;  /* 0x3fb8aa3b05057820 */ /* 0x000fc60000400000 */
[----:B0-----:R-:W-:-:S03]  /*c550*/  FADD R9, R23, R9 ;  /* 0x0000000917097221 */ /* 0x001fc60000000000 */
[----:B------:R-:W0:Y:S01]  /*c560*/  MUFU.EX2 R29, R29 ;  /* 0x0000001d001d7308 */ /* 0x000e220000000800 */
[----:B------:R-:W-:Y:S01]  /*c570*/  FMUL R34, R34, 1.4426950216293334961 ;  /* 0x3fb8aa3b22227820 */ /* 0x000fe20000400000 */
[----:B-1----:R-:W-:Y:S01]  /*c580*/  FADD R9, R8, R9 ;  /* 0x0000000908097221 */ /* 0x002fe20000000000 */
[----:B------:R-:W-:-:S05]  /*c590*/  FADD R10, R36, -R2 ;  /* 0x80000002240a7221 */ /* 0x000fca0000000000 */
[----:B------:R-:W1:Y:S01]  /*c5a0*/  MUFU.EX2 R6, R6 ;  /* 0x0000000600067308 */ /* 0x000e620000000800 */
[----:B------:R-:W-:Y:S02]  /*c5b0*/  IMAD.MOV.U32 R36, RZ, RZ, R176 ;  /* 0x000000ffff247224 */ /* 0x000fe400078e00b0 */
[----:B---3--:R-:W-:Y:S01]  /*c5c0*/  FADD R9, R7, R9 ;  /* 0x0000000907097221 */ /* 0x008fe20000000000 */
[----:B------:R-:W-:Y:S01]  /*c5d0*/  FMUL R33, R33, 1.4426950216293334961 ;  /* 0x3fb8aa3b21217820 */ /* 0x000fe20000400000 */
[----:B------:R-:W-:-:S03]  /*c5e0*/  IMAD.MOV.U32 R176, RZ, RZ, R179 ;  /* 0x000000ffffb07224 */ /* 0x000fc600078e00b3 */
[----:B------:R-:W3:Y:S01]  /*c5f0*/  MUFU.EX2 R5, R5 ;  /* 0x0000000500057308 */ /* 0x000ee20000000800 */
[----:B------:R-:W-:Y:S01]  /*c600*/  IMAD.MOV.U32 R179, RZ, RZ, R248 ;  /* 0x000000ffffb37224 */ /* 0x000fe200078e00f8 */
[----:B------:R-:W-:Y:S01]  /*c610*/  F2FP.SATFINITE.E4M3.F32.PACK_AB_MERGE_C R248, R7, R8, RZ ;  /* 0x0000000807f8723e */ /* 0x000fe200048070ff */
[----:B------:R-:W-:Y:S01]  /*c620*/  FADD R7, R30, R9 ;  /* 0x000000091e077221 */ /* 0x000fe20000000000 */
[----:B------:R-:W-:-:S04]  /*c630*/  FMUL R4, R4, 1.4426950216293334961 ;  /* 0x3fb8aa3b04047820 */ /* 0x000fc80000400000 */
[----:B------:R-:W4:Y:S01]  /*c640*/  MUFU.EX2 R34, R34 ;  /* 0x0000002200227308 */ /* 0x000f220000000800 */
[----:B0-----:R-:W-:Y:S01]  /*c650*/  FADD R7, R29, R7 ;  /* 0x000000071d077221 */ /* 0x001fe20000000000 */
[----:B------:R-:W-:-:S06]  /*c660*/  FMUL R0, R0, 1.4426950216293334961 ;  /* 0x3fb8aa3b00007820 */ /* 0x000fcc0000400000 */
[----:B------:R-:W0:Y:S01]  /*c670*/  MUFU.EX2 R33, R33 ;  /* 0x0000002100217308 */ /* 0x000e220000000800 */
[----:B-1----:R-:W-:Y:S01]  /*c680*/  FADD R7, R6, R7 ;  /* 0x0000000706077221 */ /* 0x002fe20000000000 */
[----:B------:R-:W-:Y:S01]  /*c690*/  FMUL R41, R41, 1.4426950216293334961 ;  /* 0x3fb8aa3b29297820 */ /* 0x000fe20000400000 */
[----:B------:R-:W-:-:S05]  /*c6a0*/  FADD R9, R37, -R2 ;  /* 0x8000000225097221 */ /* 0x000fca0000000000 */
[----:B------:R-:W1:Y:S01]  /*c6b0*/  MUFU.EX2 R4, R4 ;  /* 0x0000000400047308 */ /* 0x000e620000000800 */
[----:B---3--:R-:W-:Y:S01]  /*c6c0*/  FADD R7, R5, R7 ;  /* 0x0000000705077221 */ /* 0x008fe20000000000 */
[----:B------:R-:W-:Y:S01]  /*c6d0*/  FMUL R40, R40, 1.4426950216293334961 ;  /* 0x3fb8aa3b28287820 */ /* 0x000fe20000400000 */
[--C-:B------:R-:W-:Y:S01]  /*c6e0*/  FADD R14, R14, -R2.reuse ;  /* 0x800000020e0e7221 */ /* 0x100fe20000000000 */
[----:B------:R-:W-:Y:S01]  /*c6f0*/  FADD R37, R178, -R2 ;  /* 0x80000002b2257221 */ /* 0x000fe20000000000 */
[----:B------:R-:W-:-:S03]  /*c700*/  IMAD.MOV.U32 R178, RZ, RZ, R249 ;  /* 0x000000ffffb27224 */ /* 0x000fc600078e00f9 */
[----:B------:R-:W3:Y:S01]  /*c710*/  MUFU.EX2 R0, R0 ;  /* 0x0000000000007308 */ /* 0x000ee20000000800 */
[----:B------:R-:W-:Y:S01]  /*c720*/  F2FP.SATFINITE.E4M3.F32.PACK_AB_MERGE_C R249, R5, R6, RZ ;  /* 0x0000000605f9723e */ /* 0x000fe200048070ff */
[----:B----4-:R-:W-:Y:S01]  /*c730*/  FADD R5, R34, R7 ;  /* 0x0000000722057221 */ /* 0x010fe20000000000 */
[----:B------:R-:W-:Y:S01]  /*c740*/  FMUL R14, R14, 1.4426950216293334961 ;  /* 0x3fb8aa3b0e0e7820 */ /* 0x000fe20000400000 */
[----:B------:R-:W-:-:S04]  /*c750*/  FADD R13, R13, -R2 ;  /* 0x800000020d0d7221 */ /* 0x000fc80000000000 */
        /* <DEDUP_REMOVED lines=10> */
[----:B------:R-:W-:Y:S01]  /*c800*/  FADD R12, R12, -R2 ;  /* 0x800000020c0c7221 */ /* 0x000fe20000000000 */
[----:B------:R-:W-:-:S04]  /*c810*/  IMAD.MOV.U32 R179, RZ, RZ, R243 ;  /* 0x000000ffffb37224 */ /* 0x000fc800078e00f3 */
[----:B------:R-:W3:Y:S01]  /*c820*/  MUFU.EX2 R13, R13 ;  /* 0x0000000d000d7308 */ /* 0x000ee20000000800 */
[----:B------:R-:W-:Y:S01]  /*c830*/  IMAD.MOV.U32 R243, RZ, RZ, R250 ;  /* 0x000000fffff37224 */ /* 0x000fe200078e00fa */
[----:B------:R-:W-:Y:S01]  /*c840*/  F2FP.SATFINITE.E4M3.F32.PACK_AB_MERGE_C R250, R0, R4, RZ ;  /* 0x0000000400fa723e */ /* 0x000fe200048070ff */
[----:B----4-:R-:W-:Y:S01]  /*c850*/  FADD R0, R41, R5 ;  /* 0x0000000529007221 */ /* 0x010fe20000000000 */
[----:B------:R-:W-:Y:S01]  /*c860*/  FMUL R12, R12, 1.4426950216293334961 ;  /* 0x3fb8aa3b0c0c7820 */ /* 0x000fe20000400000 */
[----:B------:R-:W-:-:S03]  /*c870*/  FADD R11, R11, -R2 ;  /* 0x800000020b0b7221 */ /* 0x000fc60000000000 */
[----:B------:R-:W4:Y:S01]  /*c880*/  MUFU.EX2 R39, R39 ;  /* 0x0000002700277308 */ /* 0x000f220000000800 */
[----:B0-----:R-:W-:Y:S01]  /*c890*/  FADD R0, R40, R0 ;  /* 0x0000000028007221 */ /* 0x001fe20000000000 */
[----:B------:R-:W-:-:S06]  /*c8a0*/  FMUL R11, R11, 1.4426950216293334961 ;  /* 0x3fb8aa3b0b0b7820 */ /* 0x000fcc0000400000 */
[----:B------:R-:W0:Y:S01]  /*c8b0*/  MUFU.EX2 R38, R38 ;  /* 0x0000002600267308 */ /* 0x000e220000000800 */
[----:B-1----:R-:W-:Y:S01]  /*c8c0*/  FADD R0, R14, R0 ;  /* 0x000000000e007221 */ /* 0x002fe20000000000 */
[----:B------:R-:W-:-:S06]  /*c8d0*/  FMUL R46, R46, 1.4426950216293334961 ;  /* 0x3fb8aa3b2e2e7820 */ /* 0x000fcc0000400000 */
[----:B------:R-:W1:Y:S01]  /*c8e0*/  MUFU.EX2 R12, R12 ;  /* 0x0000000c000c7308 */ /* 0x000e620000000800 */
[----:B---3--:R-:W-:Y:S01]  /*c8f0*/  FADD R0, R13, R0 ;  /* 0x000000000d007221 */ /* 0x008fe20000000000 */
[----:B------:R-:W-:Y:S01]  /*c900*/  FMUL R45, R45, 1.4426950216293334961 ;  /* 0x3fb8aa3b2d2d7820 */ /* 0x000fe20000400000 */
[----:B------:R-:W-:-:S05]  /*c910*/  FADD R18, R18, -R2 ;  /* 0x8000000212127221 */ /* 0x000fca0000000000 */
[----:B------:R-:W3:Y:S01]  /*c920*/  MUFU.EX2 R11, R11 ;  /* 0x0000000b000b7308 */ /* 0x000ee20000000800 */
[----:B----4-:R-:W-:Y:S01]  /*c930*/  FADD R0, R39, R0 ;  /* 0x0000000027007221 */ /* 0x010fe20000000000 */
[----:B------:R-:W-:Y:S01]  /*c940*/  FMUL R18, R18, 1.4426950216293334961 ;  /* 0x3fb8aa3b12127820 */ /* 0x000fe20000400000 */
[----:B------:R-:W-:-:S05]  /*c950*/  FADD R17, R17, -R2 ;  /* 0x8000000211117221 */ /* 0x000fca0000000000 */
        /* <DEDUP_REMOVED lines=26> */
[----:B------:R-:W-:-:S06]  /*cb00*/  FMUL R20, R20, 1.4426950216293334961 ;  /* 0x3fb8aa3b14147820 */ /* 0x000fcc0000400000 */
[----:B------:R-:W4:Y:S01]  /*cb10*/  MUFU.EX2 R53, R53 ;  /* 0x0000003500357308 */ /* 0x000f220000000800 */
[----:B0-----:R-:W-:-:S07]  /*cb20*/  FADD R7, R49, R7 ;  /* 0x0000000731077221 */ /* 0x001fce0000000000 */
[----:B------:R-:W0:Y:S01]  /*cb30*/  MUFU.EX2 R52, R52 ;  /* 0x0000003400347308 */ /* 0x000e220000000800 */
[----:B-1----:R-:W-:Y:S01]  /*cb40*/  FADD R7, R16, R7 ;  /* 0x0000000710077221 */ /* 0x002fe20000000000 */
[----:B------:R-:W-:-:S06]  /*cb50*/  FADD R4, R179, -R2 ;  /* 0x80000002b3047221 */ /* 0x000fcc0000000000 */
[----:B------:R-:W1:Y:S01]  /*cb60*/  MUFU.EX2 R20, R20 ;  /* 0x0000001400147308 */ /* 0x000e620000000800 */
[----:B---3--:R-:W-:Y:S01]  /*cb70*/  FADD R7, R15, R7 ;  /* 0x000000070f077221 */ /* 0x008fe20000000000 */
[----:B------:R-:W-:Y:S01]  /*cb80*/  IMAD.MOV.U32 R179, RZ, RZ, R251 ;  /* 0x000000ffffb37224 */ /* 0x000fe200078e00fb */
[----:B------:R-:W-:Y:S02]  /*cb90*/  F2FP.SATFINITE.E4M3.F32.PACK_AB_MERGE_C R251, R11, R12, RZ ;  /* 0x0000000c0bfb723e */ /* 0x000fe400048070ff */
[----:B----4-:R-:W-:Y:S01]  /*cba0*/  FADD R7, R53, R7 ;  /* 0x0000000735077221 */ /* 0x010fe20000000000 */
[----:B------:R-:W-:-:S03]  /*cbb0*/  FADD R12, R179, -R2 ;  /* 0x80000002b30c7221 */ /* 0x000fc60000000000 */
[----:B0-----:R-:W-:Y:S01]  /*cbc0*/  FADD R7, R52, R7 ;  /* 0x0000000734077221 */ /* 0x001fe20000000000 */
[----:B------:R-:W-:-:S03]  /*cbd0*/  FMUL R12, R12, 1.4426950216293334961 ;  /* 0x3fb8aa3b0c0c7820 */ /* 0x000fc60000400000 */
[----:B-1----:R-:W-:Y:S02]  /*cbe0*/  FADD R11, R20, R7 ;  /* 0x00000007140b7221 */ /* 0x002fe40000000000 */
[----:B------:R0:W-:Y:S02]  /*cbf0*/  MUFU.EX2 R7, R12 ;  /* 0x0000000c00077308 */ /* 0x0001e40000000800 */
[--C-:B0-----:R-:W-:Y:S02]  /*cc00*/  FADD R12, R241, -R2.reuse ;  /* 0x80000002f10c7221 */ /* 0x101fe40000000000 */
[----:B------:R-:W3:Y:S01]  /*cc10*/  LDL.LU R241, [R1+0x75c] ;  /* 0x00075c0001f17983 */ /* 0x000ee20000300800 */
[--C-:B------:R-:W-:Y:S01]  /*cc20*/  FADD R44, R44, -R2.reuse ;  /* 0x800000022c2c7221 */ /* 0x100fe20000000000 */
[----:B------:R-:W-:Y:S01]  /*cc30*/  FMUL R25, R25, 1.4426950216293334961 ;  /* 0x3fb8aa3b19197820 */ /* 0x000fe20000400000 */
[----:B------:R-:W-:Y:S02]  /*cc40*/  FADD R43, R43, -R2 ;  /* 0x800000022b2b7221 */ /* 0x000fe40000000000 */
[----:B------:R-:W-:Y:S01]  /*cc50*/  FMUL R44, R44, 1.4426950216293334961 ;  /* 0x3fb8aa3b2c2c7820 */ /* 0x000fe20000400000 */
[----:B------:R-:W0:Y:S01]  /*cc60*/  MUFU.EX2 R19, R25 ;  /* 0x0000001900137308 */ /* 0x000e220000000800 */
[----:B------:R-:W-:Y:S01]  /*cc70*/  FMUL R43, R43, 1.4426950216293334961 ;  /* 0x3fb8aa3b2b2b7820 */ /* 0x000fe20000400000 */
[----:B------:R-:W-:-:S06]  /*cc80*/  FMUL R10, R10, 1.4426950216293334961 ;  /* 0x3fb8aa3b0a0a7820 */ /* 0x000fcc0000400000 */
[----:B------:R-:W1:Y:S01]  /*cc90*/  MUFU.EX2 R44, R44 ;  /* 0x0000002c002c7308 */ /* 0x000e620000000800 */
[----:B------:R-:W-:Y:S01]  /*cca0*/  FMUL R9, R9, 1.4426950216293334961 ;  /* 0x3fb8aa3b09097820 */ /* 0x000fe20000400000 */
[----:B------:R-:W-:-:S06]  /*ccb0*/  FMUL R37, R37, 1.4426950216293334961 ;  /* 0x3fb8aa3b25257820 */ /* 0x000fcc0000400000 */
[----:B------:R-:W4:Y:S01]  /*ccc0*/  MUFU.EX2 R43, R43 ;  /* 0x0000002b002b7308 */ /* 0x000f220000000800 */
[----:B------:R-:W-:Y:S01]  /*ccd0*/  FADD R36, R36, -R2 ;  /* 0x8000000224247221 */ /* 0x000fe20000000000 */
[----:B0-----:R-:W-:-:S06]  /*cce0*/  FADD R11, R19, R11 ;  /* 0x0000000b130b7221 */ /* 0x001fcc0000000000 */
[----:B------:R-:W0:Y:S01]  /*ccf0*/  MUFU.EX2 R10, R10 ;  /* 0x0000000a000a7308 */ /* 0x000e220000000800 */
[----:B------:R-:W-:Y:S01]  /*cd00*/  FMUL R36, R36, 1.4426950216293334961 ;  /* 0x3fb8aa3b24247820 */ /* 0x000fe20000400000 */
[----:B-1----:R-:W-:-:S06]  /*cd10*/  FADD R11, R44, R11 ;  /* 0x0000000b2c0b7221 */ /* 0x002fcc0000000000 */
[----:B------:R-:W1:Y:S01]  /*cd20*/  MUFU.EX2 R9, R9 ;  /* 0x0000000900097308 */ /* 0x000e620000000800 */
[----:B------:R-:W-:Y:S01]  /*cd30*/  FMUL R6, R6, 1.4426950216293334961 ;  /* 0x3fb8aa3b06067820 */ /* 0x000fe20000400000 */
[----:B------:R-:W-:Y:S01]  /*cd40*/  FADD R5, R26, -R2 ;  /* 0x800000021a057221 */ /* 0x000fe20000000000 */
[----:B----4-:R-:W-:-:S05]  /*cd50*/  FADD R11, R43, R11 ;  /* 0x0000000b2b0b7221 */ /* 0x010fca0000000000 */
[----:B------:R-:W4:Y:S01]  /*cd60*/  MUFU.EX2 R37, R37 ;  /* 0x0000002500257308 */ /* 0x000f220000000800 */
[----:B------:R-:W-:Y:S01]  /*cd70*/  FMUL R5, R5, 1.4426950216293334961 ;  /* 0x3fb8aa3b05057820 */ /* 0x000fe20000400000 */
[--C-:B------:R-:W-:Y:S01]  /*cd80*/  FADD R26, R178, -R2.reuse ;  /* 0x80000002b21a7221 */ /* 0x100fe20000000000 */
[----:B------:R-:W-:-:S05]  /*cd90*/  FADD R21, R226, -R2 ;  /* 0x80000002e2157221 */ /* 0x000fca0000000000 */
[----:B------:R-:W2:Y:S01]  /*cda0*/  MUFU.EX2 R36, R36 ;  /* 0x0000002400247308 */ /* 0x000ea20000000800 */
[----:B0-----:R-:W-:Y:S01]  /*cdb0*/  FADD R11, R10, R11 ;  /* 0x0000000b0a0b7221 */ /* 0x001fe20000000000 */
[----:B------:R-:W-:Y:S01]  /*cdc0*/  FMUL R26, R26, 1.4426950216293334961 ;  /* 0x3fb8aa3b1a1a7820 */ /* 0x000fe20000400000 */
[----:B------:R-:W-:Y:S01]  /*cdd0*/  FADD R25, R176, -R2 ;  /* 0x80000002b0197221 */ /* 0x000fe20000000000 */
[----:B------:R-:W-:-:S04]  /*cde0*/  IMAD.MOV.U32 R226, RZ, RZ, R135 ;  /* 0x000000ffffe27224 */ /* 0x000fc800078e0087 */
[----:B------:R-:W0:Y:S01]  /*cdf0*/  MUFU.EX2 R6, R6 ;  /* 0x0000000600067308 */ /* 0x000e220000000800 */
[--C-:B------:R-:W-:Y:S01]  /*ce00*/  FADD R8, R177, -R2.reuse ;  /* 0x80000002b1087221 */ /* 0x100fe20000000000 */
[----:B-1----:R-:W-:Y:S01]  /*ce10*/  FADD R11, R9, R11 ;  /* 0x0000000b090b7221 */ /* 0x002fe20000000000 */
[----:B------:R-:W-:Y:S01]  /*ce20*/  FMUL R25, R25, 1.4426950216293334961 ;  /* 0x3fb8aa3b19197820 */ /* 0x000fe20000400000 */
[----:B------:R-:W-:Y:S01]  /*ce30*/  FADD R177, R226, -R2 ;  /* 0x80000002e2b17221 */ /* 0x000fe20000000000 */
[----:B------:R-:W-:-:S03]  /*ce40*/  IMAD.MOV.U32 R226, RZ, RZ, R252 ;  /* 0x000000ffffe27224 */ /* 0x000fc600078e00fc */
[----:B------:R-:W1:Y:S01]  /*ce50*/  MUFU.EX2 R5, R5 ;  /* 0x0000000500057308 */ /* 0x000e620000000800 */
[----:B------:R-:W-:Y:S01]  /*ce60*/  F2FP.SATFINITE.E4M3.F32.PACK_AB_MERGE_C R252, R9, R10, RZ ;  /* 0x0000000a09fc723e */ /* 0x000fe200048070ff */
[----:B----4-:R-:W-:Y:S01]  /*ce70*/  FADD R9, R37, R11 ;  /* 0x0000000b25097221 */ /* 0x010fe20000000000 */
[----:B------:R-:W-:Y:S01]  /*ce80*/  FMUL R4, R4, 1.4426950216293334961 ;  /* 0x3fb8aa3b04047820 */ /* 0x000fe20000400000 */
[----:B------:R-:W-:-:S04]  /*ce90*/  FMUL R8, R8, 1.4426950216293334961 ;  /* 0x3fb8aa3b08087820 */ /* 0x000fc80000400000 */
[----:B------:R-:W4:Y:S01]  /*cea0*/  MUFU.EX2 R26, R26 ;  /* 0x0000001a001a7308 */ /* 0x000f220000000800 */
[----:B--2---:R-:W-:Y:S01]  /*ceb0*/  FADD R9, R36, R9 ;  /* 0x0000000924097221 */ /* 0x004fe20000000000 */
[----:B------:R-:W-:-:S06]  /*cec0*/  IMAD.MOV.U32 R178, RZ, RZ, R3 ;  /* 0x000000ffffb27224 */ /* 0x000fcc00078e0003 */
[----:B------:R-:W2:Y:S01]  /*ced0*/  MUFU.EX2 R25, R25 ;  /* 0x0000001900197308 */ /* 0x000ea20000000800 */
[----:B0-----:R-:W-:Y:S01]  /*cee0*/  FADD R11, R6, R9 ;  /* 0x00000009060b7221 */ /* 0x001fe20000000000 */
[----:B------:R-:W-:Y:S01]  /*cef0*/  FMUL R21, R21, 1.4426950216293334961 ;  /* 0x3fb8aa3b15157820 */ /* 0x000fe20000400000 */
[----:B------:R-:W-:Y:S01]  /*cf00*/  FADD R176, R178, -R2 ;  /* 0x80000002b2b07221 */ /* 0x000fe20000000000 */
[----:B------:R-:W-:-:S04]  /*cf10*/  F2FP.SATFINITE.E4M3.F32.PACK_AB_MERGE_C R3, R13, R14, RZ ;  /* 0x0000000e0d03723e */ /* 0x000fc800048070ff */
[----:B------:R0:W-:Y:S01]  /*cf20*/  MUFU.EX2 R0, R8 ;  /* 0x0000000800007308 */ /* 0x0001e20000000800 */
[----:B------:R-:W-:Y:S01]  /*cf30*/  FADD R13, R240, -R2 ;  /* 0x80000002f00d7221 */ /* 0x000fe20000000000 */
[----:B------:R-:W-:Y:S02]  /*cf40*/  IMAD.MOV.U32 R240, RZ, RZ, R132 ;  /* 0x000000fffff07224 */ /* 0x000fe400078e0084 */
[----:B------:R-:W-:-:S04]  /*cf50*/  FMUL R10, R12, 1.4426950216293334961 ;  /* 0x3fb8aa3b0c0a7820 */ /* 0x000fc80000400000 */
[----:B------:R-:W2:Y:S01]  /*cf60*/  MUFU.EX2 R4, R4 ;  /* 0x0000000400047308 */ /* 0x000ea20000000800 */
[--C-:B0-----:R-:W-:Y:S01]  /*cf70*/  FADD R8, R227, -R2.reuse ;  /* 0x80000002e3087221 */ /* 0x101fe20000000000 */
[----:B------:R-:W-:Y:S02]  /*cf80*/  IMAD.MOV.U32 R227, RZ, RZ, R133 ;  /* 0x000000ffffe37224 */ /* 0x000fe400078e0085 */
[----:B-1----:R-:W-:Y:S01]  /*cf90*/  FADD R11, R5, R11 ;  /* 0x0000000b050b7221 */ /* 0x002fe20000000000 */
[----:B------:R-:W-:Y:S01]  /*cfa0*/  F2FP.SATFINITE.E4M3.F32.PACK_AB_MERGE_C R135, R17, R18, RZ ;  /* 0x000000121187723e */ /* 0x000fe200048070ff */
[----:B------:R-:W-:Y:S01]  /*cfb0*/  FMUL R176, R176, 1.4426950216293334961 ;  /* 0x3fb8aa3bb0b07820 */ /* 0x000fe20000400000 */
[--C-:B------:R-:W-:Y:S01]  /*cfc0*/  FADD R12, R227, -R2.reuse ;  /* 0x80000002e30c7221 */ /* 0x100fe20000000000 */
[--C-:B------:R-:W-:Y:S01]  /*cfd0*/  FADD R18, R243, -R2.reuse ;  /* 0x80000002f3127221 */ /* 0x100fe20000000000 */
[----:B------:R-:W3:Y:S01]  /*cfe0*/  LDL.LU R227, [R1+0x770] ;  /* 0x0007700001e37983 */ /* 0x000ee20000300800 */
[----:B------:R-:W0:Y:S01]  /*cff0*/  MUFU.EX2 R21, R21 ;  /* 0x0000001500157308 */ /* 0x000e220000000800 */
[----:B------:R-:W-:Y:S01]  /*d000*/  F2FP.SATFINITE.E4M3.F32.PACK_AB_MERGE_C R243, R5, R6, RZ ;  /* 0x0000000605f3723e */ /* 0x000fe200048070ff */
[----:B----4-:R-:W-:Y:S01]  /*d010*/  FADD R5, R26, R11 ;  /* 0x0000000b1a057221 */ /* 0x010fe20000000000 */
[----:B------:R-:W-:Y:S01]  /*d020*/  FMUL R8, R8, 1.4426950216293334961 ;  /* 0x3fb8aa3b08087820 */ /* 0x000fe20000400000 */
[----:B------:R-:W-:-:S02]  /*d030*/  FADD R178, R240, -R2 ;  /* 0x80000002f0b27221 */ /* 0x000fc40000000000 */
[----:B------:R-:W4:Y:S01]  /*d040*/  LDL.LU R240, [R1+0x78c] ;  /* 0x00078c0001f07983 */ /* 0x000f220000300800 */
[----:B--2---:R-:W-:Y:S01]  /*d050*/  FADD R5, R25, R5 ;  /* 0x0000000519057221 */ /* 0x004fe20000000000 */
[----:B------:R-:W1:Y:S01]  /*d060*/  MUFU.EX2 R176, R176 ;  /* 0x000000b000b07308 */ /* 0x000e620000000800 */
[----:B------:R-:W-:Y:S01]  /*d070*/  F2FP.SATFINITE.E4M3.F32.PACK_AB_MERGE_C R132, R19, R20, RZ ;  /* 0x000000141384723e */ /* 0x000fe200048070ff */
[----:B------:R-:W-:Y:S01]  /*d080*/  FMUL R19, R13, 1.4426950216293334961 ;  /* 0x3fb8aa3b0d137820 */ /* 0x000fe20000400000 */
[----:B------:R-:W-:-:S05]  /*d090*/  FADD R5, R4, R5 ;  /* 0x0000000504057221 */ /* 0x000fca0000000000 */
[----:B------:R-:W2:Y:S01]  /*d0a0*/  MUFU.EX2 R8, R8 ;  /* 0x0000000800087308 */ /* 0x000ea20000000800 */
[----:B------:R-:W-:Y:S01]  /*d0b0*/  FADD R5, R0, R5 ;  /* 0x0000000500057221 */ /* 0x000fe20000000000 */
[----:B------:R-:W-:Y:S01]  /*d0c0*/  FMUL R177, R177, 1.4426950216293334961 ;  /* 0x3fb8aa3bb1b17820 */ /* 0x000fe20000400000 */
[----:B------:R-:W-:Y:S01]  /*d0d0*/  FADD R6, R242, -R2 ;  /* 0x80000002f2067221 */ /* 0x000fe20000000000 */
[----:B------:R-:W-:Y:S01]  /*d0e0*/  F2FP.SATFINITE.E4M3.F32.PACK_AB_MERGE_C R242, R0, R4, RZ ;  /* 0x0000000400f2723e */ /* 0x000fe200048070ff */
[----:B0-----:R-:W-:-:S03]  /*d0f0*/  FADD R0, R21, R5 ;  /* 0x0000000515007221 */ /* 0x001fc60000000000 */
[----:B------:R-:W0:Y:S01]  /*d100*/  MUFU.EX2 R19, R19 ;  /* 0x0000001300137308 */ /* 0x000e220000000800 */
[----:B-1----:R-:W-:Y:S01]  /*d110*/  FADD R0, R176, R0 ;  /* 0x00000000b0007221 */ /* 0x002fe20000000000 */
[----:B------:R-:W-:-:S06]  /*d120*/  FMUL R12, R12, 1.4426950216293334961 ;  /* 0x3fb8aa3b0c0c7820 */ /* 0x000fcc0000400000 */
[----:B------:R-:W1:Y:S01]  /*d130*/  MUFU.EX2 R177, R177 ;  /* 0x000000b100b17308 */ /* 0x000e620000000800 */
[----:B--2---:R-:W-:Y:S01]  /*d140*/  FADD R0, R8, R0 ;  /* 0x0000000008007221 */ /* 0x004fe20000000000 */
[----:B------:R-:W-:-:S06]  /*d150*/  FMUL R18, R18, 1.4426950216293334961 ;  /* 0x3fb8aa3b12127820 */ /* 0x000fcc0000400000 */
[----:B------:R-:W2:Y:S01]  /*d160*/  MUFU.EX2 R10, R10 ;  /* 0x0000000a000a7308 */ /* 0x000ea20000000800 */
[----:B------:R-:W-:Y:S01]  /*d170*/  FADD R0, R7, R0 ;  /* 0x0000000007007221 */ /* 0x000fe20000000000 */
[----:B------:R-:W-:-:S06]  /*d180*/  FMUL R178, R178, 1.4426950216293334961 ;  /* 0x3fb8aa3bb2b27820 */ /* 0x000fcc0000400000 */
[----:B------:R-:W2:Y:S01]  /*d190*/  MUFU.EX2 R9, R12 ;  /* 0x0000000c00097308 */ /* 0x000ea20000000800 */
[----:B0-----:R-:W-:Y:S01]  /*d1a0*/  FADD R0, R19, R0 ;  /* 0x0000000013007221 */ /* 0x001fe20000000000 */
[----:B------:R-:W-:-:S06]  /*d1b0*/  FMUL R6, R6, 1.4426950216293334961 ;  /* 0x3fb8aa3b06067820 */ /* 0x000fcc0000400000 */
[----:B------:R-:W0:Y:S01]  /*d1c0*/  MUFU.EX2 R18, R18 ;  /* 0x0000001200127308 */ /* 0x000e220000000800 */
[----:B-1----:R-:W-:-:S07]  /*d1d0*/  FADD R0, R177, R0 ;  /* 0x00000000b1007221 */ /* 0x002fce0000000000 */
[----:B------:R-:W1:Y:S01]  /*d1e0*/  MUFU.EX2 R178, R178 ;  /* 0x000000b200b27308 */ /* 0x000e620000000800 */
[----:B--2---:R-:W-:-:S07]  /*d1f0*/  FADD R0, R10, R0 ;  /* 0x000000000a007221 */ /* 0x004fce0000000000 */
[----:B------:R-:W2:Y:S01]  /*d200*/  MUFU.EX2 R6, R6 ;  /* 0x0000000600067308 */ /* 0x000ea20000000800 */
[----:B------:R-:W-:-:S04]  /*d210*/  FADD R0, R9, R0 ;  /* 0x0000000009007221 */ /* 0x000fc80000000000 */
[----:B0-----:R-:W-:Y:S01]  /*d220*/  FADD R0, R18, R0 ;  /* 0x0000000012007221 */ /* 0x001fe20000000000 */
[----:B------:R-:W-:-:S03]  /*d230*/  F2FP.SATFINITE.E4M3.F32.PACK_AB_MERGE_C R133, R15, R16, RZ ;  /* 0x000000100f85723e */ /* 0x000fc600048070ff */
[----:B-1----:R-:W-:Y:S01]  /*d240*/  FADD R0, R178, R0 ;  /* 0x00000000b2007221 */ /* 0x002fe20000000000 */
[----:B------:R-:W-:-:S03]  /*d250*/  FADD R5, R226, -R2 ;  /* 0x80000002e2057221 */ /* 0x000fc60000000000 */
[----:B--2---:R-:W-:Y:S01]  /*d260*/  FADD R226, R6, R0 ;  /* 0x0000000006e27221 */ /* 0x004fe20000000000 */
[--C-:B---3--:R-:W-:Y:S01]  /*d270*/  FADD R17, R241, -R2.reuse ;  /* 0x80000002f1117221 */ /* 0x108fe20000000000 */
[----:B------:R-:W-:Y:S01]  /*d280*/  F2FP.SATFINITE.E4M3.F32.PACK_AB_MERGE_C R241, R7, R8, RZ ;  /* 0x0000000807f1723e */ /* 0x000fe200048070ff */
[----:B------:R-:W-:Y:S01]  /*d290*/  FADD R7, R134, -R2 ;  /* 0x8000000286077221 */ /* 0x000fe20000000000 */
[----:B------:R-:W2:Y:S03]  /*d2a0*/  LDL.LU R8, [R1+0x788] ;  /* 0x0007880001087983 */ /* 0x000ea60000300800 */
[----:B------:R-:W-:Y:S01]  /*d2b0*/  FMUL R7, R7, 1.4426950216293334961 ;  /* 0x3fb8aa3b07077820 */ /* 0x000fe20000400000 */
[----:B------:R-:W3:Y:S04]  /*d2c0*/  LDL.LU R11, [R1+0x77c] ;  /* 0x00077c00010b7983 */ /* 0x000ee80000300800 */
[----:B------:R-:W2:Y:S04]  /*d2d0*/  LDL.LU R12, [R1+0x754] ;  /* 0x00075400010c7983 */ /* 0x000ea80000300800 */
[----:B------:R-:W2:Y:S01]  /*d2e0*/  LDL.LU R13, [R1+0x720] ;  /* 0x00072000010d7983 */ /* 0x000ea20000300800 */
[----:B------:R0:W-:Y:S03]  /*d2f0*/  MUFU.EX2 R0, R7 ;  /* 0x0000000700007308 */ /* 0x0001e60000000800 */
[----:B------:R-:W2:Y:S04]  /*d300*/  LDL.LU R15, [R1+0x6f4] ;  /* 0x0006f400010f7983 */ /* 0x000ea80000300800 */
[----:B------:R-:W2:Y:S04]  /*d310*/  LDL.LU R16, [R1+0x6d4] ;  /* 0x0006d40001107983 */ /* 0x000ea80000300800 */
[----:B------:R-:W2:Y:S04]  /*d320*/  LDL.LU R14, [R1+0x6ac] ;  /* 0x0006ac00010e7983 */ /* 0x000ea80000300800 */
[----:B------:R-:W2:Y:S04]  /*d330*/  LDL.LU R134, [R1+0x7dc] ;  /* 0x0007dc0001867983 */ /* 0x000ea80000300800 */
[----:B0-----:R-:W3:Y:S01]  /*d340*/  LDL.LU R7, [R1+0x7a0] ;  /* 0x0007a00001077983 */ /* 0x001ee20000300800 */
[----:B------:R-:W-:Y:S01]  /*d350*/  FMUL R5, R5, 1.4426950216293334961 ;  /* 0x3fb8aa3b05057820 */ /* 0x000fe20000400000 */
[----:B------:R-:W-:-:S05]  /*d360*/  FMUL R17, R17, 1.4426950216293334961 ;  /* 0x3fb8aa3b11117820 */ /* 0x000fca0000400000 */
[----:B------:R-:W0:Y:S08]  /*d370*/  MUFU.EX2 R5, R5 ;  /* 0x0000000500057308 */ /* 0x000e300000000800 */
[----:B------:R-:W1:Y:S01]  /*d380*/  MUFU.EX2 R17, R17 ;  /* 0x0000001100117308 */ /* 0x000e620000000800 */
[----:B0-----:R-:W-:Y:S01]  /*d390*/  FADD R226, R5, R226 ;  /* 0x000000e205e27221 */ /* 0x001fe20000000000 */
[----:B------:R-:W-:-:S02]  /*d3a0*/  PRMT R90, RZ, 0x7610, R90 ;  /* 0x00007610ff5a7816 */ /* 0x000fc4000000005a */
[----:B------:R-:W-:Y:S02]  /*d3b0*/  PRMT R89, RZ, 0x7610, R89 ;  /* 0x00007610ff597816 */ /* 0x000fe40000000059 */
[----:B------:R-:W-:Y:S02]  /*d3c0*/  PRMT R88, RZ, 0x7610, R88 ;  /* 0x00007610ff587816 */ /* 0x000fe40000000058 */
[----:B------:R-:W-:Y:S01]  /*d3d0*/  PRMT R86, RZ, 0x7610, R86 ;  /* 0x00007610ff567816 */ /* 0x000fe20000000056 */
[----:B-1----:R-:W-:Y:S01]  /*d3e0*/  FADD R226, R17, R226 ;  /* 0x000000e211e27221 */ /* 0x002fe20000000000 */
[----:B------:R-:W-:Y:S01]  /*d3f0*/  PRMT R87, RZ, 0x7610, R87 ;  /* 0x00007610ff577816 */ /* 0x000fe20000000057 */
[----:B------:R-:W3:Y:S01]  /*d400*/  @P0 LDG.E.U8 R90, desc[UR20][R246.64] ;  /* 0x00000014f65a0981 */ /* 0x000ee2000c1e1100 */
[----:B------:R-:W-:Y:S02]  /*d410*/  PRMT R84, RZ, 0x7610, R84 ;  /* 0x00007610ff547816 */ /* 0x000fe40000000054 */
[----:B------:R-:W-:Y:S01]  /*d420*/  PRMT R85, RZ, 0x7610, R85 ;  /* 0x00007610ff557816 */ /* 0x000fe20000000055 */
[----:B------:R-:W3:Y:S01]  /*d430*/  @P0 LDG.E.U8 R89, desc[UR20][R244.64] ;  /* 0x00000014f4590981 */ /* 0x000ee2000c1e1100 */
[----:B------:R-:W-:-:S02]  /*d440*/  PRMT R82, RZ, 0x7610, R82 ;  /* 0x00007610ff527816 */ /* 0x000fc40000000052 */
[----:B------:R-:W-:Y:S01]  /*d450*/  PRMT R83, RZ, 0x7610, R83 ;  /* 0x00007610ff537816 */ /* 0x000fe20000000053 */
[----:B------:R-:W3:Y:S01]  /*d460*/  @P0 LDG.E.U8 R88, desc[UR20][R238.64] ;  /* 0x00000014ee580981 */ /* 0x000ee2000c1e1100 */
[----:B------:R-:W-:Y:S02]  /*d470*/  PRMT R81, RZ, 0x7610, R81 ;  /* 0x00007610ff517816 */ /* 0x000fe40000000051 */
        /* <DEDUP_REMOVED lines=23> */
[----:B------:R-:W-:Y:S01]  /*d5f0*/  FADD R179, R227, -R2 ;  /* 0x80000002e3b37221 */ /* 0x000fe20000000000 */
[----:B------:R-:W-:-:S02]  /*d600*/  PRMT R65, RZ, 0x7610, R65 ;  /* 0x00007610ff417816 */ /* 0x000fc40000000041 */
[----:B------:R-:W-:Y:S01]  /*d610*/  PRMT R64, RZ, 0x7610, R64 ;  /* 0x00007610ff407816 */ /* 0x000fe20000000040 */
[----:B------:R-:W-:Y:S01]  /*d620*/  FMUL R179, R179, 1.4426950216293334961 ;  /* 0x3fb8aa3bb3b37820 */ /* 0x000fe20000400000 */
[----:B------:R-:W-:Y:S01]  /*d630*/  PRMT R63, RZ, 0x7610, R63 ;  /* 0x00007610ff3f7816 */ /* 0x000fe2000000003f */
[----:B------:R-:W3:Y:S01]  /*d640*/  @P0 LDG.E.U8 R79, desc[UR20][R216.64] ;  /* 0x00000014d84f0981 */ /* 0x000ee2000c1e1100 */
[----:B----4-:R-:W-:Y:S01]  /*d650*/  FADD R4, R240, -R2 ;  /* 0x80000002f0047221 */ /* 0x010fe20000000000 */
[----:B------:R-:W-:Y:S02]  /*d660*/  PRMT R62, RZ, 0x7610, R62 ;  /* 0x00007610ff3e7816 */ /* 0x000fe4000000003e */
[----:B------:R-:W-:Y:S01]  /*d670*/  PRMT R61, RZ, 0x7610, R61 ;  /* 0x00007610ff3d7816 */ /* 0x000fe2000000003d */
[----:B------:R-:W-:Y:S01]  /*d680*/  FMUL R4, R4, 1.4426950216293334961 ;  /* 0x3fb8aa3b04047820 */ /* 0x000fe20000400000 */
[----:B------:R-:W0:Y:S01]  /*d690*/  MUFU.EX2 R179, R179 ;  /* 0x000000b300b37308 */ /* 0x000e220000000800 */
[----:B------:R-:W-:Y:S01]  /*d6a0*/  PRMT R60, RZ, 0x7610, R60 ;  /* 0x00007610ff3c7816 */ /* 0x000fe2000000003c */
[----:B------:R-:W4:Y:S01]  /*d6b0*/  @P0 LDG.E.U8 R78, desc[UR20][R214.64] ;  /* 0x00000014d64e0981 */ /* 0x000f22000c1e1100 */
[----:B------:R-:W-:-:S02]  /*d6c0*/  PRMT R59, RZ, 0x7610, R59 ;  /* 0x00007610ff3b7816 */ /* 0x000fc4000000003b */
[----:B------:R-:W-:Y:S01]  /*d6d0*/  PRMT R58, RZ, 0x7610, R58 ;  /* 0x00007610ff3a7816 */ /* 0x000fe2000000003a */
[----:B------:R-:W4:Y:S02]  /*d6e0*/  @P0 LDG.E.U8 R77, desc[UR20][R212.64] ;  /* 0x00000014d44d0981 */ /* 0x000f24000c1e1100 */
[----:B------:R-:W1:Y:S01]  /*d6f0*/  MUFU.EX2 R4, R4 ;  /* 0x0000000400047308 */ /* 0x000e620000000800 */
[----:B------:R-:W-:Y:S01]  /*d700*/  PRMT R57, RZ, 0x7610, R57 ;  /* 0x00007610ff397816 */ /* 0x000fe20000000039 */
[----:B------:R-:W4:Y:S01]  /*d710*/  @P0 LDG.E.U8 R76, desc[UR20][R210.64] ;  /* 0x00000014d24c0981 */ /* 0x000f22000c1e1100 */
[----:B------:R-:W-:Y:S02]  /*d720*/  PRMT R56, RZ, 0x7610, R56 ;  /* 0x00007610ff387816 */ /* 0x000fe40000000038 */
[----:B------:R-:W-:Y:S01]  /*d730*/  PRMT R55, RZ, 0x7610, R55 ;  /* 0x00007610ff377816 */ /* 0x000fe20000000037 */
[----:B------:R-:W4:Y:S01]  /*d740*/  @P0 LDG.E.U8 R75, desc[UR20][R208.64] ;  /* 0x00000014d04b0981 */ /* 0x000f22000c1e1100 */
[----:B0-----:R-:W-:Y:S01]  /*d750*/  FADD R226, R179, R226 ;  /* 0x000000e2b3e27221 */ /* 0x001fe20000000000 */
[----:B------:R-:W-:-:S02]  /*d760*/  PRMT R54, RZ, 0x7610, R54 ;  /* 0x00007610ff367816 */ /* 0x000fc40000000036 */
[----:B------:R-:W4:Y:S01]  /*d770*/  @P0 LDG.E.U8 R74, desc[UR20][R202.64] ;  /* 0x00000014ca4a0981 */ /* 0x000f22000c1e1100 */
[----:B------:R-:W-:Y:S02]  /*d780*/  PRMT R51, RZ, 0x7610, R51 ;  /* 0x00007610ff337816 */ /* 0x000fe40000000033 */
[----:B------:R-:W-:Y:S01]  /*d790*/  PRMT R48, RZ, 0x7610, R48 ;  /* 0x00007610ff307816 */ /* 0x000fe20000000030 */
[----:B------:R-:W4:Y:S01]  /*d7a0*/  @P0 LDG.E.U8 R73, desc[UR20][R200.64] ;  /* 0x00000014c8490981 */ /* 0x000f22000c1e1100 */
[----:B------:R-:W-:Y:S01]  /*d7b0*/  PRMT R47, RZ, 0x7610, R47 ;  /* 0x00007610ff2f7816 */ /* 0x000fe2000000002f */
[----:B-1----:R-:W-:Y:S01]  /*d7c0*/  FADD R226, R4, R226 ;  /* 0x000000e204e27221 */ /* 0x002fe20000000000 */
[----:B------:R-:W-:Y:S01]  /*d7d0*/  PRMT R42, RZ, 0x7610, R42 ;  /* 0x00007610ff2a7816 */ /* 0x000fe2000000002a */
[----:B------:R-:W4:Y:S01]  /*d7e0*/  @P0 LDG.E.U8 R72, desc[UR20][R198.64] ;  /* 0x00000014c6480981 */ /* 0x000f22000c1e1100 */
[----:B------:R-:W-:Y:S02]  /*d7f0*/  PRMT R35, RZ, 0x7610, R35 ;  /* 0x00007610ff237816 */ /* 0x000fe40000000023 */
[----:B------:R-:W-:-:S02]  /*d800*/  PRMT R32, RZ, 0x7610, R32 ;  /* 0x00007610ff207816 */ /* 0x000fc40000000020 */
[----:B------:R-:W-:Y:S02]  /*d810*/  PRMT R31, RZ, 0x7610, R31 ;  /* 0x00007610ff1f7816 */ /* 0x000fe4000000001f */
[----:B------:R-:W-:Y:S02]  /*d820*/  PRMT R22, RZ, 0x7610, R22 ;  /* 0x00007610ff167816 */ /* 0x000fe40000000016 */
[----:B------:R-:W-:Y:S01]  /*d830*/  LOP3.LUT R122, R122, 0x1f0, RZ, 0xc0, !PT ;  /* 0x000001f07a7a7812 */ /* 0x000fe200078ec0ff */
[C---:B------:R-:W-:Y:S01]  /*d840*/  FADD R226, R0.reuse, R226 ;  /* 0x000000e200e27221 */ /* 0x040fe20000000000 */
[----:B------:R-:W-:Y:S01]  /*d850*/  F2FP.SATFINITE.E4M3.F32.PACK_AB_MERGE_C R20, R0, R4, RZ ;  /* 0x000000040014723e */ /* 0x000fe200048070ff */
[----:B------:R-:W4:Y:S04]  /*d860*/  @P0 LDG.E.U8 R70, desc[UR20][R196.64] ;  /* 0x00000014c4460981 */ /* 0x000f28000c1e1100 */
        /* <DEDUP_REMOVED lines=25> */
[----:B------:R-:W0:Y:S01]  /*da00*/  LDSM.16.M88 R0, [R122+UR66+0x8000] ;  /* 0x008000427a00783b */ /* 0x000e220008000000 */
[----:B------:R-:W-:Y:S01]  /*da10*/  BAR.SYNC.DEFER_BLOCKING 0x0 ;  /* 0x0000000000007b1d */ /* 0x000fe20000010000 */
[----:B------:R-:W-:-:S05]  /*da20*/  F2FP.SATFINITE.E4M3.F32.PACK_AB_MERGE_C R240, R9, R10, RZ ;  /* 0x0000000a09f0723e */ /* 0x000fca00048070ff */
[----:B------:R-:W4:Y:S04]  /*da30*/  LDL.LU R10, [R1+0x7a4] ;  /* 0x0007a400010a7983 */ /* 0x000f280000300800 */
[----:B--2---:R-:W-:Y:S04]  /*da40*/  STS.U8 [R134+UR66+0x8400], R8 ;  /* 0x0084000886007988 */ /* 0x004fe80008000042 */
[----:B---3--:R1:W-:Y:S04]  /*da50*/  STS.U8 [R134+UR66+0x8000], R7 ;  /* 0x0080000786007988 */ /* 0x0083e80008000042 */
[----:B------:R2:W-:Y:S04]  /*da60*/  STS.U8 [R134+UR66+0x8800], R11 ;  /* 0x0088000b86007988 */ /* 0x0005e80008000042 */
[----:B------:R3:W-:Y:S04]  /*da70*/  STS.U8 [R134+UR66+0x8c00], R12 ;  /* 0x008c000c86007988 */ /* 0x0007e80008000042 */
[----:B-1----:R-:W4:Y:S04]  /*da80*/  LDL.LU R7, [R1+0x790] ;  /* 0x0007900001077983 */ /* 0x002f280000300800 */
[----:B------:R-:W4:Y:S04]  /*da90*/  LDL.LU R8, [R1+0x778] ;  /* 0x0007780001087983 */ /* 0x000f280000300800 */
[----:B--2---:R-:W2:Y:S04]  /*daa0*/  LDL.LU R11, [R1+0x750] ;  /* 0x00075000010b7983 */ /* 0x004ea80000300800 */
[----:B------:R1:W-:Y:S04]  /*dab0*/  STS.U8 [R134+UR66+0x9000], R13 ;  /* 0x0090000d86007988 */ /* 0x0003e80008000042 */
[----:B---3--:R-:W3:Y:S04]  /*dac0*/  LDL.LU R12, [R1+0x730] ;  /* 0x00073000010c7983 */ /* 0x008ee80000300800 */
[----:B------:R0:W-:Y:S04]  /*dad0*/  STS.U8 [R134+UR66+0x9400], R15 ;  /* 0x0094000f86007988 */ /* 0x0001e80008000042 */
[----:B-1----:R-:W3:Y:S04]  /*dae0*/  LDL.LU R13, [R1+0x70c] ;  /* 0x00070c00010d7983 */ /* 0x002ee80000300800 */
[----:B------:R1:W-:Y:S04]  /*daf0*/  STS.U8 [R134+UR66+0x9c00], R14 ;  /* 0x009c000e86007988 */ /* 0x0003e80008000042 */
[----:B0-----:R-:W3:Y:S04]  /*db00*/  LDL.LU R15, [R1+0x6d0] ;  /* 0x0006d000010f7983 */ /* 0x001ee80000300800 */
[----:B-1----:R-:W3:Y:S01]  /*db10*/  LDL.LU R14, [R1+0x6b4] ;  /* 0x0006b400010e7983 */ /* 0x002ee20000300800 */
[----:B------:R-:W-:-:S02]  /*db20*/  F2FP.SATFINITE.E4M3.F32.PACK_AB_MERGE_C R227, R5, R6, RZ ;  /* 0x0000000605e3723e */ /* 0x000fc400048070ff */
[C---:B------:R-:W-:Y:S01]  /*db30*/  LOP3.LUT R6, R134.reuse, 0x20, RZ, 0x3c, !PT ;  /* 0x0000002086067812 */ /* 0x040fe200078e3cff */
        /* <DEDUP_REMOVED lines=28> */
[----:B--2---:R2:W-:Y:S04]  /*dd00*/  STS.U8 [R6+UR66+0x8d00], R11 ;  /* 0x008d000b06007988 */ /* 0x0045e80008000042 */
[----:B0-----:R-:W4:Y:S04]  /*dd10*/  LDL.LU R7, [R1+0x79c] ;  /* 0x00079c0001077983 */ /* 0x001f280000300800 */
[----:B-1----:R-:W4:Y:S04]  /*dd20*/  LDL.LU R8, [R1+0x784] ;  /* 0x0007840001087983 */ /* 0x002f280000300800 */
[----:B---3--:R0:W-:Y:S04]  /*dd30*/  STS.U8 [R6+UR66+0x9100], R12 ;  /* 0x0091000c06007988 */ /* 0x0081e80008000042 */
[----:B--2---:R-:W2:Y:S04]  /*dd40*/  LDL.LU R11, [R1+0x774] ;  /* 0x00077400010b7983 */ /* 0x004ea80000300800 */
[----:B------:R1:W-:Y:S04]  /*dd50*/  STS.U8 [R6+UR66+0x9500], R13 ;  /* 0x0095000d06007988 */ /* 0x0003e80008000042 */
[----:B0-----:R-:W3:Y:S04]  /*dd60*/  LDL.LU R12, [R1+0x74c] ;  /* 0x00074c00010c7983 */ /* 0x001ee80000300800 */
[----:B------:R0:W-:Y:S04]  /*dd70*/  STS.U8 [R6+UR66+0x9900], R15 ;  /* 0x0099000f06007988 */ /* 0x0001e80008000042 */
[----:B-1----:R-:W3:Y:S04]  /*dd80*/  LDL.LU R13, [R1+0x71c] ;  /* 0x00071c00010d7983 */ /* 0x002ee80000300800 */
[----:B------:R1:W-:Y:S04]  /*dd90*/  STS.U8 [R6+UR66+0x9d00], R14 ;  /* 0x009d000e06007988 */ /* 0x0003e80008000042 */
[----:B0-----:R-:W3:Y:S04]  /*dda0*/  LDL.LU R15, [R1+0x700] ;  /* 0x00070000010f7983 */ /* 0x001ee80000300800 */
[----:B-1----:R-:W3:Y:S04]  /*ddb0*/  LDL.LU R14, [R1+0x6c8] ;  /* 0x0006c800010e7983 */ /* 0x002ee80000300800 */
        /* <DEDUP_REMOVED lines=25> */
[----:B------:R-:W3:Y:S04]  /*df50*/  LDL.LU R10, [R1+0x7a8] ;  /* 0x0007a800010a7983 */ /* 0x000ee80000300800 */
[----:B----4-:R0:W-:Y:S04]  /*df60*/  STS.U8 [R5+UR66+0x8200], R7 ;  /* 0x0082000705007988 */ /* 0x0101e80008000042 */
[----:B------:R-:W-:Y:S04]  /*df70*/  STS.U8 [R5+UR66+0x8600], R8 ;  /* 0x0086000805007988 */ /* 0x000fe80008000042 */
[----:B0-----:R-:W4:Y:S04]  /*df80*/  LDL.LU R7, [R1+0x794] ;  /* 0x0007940001077983 */ /* 0x001f280000300800 */
[----:B--2---:R-:W-:Y:S04]  /*df90*/  STS.U8 [R5+UR66+0x8a00], R11 ;  /* 0x008a000b05007988 */ /* 0x004fe80008000042 */
[----:B---3--:R-:W-:Y:S04]  /*dfa0*/  STS.U8 [R5+UR66+0x8e00], R12 ;  /* 0x008e000c05007988 */ /* 0x008fe80008000042 */
[----:B------:R-:W-:Y:S04]  /*dfb0*/  STS.U8 [R5+UR66+0x9200], R13 ;  /* 0x0092000d05007988 */ /* 0x000fe80008000042 */
[----:B------:R-:W-:Y:S04]  /*dfc0*/  STS.U8 [R5+UR66+0x9600], R15 ;  /* 0x0096000f05007988 */ /* 0x000fe80008000042 */
[----:B------:R0:W-:Y:S04]  /*dfd0*/  STS.U8 [R5+UR66+0x9a00], R14 ;  /* 0x009a000e05007988 */ /* 0x0001e80008000042 */
[----:B0-----:R-:W2:Y:S01]  /*dfe0*/  LDL.LU R14, [R1+0x780] ;  /* 0x00078000010e7983 */ /* 0x001ea20000300800 */
[----:B------:R-:W0:Y:S03]  /*dff0*/  S2R R9, SR_TID.X ;  /* 0x0000000000097919 */ /* 0x000e260000002100 */
[----:B------:R-:W-:Y:S04]  /*e000*/  STS.U8 [R5+UR66+0x9e00], R225 ;  /* 0x009e00e105007988 */ /* 0x000fe80008000042 */
[----:B------:R-:W-:Y:S04]  /*e010*/  STS.U8 [R5+UR66+0xa200], R205 ;  /* 0x00a200cd05007988 */ /* 0x000fe80008000042 */
[----:B------:R-:W-:Y:S04]  /*e020*/  STS.U8 [R5+UR66+0xa600], R182 ;  /* 0x00a600b605007988 */ /* 0x000fe80008000042 */
[----:B------:R-:W-:Y:S04]  /*e030*/  STS.U8 [R5+UR66+0xaa00], R136 ;  /* 0x00aa008805007988 */ /* 0x000fe80008000042 */
[----:B------:R-:W3:Y:S01]  /*e040*/  LDL.LU R8, [R1+0x76c] ;  /* 0x00076c0001087983 */ /* 0x000ee20000300800 */
[----:B0-----:R-:W-:-:S02]  /*e050*/  IMAD.SHL.U32 R16, R9, 0x4, RZ ;  /* 0x0000000409107824 */ /* 0x001fc400078e00ff */
[C---:B------:R-:W-:Y:S01]  /*e060*/  IMAD.SHL.U32 R4, R9.reuse, 0x10, RZ ;  /* 0x0000001009047824 */ /* 0x040fe200078e00ff */
[----:B------:R-:W-:Y:S02]  /*e070*/  STS.U8 [R5+UR66+0xae00], R127 ;  /* 0x00ae007f05007988 */ /* 0x000fe40008000042 */
[----:B------:R-:W-:Y:S02]  /*e080*/  LOP3.LUT R16, R16, 0x40, RZ, 0xc0, !PT ;  /* 0x0000004010107812 */ /* 0x000fe400078ec0ff */
[----:B------:R-:W3:Y:S02]  /*e090*/  LDL.LU R11, [R1+0x73c] ;  /* 0x00073c00010b7983 */ /* 0x000ee40000300800 */
[----:B------:R-:W-:Y:S02]  /*e0a0*/  LOP3.LUT R16, R16, 0x870, R4, 0x78, !PT ;  /* 0x0000087010107812 */ /* 0x000fe400078e7804 */
[----:B------:R-:W-:Y:S01]  /*e0b0*/  LOP3.LUT R4, R9, 0x6f, RZ, 0xc0, !PT ;  /* 0x0000006f09047812 */ /* 0x000fe200078ec0ff */
[----:B------:R-:W-:Y:S04]  /*e0c0*/  STS.U8 [R5+UR66+0xb200], R124 ;  /* 0x00b2007c05007988 */ /* 0x000fe80008000042 */
[----:B------:R-:W-:Y:S01]  /*e0d0*/  IMAD R16, R4, 0x80, R16 ;  /* 0x0000008004107824 */ /* 0x000fe200078e0210 */
[----:B------:R-:W-:Y:S01]  /*e0e0*/  SHF.R.S32.HI R4, RZ, 0x7, R9 ;  /* 0x00000007ff047819 */ /* 0x000fe20000011409 */
[----:B------:R-:W-:Y:S03]  /*e0f0*/  STS.U8 [R5+UR66+0xb600], R119 ;  /* 0x00b6007705007988 */ /* 0x000fe60008000042 */
[----:B------:R-:W-:Y:S01]  /*e100*/  SGXT R4, R4, 0x1 ;  /* 0x000000010404781a */ /* 0x000fe20000000200 */
[----:B------:R-:W-:Y:S04]  /*e110*/  STS.U8 [R5+UR66+0xba00], R114 ;  /* 0x00ba007205007988 */ /* 0x000fe80008000042 */
[----:B------:R-:W-:Y:S01]  /*e120*/  STS.U8 [R5+UR66+0xbe00], R110 ;  /* 0x00be006e05007988 */ /* 0x000fe20008000042 */
[----:B------:R-:W-:-:S03]  /*e130*/  LOP3.LUT R4, R4, 0x90, RZ, 0xc0, !PT ;  /* 0x0000009004047812 */ /* 0x000fc600078ec0ff */
[----:B------:R-:W-:Y:S04]  /*e140*/  STS.U8 [R5+UR66+0xc200], R107 ;  /* 0x00c2006b05007988 */ /* 0x000fe80008000042 */
[----:B------:R-:W-:Y:S04]  /*e150*/  STS.U8 [R5+UR66+0xc600], R103 ;  /* 0x00c6006705007988 */ /* 0x000fe80008000042 */
[----:B------:R-:W-:Y:S04]  /*e160*/  STS.U8 [R5+UR66+0xca00], R98 ;  /* 0x00ca006205007988 */ /* 0x000fe80008000042 */
[----:B------:R-:W-:Y:S01]  /*e170*/  STS.U8 [R5+UR66+0xce00], R95 ;  /* 0x00ce005f05007988 */ /* 0x000fe20008000042 */
[----:B------:R-:W-:-:S03]  /*e180*/  LOP3.LUT R4, R4, 0x7f, R9, 0x78, !PT ;  /* 0x0000007f04047812 */ /* 0x000fc600078e7809 */
        /* <DEDUP_REMOVED lines=11> */
[----:B------:R-:W3:Y:S04]  /*e240*/  LDL.LU R12, [R1+0x708] ;  /* 0x00070800010c7983 */ /* 0x000ee80000300800 */
[----:B------:R-:W-:Y:S04]  /*e250*/  STS.U8 [R5+UR66+0xfa00], R47 ;  /* 0x00fa002f05007988 */ /* 0x000fe80008000042 */
[----:B------:R-:W3:Y:S04]  /*e260*/  LDL.LU R13, [R1+0x6dc] ;  /* 0x0006dc00010d7983 */ /* 0x000ee80000300800 */
[----:B------:R-:W-:Y:S04]  /*e270*/  STS.U8 [R5+UR66+0xfe00], R31 ;  /* 0x00fe001f05007988 */ /* 0x000fe80008000042 */
[----:B------:R-:W3:Y:S04]  /*e280*/  LDL.LU R15, [R1+0x6bc] ;  /* 0x0006bc00010f7983 */ /* 0x000ee80000300800 */
[----:B--2---:R0:W-:Y:S04]  /*e290*/  STS.U8 [R4+UR66+0x8b00], R14 ;  /* 0x008b000e04007988 */ /* 0x0041e80008000042 */
[----:B0-----:R-:W2:Y:S01]  /*e2a0*/  LDL.LU R14, [R1+0x6b8] ;  /* 0x0006b800010e7983 */ /* 0x001ea20000300800 */
[----:B------:R-:W-:-:S03]  /*e2b0*/  F2FP.SATFINITE.E4M3.F32.PACK_AB_MERGE_C R9, R38, R39, R251 ;  /* 0x000000272609723e */ /* 0x000fc600048070fb */
[----:B------:R0:W-:Y:S04]  /*e2c0*/  STS.U8 [R4+UR66+0x8300], R10 ;  /* 0x0083000a04007988 */ /* 0x0001e80008000042 */
[----:B----4-:R-:W-:Y:S04]  /*e2d0*/  STS.U8 [R4+UR66+0x8700], R7 ;  /* 0x0087000704007988 */ /* 0x010fe80008000042 */
[----:B---3--:R1:W-:Y:S01]  /*e2e0*/  STS.U8 [R4+UR66+0x8f00], R8 ;  /* 0x008f000804007988 */ /* 0x0083e20008000042 */
[----:B0-----:R-:W-:-:S03]  /*e2f0*/  F2FP.SATFINITE.E4M3.F32.PACK_AB_MERGE_C R10, R45, R46, R135 ;  /* 0x0000002e2d0a723e */ /* 0x001fc60004807087 */
[----:B------:R-:W-:Y:S04]  /*e300*/  STS.U8 [R4+UR66+0xa300], R206 ;  /* 0x00a300ce04007988 */ /* 0x000fe80008000042 */
[----:B------:R-:W-:Y:S01]  /*e310*/  STS.U8 [R4+UR66+0xa700], R181 ;  /* 0x00a700b504007988 */ /* 0x000fe20008000042 */
[----:B-1----:R-:W-:-:S03]  /*e320*/  F2FP.SATFINITE.E4M3.F32.PACK_AB_MERGE_C R8, R40, R41, R3 ;  /* 0x000000292808723e */ /* 0x002fc60004807003 */
[----:B------:R-:W-:Y:S04]  /*e330*/  STS.U8 [R4+UR66+0xab00], R131 ;  /* 0x00ab008304007988 */ /* 0x000fe80008000042 */
[----:B------:R-:W-:Y:S04]  /*e340*/  STS.U8 [R4+UR66+0xaf00], R128 ;  /* 0x00af008004007988 */ /* 0x000fe80008000042 */
[----:B------:R0:W-:Y:S04]  /*e350*/  STS.U8 [R4+UR66+0x9300], R11 ;  /* 0x0093000b04007988 */ /* 0x0001e80008000042 */
[----:B------:R-:W-:Y:S04]  /*e360*/  STS.U8 [R4+UR66+0xb300], R123 ;  /* 0x00b3007b04007988 */ /* 0x000fe80008000042 */
[----:B------:R-:W-:Y:S01]  /*e370*/  STS.U8 [R4+UR66+0xb700], R118 ;  /* 0x00b7007604007988 */ /* 0x000fe20008000042 */
[----:B0-----:R-:W-:-:S03]  /*e380*/  F2FP.SATFINITE.E4M3.F32.PACK_AB_MERGE_C R11, R49, R50, R133 ;  /* 0x00000032310b723e */ /* 0x001fc60004807085 */
        /* <DEDUP_REMOVED lines=17> */
[----:B------:R1:W-:Y:S01]  /*e4a0*/  STS.U8 [R4+UR66+0x9f00], R15 ;  /* 0x009f000f04007988 */ /* 0x0003e20008000042 */
[----:B0-----:R-:W-:-:S03]  /*e4b0*/  F2FP.SATFINITE.E4M3.F32.PACK_AB_MERGE_C R13, R23, R24, R248 ;  /* 0x00000018170d723e */ /* 0x001fc600048070f8 */
[----:B------:R0:W5:Y:S01]  /*e4c0*/  LDL.LU R248, [R1+0x7d8] ;  /* 0x0007d80001f87983 */ /* 0x0001620000300800 */
[----:B-1----:R-:W-:-:S03]  /*e4d0*/  F2FP.SATFINITE.E4M3.F32.PACK_AB_MERGE_C R15, R33, R34, R250 ;  /* 0x00000022210f723e */ /* 0x002fc600048070fa */
[----:B------:R-:W-:Y:S04]  /*e4e0*/  STS.U8 [R4+UR66+0xf700], R54 ;  /* 0x00f7003604007988 */ /* 0x000fe80008000042 */
[----:B------:R-:W-:Y:S04]  /*e4f0*/  STS.U8 [R4+UR66+0xfb00], R42 ;  /* 0x00fb002a04007988 */ /* 0x000fe80008000042 */
[----:B------:R1:W-:Y:S02]  /*e500*/  STS.U8 [R4+UR66+0xff00], R22 ;  /* 0x00ff001604007988 */ /* 0x0003e40008000042 */
[----:B-1----:R-:W-:-:S02]  /*e510*/  F2FP.SATFINITE.E4M3.F32.PACK_AB_MERGE_C R4, R52, R53, R132 ;  /* 0x000000353404723e */ /* 0x002fc40004807084 */
[----:B--2---:R-:W-:Y:S02]  /*e520*/  F2FP.SATFINITE.E4M3.F32.PACK_AB_MERGE_C R12, R27, R28, R14 ;  /* 0x0000001c1b0c723e */ /* 0x004fe4000480700e */
[----:B------:R-:W-:Y:S02]  /*e530*/  F2FP.SATFINITE.E4M3.F32.PACK_AB_MERGE_C R14, R29, R30, R249 ;  /* 0x0000001e1d0e723e */ /* 0x000fe400048070f9 */
[----:B------:R0:W5:Y:S04]  /*e540*/  LDL.LU R249, [R1+0x7d4] ;  /* 0x0007d40001f97983 */ /* 0x0001680000300800 */
[----:B------:R0:W5:Y:S04]  /*e550*/  LDL.LU R250, [R1+0x7d0] ;  /* 0x0007d00001fa7983 */ /* 0x0001680000300800 */
[----:B------:R0:W5:Y:S04]  /*e560*/  LDL.LU R251, [R1+0x7cc] ;  /* 0x0007cc0001fb7983 */ /* 0x0001680000300800 */
[----:B------:R0:W5:Y:S04]  /*e570*/  LDL.LU R3, [R1+0x7c8] ;  /* 0x0007c80001037983 */ /* 0x0001680000300800 */
[----:B------:R0:W5:Y:S04]  /*e580*/  LDL.LU R135, [R1+0x7c4] ;  /* 0x0007c40001877983 */ /* 0x0001680000300800 */
[----:B------:R0:W5:Y:S04]  /*e590*/  LDL.LU R133, [R1+0x7c0] ;  /* 0x0007c00001857983 */ /* 0x0001680000300800 */
[----:B------:R0:W5:Y:S01]  /*e5a0*/  LDL.LU R132, [R1+0x7bc] ;  /* 0x0007bc0001847983 */ /* 0x0001620000300800 */
[----:B------:R-:W-:-:S02]  /*e5b0*/  F2FP.SATFINITE.E4M3.F32.PACK_AB_MERGE_C R177, R177, R19, R240 ;  /* 0x00000013b1b1723e */ /* 0x000fc400048070f0 */
[----:B------:R-:W-:Y:S02]  /*e5c0*/  F2FP.SATFINITE.E4M3.F32.PACK_AB_MERGE_C R178, R178, R18, R227 ;  /* 0x00000012b2b2723e */ /* 0x000fe400048070e3 */
[----:B------:R-:W-:Y:S02]  /*e5d0*/  LOP3.LUT R19, R16, 0x10, RZ, 0x3c, !PT ;  /* 0x0000001010137812 */ /* 0x000fe400078e3cff */
[----:B------:R-:W-:Y:S02]  /*e5e0*/  F2FP.SATFINITE.E4M3.F32.PACK_AB_MERGE_C R5, R43, R44, R252 ;  /* 0x0000002c2b05723e */ /* 0x000fe400048070fc */
[----:B------:R-:W-:Y:S02]  /*e5f0*/  F2FP.SATFINITE.E4M3.F32.PACK_AB_MERGE_C R6, R36, R37, R243 ;  /* 0x000000252406723e */ /* 0x000fe400048070f3 */
[----:B------:R-:W-:Y:S02]  /*e600*/  F2FP.SATFINITE.E4M3.F32.PACK_AB_MERGE_C R7, R25, R26, R242 ;  /* 0x0000001a1907723e */ /* 0x000fe400048070f2 */
[----:B------:R-:W-:-:S02]  /*e610*/  LOP3.LUT R18, R16, 0x20, RZ, 0x3c, !PT ;  /* 0x0000002010127812 */ /* 0x000fc400078e3cff */
[----:B------:R-:W-:Y:S02]  /*e620*/  F2FP.SATFINITE.E4M3.F32.PACK_AB_MERGE_C R176, R176, R21, R241 ;  /* 0x00000015b0b0723e */ /* 0x000fe400048070f1 */
[----:B------:R-:W-:Y:S02]  /*e630*/  F2FP.SATFINITE.E4M3.F32.PACK_AB_MERGE_C R179, R179, R17, R20 ;  /* 0x00000011b3b3723e */ /* 0x000fe40004807014 */
[----:B------:R-:W-:Y:S01]  /*e640*/  LOP3.LUT R136, R16, 0x30, RZ, 0x3c, !PT ;  /* 0x0000003010887812 */ /* 0x000fe200078e3cff */
[----:B------:R-:W-:Y:S04]  /*e650*/  STS.128 [R16+UR66+0x20000], R12 ;  /* 0x0200000c10007988 */ /* 0x000fe80008000c42 */
[----:B------:R-:W-:Y:S04]  /*e660*/  STS.128 [R19+UR66+0x20000], R8 ;  /* 0x0200000813007988 */ /* 0x000fe80008000c42 */
[----:B------:R1:W-:Y:S04]  /*e670*/  STS.128 [R18+UR66+0x20000], R4 ;  /* 0x0200000412007988 */ /* 0x0003e80008000c42 */
[----:B------:R0:W-:Y:S04]  /*e680*/  STS.128 [R136+UR66+0x20000], R176 ;  /* 0x020000b088007988 */ /* 0x0001e80008000c42 */
[----:B------:R0:W2:Y:S01]  /*e690*/  SHFL.BFLY PT, R137, R226, 0x10, 0x1f ;  /* 0x0e001f00e2897f89 */ /* 0x0000a200000e0000 */
[----:B-1----:R-:W1:Y:S01]  /*e6a0*/  LDTM.x128 R4, tmem[UR19] ;  /* 0x00000013000479ee */ /* 0x002e6200083c0000 */
[----:B------:R-:W-:Y:S01]  /*e6b0*/  NOP ;  /* 0x0000000000007918 */ /* 0x000fe20000000000 */
[----:B------:R-:W-:Y:S05]  /*e6c0*/  @!P0 BRA `(.L_x_9) ;  /* 0x0000000800048947 */ /* 0x000fea0003800000 */
[C---:B-1----:R-:W-:Y:S01]  /*e6d0*/  FMUL R4, R0.reuse, R4 ;  /* 0x0000000400047220 */ /* 0x042fe20000400000 */
[C---:B------:R-:W-:Y:S01]  /*e6e0*/  FMUL R5, R0.reuse, R5 ;  /* 0x0000000500057220 */ /* 0x040fe20000400000 */
        /* <DEDUP_REMOVED lines=125> */
[----:B------:R-:W-:-:S04]  /*eec0*/  FMUL R131, R0, R131 ;  /* 0x0000008300837220 */ /* 0x000fc80000400000 */
[----:B------:R3:W-:Y:S03]  /*eed0*/  STTM.x128 tmem[UR19], R4 ;  /* 0x00000004000079ed */ /* 0x0007e600083c0013 */
.L_x_9:
[----:B-1-3--:R-:W3:Y:S01]  /*eee0*/  LDL.LU R4, [R1+0x7b0] ;  /* 0x0007b00001047983 */ /* 0x00aee20000300800 */
[----:B--2---:R-:W-:Y:S01]  /*eef0*/  FADD R0, R226, R137 ;  /* 0x00000089e2007221 */ /* 0x004fe20000000000 */
[----:B------:R-:W-:Y:S01]  /*ef00*/  UISETP.GE.AND UP0, UPT, UR67, 0x1, UPT ;  /* 0x000000014300788c */ /* 0x000fe2000bf06270 */
[----:B------:R-:W1:Y:S02]  /*ef10*/  FENCE.VIEW.ASYNC.T ;  /* 0x00000000000073c6 */ /* 0x000e640000000200 */
[----:B-1----:R-:W-:Y:S06]  /*ef20*/  BAR.SYNC.DEFER_BLOCKING 0x0 ;  /* 0x0000000000007b1d */ /* 0x002fec0000010000 */
[----:B------:R1:W-:Y:S06]  /*ef30*/  MEMBAR.ALL.CTA ;  /* 0x0000000000007992 */ /* 0x0003ec0000008000 */
[----:B-1----:R-:W1:Y:S02]  /*ef40*/  FENCE.VIEW.ASYNC.S ;  /* 0x00000000000073c6 */ /* 0x002e640000000000 */
[----:B-1----:R-:W-:Y:S01]  /*ef50*/  BAR.SYNC.DEFER_BLOCKING 0x0 ;  /* 0x0000000000007b1d */ /* 0x002fe20000010000 */
[----:B---3--:R-:W-:-:S05]  /*ef60*/  FADD R0, R4, R0 ;  /* 0x0000000004007221 */ /* 0x008fca0000000000 */
[----:B------:R-:W-:Y:S05]  /*ef70*/  @!P1 BRA `(.L_x_10) ;  /* 0x0000000000909947 */ /* 0x000fea0003800000 */
[----:B------:R-:W-:Y:S02]  /*ef80*/  UIADD3 UR4, UPT, UPT, UR66, 0x20000, URZ ;  /* 0x0002000042047890 */ /* 0x000fe4000fffe0ff */
[----:B------:R-:W-:Y:S02]  /*ef90*/  UIADD3 UR5, UPT, UPT, UR66, 0x8000, URZ ;  /* 0x0000800042057890 */ /* 0x000fe4000fffe0ff */
[----:B------:R-:W-:Y:S02]  /*efa0*/  USHF.R.U32.HI UR8, URZ, 0x4, UR4 ;  /* 0x00000004ff087899 */ /* 0x000fe40008011604 */
[----:B------:R-:W-:Y:S02]  /*efb0*/  USHF.R.U32.HI UR5, URZ, 0x4, UR5 ;  /* 0x00000004ff057899 */ /* 0x000fe40008011605 */
[----:B------:R-:W-:Y:S02]  /*efc0*/  USGXT.U32 UR8, UR8, 0xe ;  /* 0x0000000e0808789a */ /* 0x000fe40008000000 */
[----:B------:R-:W-:-:S02]  /*efd0*/  USGXT.U32 UR10, UR5, 0xe ;  /* 0x0000000e050a789a */ /* 0x000fc40008000000 */
[----:B------:R-:W-:Y:S02]  /*efe0*/  UIADD3 UR14, UP3, UPT, UR8, 0x2, URZ ;  /* 0x00000002080e7890 */ /* 0x000fe4000ff7e0ff */
[----:B------:R-:W-:Y:S01]  /*eff0*/  UIADD3 UR24, UP4, UPT, UR10, 0x2, URZ ;  /* 0x000000020a187890 */ /* 0x000fe2000ff9e0ff */
[----:B------:R-:W-:Y:S01]  /*f000*/  UMOV UR4, URZ ;  /* 0x000000ff00047c82 */ /* 0x000fe20008000000 */
[----:B------:R-:W-:Y:S01]  /*f010*/  UMOV UR5, URZ ;  /* 0x000000ff00057c82 */ /* 0x000fe20008000000 */
[----:B------:R-:W-:Y:S02]  /*f020*/  UIADD3.X UR15, UPT, UPT, UR4, 0x40004040, URZ, UP3, !UPT ;  /* 0x40004040040f7890 */ /* 0x000fe40009ffe4ff */
[----:B------:R-:W-:Y:S02]  /*f030*/  UIADD3.X UR25, UPT, UPT, UR5, 0x40004040, URZ, UP4, !UPT ;  /* 0x4000404005197890 */ /* 0x000fe4000a7fe4ff */
[----:B------:R-:W-:Y:S01]  /*f040*/  UIADD3 UR28, UP3, UPT, UR24, 0x2, URZ ;  /* 0x00000002181c7890 */ /* 0x000fe2000ff7e0ff */
[----:B------:R-:W-:Y:S01]  /*f050*/  UMOV UR4, UR64 ;  /* 0x0000004000047c82 */ /* 0x000fe20008000000 */
[----:B------:R-:W-:Y:S01]  /*f060*/  UIADD3 UR32, UP4, UPT, UR24, 0x4, URZ ;  /* 0x0000000418207890 */ /* 0x000fe2000ff9e0ff */
[----:B------:R-:W-:Y:S01]  /*f070*/  UMOV UR6, UR4 ;  /* 0x0000000400067c82 */ /* 0x000fe20008000000 */
[----:B------:R-:W-:-:S02]  /*f080*/  UIADD3.X UR29, UPT, UPT, UR25, URZ, URZ, UP3, !UPT ;  /* 0x000000ff191d7290 */ /* 0x000fc40009ffe4ff */
[----:B------:R-:W-:Y:S02]  /*f090*/  UIADD3.64 UR4, UPT, UPT, UR14, 0x2, URZ ;  /* 0x000000020e047897 */ /* 0x000fe4000fffe0ff */
[----:B------:R-:W-:Y:S02]  /*f0a0*/  UIADD3.64 UR12, UPT, UPT, UR14, 0x4, URZ ;  /* 0x000000040e0c7897 */ /* 0x000fe4000fffe0ff */
[----:B------:R-:W-:Y:S01]  /*f0b0*/  UIADD3.X UR33, UPT, UPT, UR25, URZ, URZ, UP4, !UPT ;  /* 0x000000ff19217290 */ /* 0x000fe2000a7fe4ff */
[----:B------:R-:W-:Y:S01]  /*f0c0*/  UMOV UR22, 0x0 ;  /* 0x0000000000167882 */ /* 0x000fe20000000000 */
[----:B------:R-:W-:Y:S01]  /*f0d0*/  UMOV UR23, 0x8400010 ;  /* 0x0840001000177882 */ /* 0x000fe20000000000 */
[----:B------:R-:W-:Y:S01]  /*f0e0*/  UMOV UR9, 0x40004040 ;  /* 0x4000404000097882 */ /* 0x000fe20000000000 */
[----:B------:R-:W-:Y:S01]  /*f0f0*/  UMOV UR11, 0x40004040 ;  /* 0x40004040000b7882 */ /* 0x000fe20000000000 */
[----:B------:R-:W-:Y:S01]  /*f100*/  UMOV UR26, 0x0 ;  /* 0x00000000001a7882 */ /* 0x000fe20000000000 */
[----:B------:R-:W-:Y:S01]  /*f110*/  UMOV UR27, 0x8400010 ;  /* 0x08400010001b7882 */ /* 0x000fe20000000000 */
        /* <DEDUP_REMOVED lines=10> */
.L_x_10:
[----:B------:R-:W-:Y:S01]  /*f1c0*/  FSEL R2, R2, -INF , P0 ;  /* 0xff80000002027808 */ /* 0x000fe20000000000 */
[----:B------:R-:W-:Y:S01]  /*f1d0*/  UMOV UR74, URZ ;  /* 0x000000ff004a7c82 */ /* 0x000fe20008000000 */
[----:B------:R-:W-:Y:S01]  /*f1e0*/  FSEL R252, R0, 1, P0 ;  /* 0x3f80000000fc7808 */ /* 0x000fe20000000000 */
[----:B------:R-:W-:Y:S06]  /*f1f0*/  BRA.U !UP0, `(.L_x_11) ;  /* 0x0000009508947547 */ /* 0x000fec000b800000 */
[----:B-1----:R-:W-:Y:S01]  /*f200*/  USHF.R.U32.HI UR10, URZ, 0x4, UR7 ;  /* 0x00000004ff0a7899 */ /* 0x002fe20008011607 */
[----:B------:R-:W-:Y:S01]  /*f210*/  IMAD.MOV.U32 R0, RZ, RZ, R2 ;  /* 0x000000ffff007224 */ /* 0x000fe200078e0002 */
[----:B------:R-:W-:Y:S02]  /*f220*/  USHF.R.U32.HI UR11, URZ, 0x4, UR66 ;  /* 0x00000004ff0b7899 */ /* 0x000fe40008011642 */
[----:B------:R-:W-:Y:S02]  /*f230*/  USGXT.U32 UR10, UR10, 0xe ;  /* 0x0000000e0a0a789a */ /* 0x000fe40008000000 */
[----:B------:R-:W-:Y:S02]  /*f240*/  USGXT.U32 UR11, UR11, 0xe ;  /* 0x0000000e0b0b789a */ /* 0x000fe40008000000 */
[----:B------:R-:W-:Y:S02]  /*f250*/  UIADD3 UR7, UPT, UPT, UR66, 0x20000, URZ ;  /* 0x0002000042077890 */ /* 0x000fe4000fffe0ff */
[----:B------:R-:W-:-:S02]  /*f260*/  UIADD3 UR6, UPT, UPT, UR66, 0x18000, URZ ;  /* 0x0001800042067890 */ /* 0x000fc4000fffe0ff */
[----:B------:R-:W-:Y:S01]  /*f270*/  UIADD3 UR24, UP0, UPT, UR10, 0x2, URZ ;  /* 0x000000020a187890 */ /* 0x000fe2000ff1e0ff */
[----:B------:R-:W1:Y:S01]  /*f280*/  LDCU UR9, c[0x0][0x3c4] ;  /* 0x00007880ff0977ac */ /* 0x000e620008000800 */
[----:B------:R-:W2:Y:S01]  /*f290*/  LDCU UR8, c[0x0][0x3d4] ;  /* 0x00007a80ff0877ac */ /* 0x000ea20008000800 */
[----:B------:R-:W-:Y:S01]  /*f2a0*/  UIADD3 UR22, UP3, UPT, UR11, 0x100, URZ ;  /* 0x000001000b167890 */ /* 0x000fe2000ff7e0ff */
[----:B------:R-:W-:Y:S01]  /*f2b0*/  UMOV UR5, URZ ;  /* 0x000000ff00057c82 */ /* 0x000fe20008000000 */
[----:B------:R-:W-:Y:S02]  /*f2c0*/  USHF.R.U32.HI UR7, URZ, 0x4, UR7 ;  /* 0x00000004ff077899 */ /* 0x000fe40008011607 */
[----:B------:R-:W-:Y:S01]  /*f2d0*/  USHF.R.U32.HI UR6, URZ, 0x4, UR6 ;  /* 0x00000004ff067899 */ /* 0x000fe20008011606 */
[----:B------:R-:W-:Y:S01]  /*f2e0*/  UMOV UR23, URZ ;  /* 0x000000ff00177c82 */ /* 0x000fe20008000000 */
[----:B------:R-:W-:Y:S02]  /*f2f0*/  UIADD3.X UR25, UPT, UPT, UR5, 0x40004040, URZ, UP0, !UPT ;  /* 0x4000404005197890 */ /* 0x000fe400087fe4ff */
[----:B------:R-:W-:-:S02]  /*f300*/  UIADD3.X UR23, UPT, UPT, UR23, 0x40004040, URZ, UP3, !UPT ;  /* 0x4000404017177890 */ /* 0x000fc40009ffe4ff */
[----:B------:R-:W-:Y:S02]  /*f310*/  UIADD3 UR28, UP6, UPT, UR22, 0x200, URZ ;  /* 0x00000200161c7890 */ /* 0x000fe4000ffde0ff */
[----:B------:R-:W-:Y:S02]  /*f320*/  UIADD3 UR30, UP0, UPT, UR22, 0x300, URZ ;  /* 0x00000300161e7890 */ /* 0x000fe4000ff1e0ff */
[----:B------:R-:W-:Y:S02]  /*f330*/  USGXT.U32 UR7, UR7, 0xe ;  /* 0x0000000e0707789a */ /* 0x000fe40008000000 */
[----:B------:R-:W-:Y:S02]  /*f340*/  USGXT.U32 UR6, UR6, 0xe ;  /* 0x0000000e0606789a */ /* 0x000fe40008000000 */
[----:B------:R-:W-:Y:S02]  /*f350*/  UIADD3 UR32, UP3, UPT, UR22, 0x400, URZ ;  /* 0x0000040016207890 */ /* 0x000fe4000ff7e0ff */
[----:B------:R-:W-:-:S02]  /*f360*/  UIADD3.X UR29, UPT, UPT, UR23, URZ, URZ, UP6, !UPT ;  /* 0x000000ff171d7290 */ /* 0x000fc4000b7fe4ff */
[----:B------:R-:W-:Y:S02]  /*f370*/  UIADD3.X UR31, UPT, UPT, UR23, URZ, URZ, UP0, !UPT ;  /* 0x000000ff171f7290 */ /* 0x000fe400087fe4ff */
[----:B------:R-:W-:Y:S02]  /*f380*/  UIADD3 UR26, UP5, UPT, UR22, 0x100, URZ ;  /* 0x00000100161a7890 */ /* 0x000fe4000ffbe0ff */
[----:B------:R-:W-:Y:S02]  /*f390*/  UIADD3 UR38, UP6, UPT, UR7, 0x2, URZ ;  /* 0x0000000207267890 */ /* 0x000fe4000ffde0ff */
[----:B------:R-:W-:Y:S01]  /*f3a0*/  UIADD3 UR40, UP0, UPT, UR6, 0x2, URZ ;  /* 0x0000000206287890 */ /* 0x000fe2000ff1e0ff */
[----:B------:R-:W-:Y:S01]  /*f3b0*/  UMOV UR39, URZ ;  /* 0x000000ff00277c82 */ /* 0x000fe20008000000 */
[----:B------:R-:W-:Y:S01]  /*f3c0*/  UMOV UR41, URZ ;  /* 0x000000ff00297c82 */ /* 0x000fe20008000000 */
[----:B------:R-:W-:Y:S02]  /*f3d0*/  UIADD3.X UR33, UPT, UPT, UR23, URZ, URZ, UP3, !UPT ;  /* 0x000000ff17217290 */ /* 0x000fe40009ffe4ff */
[----:B------:R-:W-:-:S02]  /*f3e0*/  UIADD3.X UR27, UPT, UPT, UR23, URZ, URZ, UP5, !UPT ;  /* 0x000000ff171b7290 */ /* 0x000fc4000affe4ff */
[----:B------:R-:W-:Y:S02]  /*f3f0*/  UIADD3.X UR39, UPT, UPT, UR39, 0x40004040, URZ, UP6, !UPT ;  /* 0x4000404027277890 */ /* 0x000fe4000b7fe4ff */
[----:B------:R-:W-:Y:S02]  /*f400*/  UIADD3.X UR41, UPT, UPT, UR41, 0x40004040, URZ, UP0, !UPT ;  /* 0x4000404029297890 */ /* 0x000fe400087fe4ff */
[----:B------:R-:W-:Y:S02]  /*f410*/  UIADD3 UR44, UP3, UPT, UR38, 0x4, URZ ;  /* 0x00000004262c7890 */ /* 0x000fe4000ff7e0ff */
[----:B------:R-:W-:Y:S02]  /*f420*/  UIADD3 UR34, UP4, UPT, UR22, 0x500, URZ ;  /* 0x0000050016227890 */ /* 0x000fe4000ff9e0ff */
[----:B------:R-:W-:Y:S02]  /*f430*/  UIADD3 UR36, UP5, UPT, UR22, 0x600, URZ ;  /* 0x0000060016247890 */ /* 0x000fe4000ffbe0ff */
[----:B------:R-:W-:-:S02]  /*f440*/  UIADD3 UR42, UP0, UPT, UR38, 0x2, URZ ;  /* 0x00000002262a7890 */ /* 0x000fc4000ff1e0ff */
[----:B------:R-:W-:Y:S01]  /*f450*/  UIADD3.X UR45, UPT, UPT, UR39, URZ, URZ, UP3, !UPT ;  /* 0x000000ff272d7290 */ /* 0x000fe20009ffe4ff */
[----:B------:R-:W-:Y:S01]  /*f460*/  UMOV UR16, 0x1 ;  /* 0x0000000100107882 */ /* 0x000fe20000000000 */
[----:B------:R-:W-:Y:S01]  /*f470*/  UMOV UR72, URZ ;  /* 0x000000ff00487c82 */ /* 0x000fe20008000000 */
[----:B------:R-:W-:Y:S01]  /*f480*/  UMOV UR4, URZ ;  /* 0x000000ff00047c82 */ /* 0x000fe20008000000 */
[----:B------:R-:W-:Y:S01]  /*f490*/  UMOV UR69, URZ ;  /* 0x000000ff00457c82 */ /* 0x000fe20008000000 */
[----:B------:R-:W-:Y:S01]  /*f4a0*/  UMOV UR73, URZ ;  /* 0x000000ff00497c82 */ /* 0x000fe20008000000 */
[----:B------:R-:W3:Y:S01]  /*f4b0*/  LDCU UR15, c[0x0][0x3c4] ;  /* 0x00007880ff0f77ac */ /* 0x000ee20008000800 */
[----:B------:R-:W4:Y:S01]  /*f4c0*/  LDCU UR14, c[0x0][0x3d4] ;  /* 0x00007a80ff0e77ac */ /* 0x000f220008000800 */
[----:B------:R-:W0:Y:S01]  /*f4d0*/  LDCU UR13, c[0x0][0x3a8] ;  /* 0x00007500ff0d77ac */ /* 0x000e220008000800 */
[----:B------:R-:W0:Y:S01]  /*f4e0*/  LDCU UR12, c[0x0][0x3c4] ;  /* 0x00007880ff0c77ac */ /* 0x000e220008000800 */
[----:B-1----:R-:W-:-:S02]  /*f4f0*/  USHF.L.U32 UR9, UR9, 0x7, URZ ;  /* 0x0000000709097899 */ /* 0x002fc400080006ff */
[----:B--2---:R-:W-:Y:S02]  /*f500*/  USHF.L.U32 UR8, UR8, 0x7, URZ ;  /* 0x0000000708087899 */ /* 0x004fe400080006ff */
[----:B------:R-:W-:Y:S02]  /*f510*/  UIADD3.X UR35, UPT, UPT, UR23, URZ, URZ, UP4, !UPT ;  /* 0x000000ff17237290 */ /* 0x000fe4000a7fe4ff */
[----:B------:R-:W-:Y:S02]  /*f520*/  UIADD3.X UR37, UPT, UPT, UR23, URZ, URZ, UP5, !UPT ;  /* 0x000000ff17257290 */ /* 0x000fe4000affe4ff */
[----:B------:R-:W-:Y:S02]  /*f530*/  UIADD3.64 UR70, UPT, UPT, UR24, 0x2, URZ ;  /* 0x0000000218467897 */ /* 0x000fe4000fffe0ff */
[----:B------:R-:W-:Y:S02]  /*f540*/  UIADD3.64 UR46, UPT, UPT, UR24, 0x4, URZ ;  /* 0x00000004182e7897 */ /* 0x000fe4000fffe0ff */
[----:B------:R-:W-:-:S02]  /*f550*/  UIADD3.64 UR48, UPT, UPT, UR24, 0x3fe, URZ ;  /* 0x000003fe18307897 */ /* 0x000fc4000fffe0ff */
[----:B------:R-:W-:Y:S02]  /*f560*/  UIADD3.64 UR50, UPT, UPT, UR24, 0x400, URZ ;  /* 0x0000040018327897 */ /* 0x000fe4000fffe0ff */
[----:B------:R-:W-:Y:S02]  /*f570*/  UIADD3.64 UR52, UPT, UPT, UR24, 0x402, URZ ;  /* 0x0000040218347897 */ /* 0x000fe4000fffe0ff */
[----:B------:R-:W-:Y:S02]  /*f580*/  UIADD3.64 UR54, UPT, UPT, UR24, 0x404, URZ ;  /* 0x0000040418367897 */ /* 0x000fe4000fffe0ff */
[----:B------:R-:W-:Y:S02]  /*f590*/  UIADD3.X UR43, UPT, UPT, UR39, URZ, URZ, UP0, !UPT ;  /* 0x000000ff272b7290 */ /* 0x000fe400087fe4ff */
[----:B------:R-:W-:Y:S02]  /*f5a0*/  UIADD3.64 UR56, UPT, UPT, UR40, 0x2, URZ ;  /* 0x0000000228387897 */ /* 0x000fe4000fffe0ff */
[----:B------:R-:W-:-:S02]  /*f5b0*/  UIADD3.64 UR58, UPT, UPT, UR40, 0x4, URZ ;  /* 0x00000004283a7897 */ /* 0x000fc4000fffe0ff */
[----:B0--34-:R-:W-:-:S11]  /*f5c0*/  UISETP.NE.U32.AND UP3, UPT, UR60, URZ, UPT ;  /* 0x000000ff3c00728c */ /* 0x019fd6000bf65070 */
.L_x_16:
[----:B0-----:R-:W2:Y:S04]  /*f5d0*/  LDL.64 R20, [R1+0x5c0] ;  /* 0x0005c00001147983 */ /* 0x001ea80000100a00 */
[----:B------:R-:W3:Y:S04]  /*f5e0*/  LDL.64 R12, [R1+0x580] ;  /* 0x00058000010c7983 */ /* 0x000ee80000100a00 */
[----:B------:R-:W4:Y:S04]  /*f5f0*/  LDL.64 R10, [R1+0x500] ;  /* 0x00050000010a7983 */ /* 0x000f280000100a00 */
[----:B------:R-:W4:Y:S04]  /*f600*/  LDL.64 R8, [R1+0x540] ;  /* 0x0005400001087983 */ /* 0x000f280000100a00 */
[----:B------:R-:W4:Y:S04]  /*f610*/  LDL.64 R18, [R1+0x4c0] ;  /* 0x0004c00001127983 */ /* 0x000f280000100a00 */
[----:B------:R-:W4:Y:S01]  /*f620*/  LDL.64 R26, [R1+0x480] ;  /* 0x00048000011a7983 */ /* 0x000f220000100a00 */
[----:B------:R-:W-:-:S02]  /*f630*/  USHF.R.S32.HI UR5, URZ, 0x1f, UR9 ;  /* 0x0000001fff057899 */ /* 0x000fc40008011409 */
[----:B-----5:R-:W-:Y:S01]  /*f640*/  IADD3 R4, P0, PT, R132, UR9, RZ ;  /* 0x0000000984047c10 */ /* 0x020fe2000ff1e0ff */
[----:B------:R-:W0:Y:S01]  /*f650*/  LDCU UR61, c[0x0][0x3c4] ;  /* 0x00007880ff3d77ac */ /* 0x000e220008000800 */
[----:B------:R-:W4:Y:S04]  /*f660*/  LDL.64 R16, [R1+0x440] ;  /* 0x0004400001107983 */ /* 0x000f280000100a00 */
[----:B------:R-:W4:Y:S01]  /*f670*/  LDL.64 R24, [R1+0x400] ;  /* 0x0004000001187983 */ /* 0x000f220000100a00 */
[----:B------:R-:W-:-:S03]  /*f680*/  IADD3.X R5, PT, PT, R133, UR5, RZ, P0, !PT ;  /* 0x0000000585057c10 */ /* 0x000fc600087fe4ff */
[----:B------:R-:W4:Y:S04]  /*f690*/  LDL.64 R14, [R1+0x3c0] ;  /* 0x0003c000010e7983 */ /* 0x000f280000100a00 */
[----:B------:R-:W4:Y:S04]  /*f6a0*/  LDL.64 R22, [R1+0x380] ;  /* 0x0003800001167983 */ /* 0x000f280000100a00 */
[----:B------:R4:W4:Y:S04]  /*f6b0*/  LDG.E.U8 R89, desc[UR20][R4.64] ;  /* 0x0000001404597981 */ /* 0x000928000c1e1100 */
[----:B------:R-:W4:Y:S04]  /*f6c0*/  LDL.64 R40, [R1+0x598] ;  /* 0x0005980001287983 */ /* 0x000f280000100a00 */
        /* <DEDUP_REMOVED lines=14> */
[----:B------:R-:W4:Y:S01]  /*f7b0*/  LDL.64 R64, [R1+0x290] ;  /* 0x0002900001407983 */ /* 0x000f220000100a00 */
[----:B------:R-:W-:-:S03]  /*f7c0*/  USHF.L.U32 UR60, UR15, 0x3, URZ ;  /* 0x000000030f3c7899 */ /* 0x000fc600080006ff */
[----:B------:R-:W4:Y:S04]  /*f7d0*/  LDL.64 R180, [R1+0x628] ;  /* 0x0006280001b47983 */ /* 0x000f280000100a00 */
[----:B------:R-:W4:Y:S04]  /*f7e0*/  LDL.64 R178, [R1+0x488] ;  /* 0x0004880001b27983 */ /* 0x000f280000100a00 */
[----:B------:R-:W4:Y:S04]  /*f7f0*/  LDL.64 R136, [R1+0x448] ;  /* 0x0004480001887983 */ /* 0x000f280000100a00 */
[----:B------:R-:W4:Y:S04]  /*f800*/  LDL.64 R130, [R1+0x3c8] ;  /* 0x0003c80001827983 */ /* 0x000f280000100a00 */
[----:B------:R-:W4:Y:S01]  /*f810*/  LDL.64 R128, [R1+0x388] ;  /* 0x0003880001807983 */ /* 0x000f220000100a00 */
[----:B------:R-:W1:Y:S03]  /*f820*/  S2R R206, SR_TID.X ;  /* 0x0000000000ce7919 */ /* 0x000e660000002100 */
[----:B------:R-:W4:Y:S01]  /*f830*/  LDL.64 R224, [R1+0x658] ;  /* 0x0006580001e07983 */ /* 0x000f220000100a00 */
[----:B------:R-:W-:-:S03]  /*f840*/  UIADD3 UR68, UP0, UPT, UR4, 0x80, URZ ;  /* 0x0000008004447890 */ /* 0x000fc6000ff1e0ff */
[----:B------:R-:W4:Y:S01]  /*f850*/  LDL.64 R204, [R1+0x618] ;  /* 0x0006180001cc7983 */ /* 0x000f220000100a00 */
[----:B--2---:R-:W-:Y:S02]  /*f860*/  IADD3 R6, P1, PT, R20, UR9, RZ ;  /* 0x0000000914067c10 */ /* 0x004fe4000ff3e0ff */
[----:B---3--:R-:W-:Y:S02]  /*f870*/  IADD3 R118, P0, PT, R12, UR9, RZ ;  /* 0x000000090c767c10 */ /* 0x008fe4000ff1e0ff */
[----:B------:R-:W-:Y:S02]  /*f880*/  IADD3.X R7, PT, PT, R21, UR5, RZ, P1, !PT ;  /* 0x0000000515077c10 */ /* 0x000fe40008ffe4ff */
[----:B------:R-:W-:Y:S01]  /*f890*/  IADD3.X R119, PT, PT, R13, UR5, RZ, P0, !PT ;  /* 0x000000050d777c10 */ /* 0x000fe200087fe4ff */
[----:B------:R-:W2:Y:S04]  /*f8a0*/  LDL.64 R20, [R1+0x300] ;  /* 0x0003000001147983 */ /* 0x000ea80000100a00 */
[----:B------:R-:W3:Y:S04]  /*f8b0*/  LDL.64 R12, [R1+0x340] ;  /* 0x00034000010c7983 */ /* 0x000ee80000100a00 */
[----:B------:R0:W2:Y:S01]  /*f8c0*/  LDG.E.U8 R88, desc[UR20][R6.64] ;  /* 0x0000001406587981 */ /* 0x0000a2000c1e1100 */
[----:B----4-:R-:W-:-:S03]  /*f8d0*/  IADD3 R4, P1, PT, R8, UR9, RZ ;  /* 0x0000000908047c10 */ /* 0x010fc6000ff3e0ff */
[----:B------:R-:W4:Y:S01]  /*f8e0*/  LDG.E.U8 R118, desc[UR20][R118.64] ;  /* 0x0000001476767981 */ /* 0x000f22000c1e1100 */
[----:B0-----:R-:W-:-:S04]  /*f8f0*/  IADD3 R6, P0, PT, R10, UR9, RZ ;  /* 0x000000090a067c10 */ /* 0x001fc8000ff1e0ff */
[----:B------:R-:W-:Y:S02]  /*f900*/  IADD3.X R7, PT, PT, R11, UR5, RZ, P0, !PT ;  /* 0x000000050b077c10 */ /* 0x000fe400087fe4ff */
[----:B------:R-:W4:Y:S01]  /*f910*/  LDL.64 R10, [R1+0x2c0] ;  /* 0x0002c000010a7983 */ /* 0x000f220000100a00 */
[----:B------:R-:W-:Y:S02]  /*f920*/  IADD3.X R5, PT, PT, R9, UR5, RZ, P1, !PT ;  /* 0x0000000509057c10 */ /* 0x000fe40008ffe4ff */
[----:B------:R-:W-:Y:S01]  /*f930*/  IADD3 R8, P1, PT, R18, UR9, RZ ;  /* 0x0000000912087c10 */ /* 0x000fe2000ff3e0ff */
[----:B------:R0:W4:Y:S03]  /*f940*/  LDG.E.U8 R116, desc[UR20][R6.64] ;  /* 0x0000001406747981 */ /* 0x000126000c1e1100 */
[----:B------:R-:W-:Y:S01]  /*f950*/  IADD3.X R9, PT, PT, R19, UR5, RZ, P1, !PT ;  /* 0x0000000513097c10 */ /* 0x000fe20008ffe4ff */
[----:B------:R1:W4:Y:S04]  /*f960*/  LDG.E.U8 R117, desc[UR20][R4.64] ;  /* 0x0000001404757981 */ /* 0x000328000c1e1100 */
[----:B------:R-:W4:Y:S01]  /*f970*/  LDL.64 R18, [R1+0x5b8] ;  /* 0x0005b80001127983 */ /* 0x000f220000100a00 */
[----:B0-----:R-:W-:-:S03]  /*f980*/  IADD3 R6, P1, PT, R16, UR9, RZ ;  /* 0x0000000910067c10 */ /* 0x001fc6000ff3e0ff */
[----:B------:R0:W4:Y:S01]  /*f990*/  LDG.E.U8 R115, desc[UR20][R8.64] ;  /* 0x0000001408737981 */ /* 0x000122000c1e1100 */
[----:B-1----:R-:W-:-:S04]  /*f9a0*/  IADD3 R4, P0, PT, R26, UR9, RZ ;  /* 0x000000091a047c10 */ /* 0x002fc8000ff1e0ff */
[----:B------:R-:W-:Y:S02]  /*f9b0*/  IADD3.X R5, PT, PT, R27, UR5, RZ, P0, !PT ;  /* 0x000000051b057c10 */ /* 0x000fe400087fe4ff */
[----:B------:R-:W4:Y:S01]  /*f9c0*/  LDL.64 R26, [R1+0x578] ;  /* 0x00057800011a7983 */ /* 0x000f220000100a00 */
[----:B0-----:R-:W-:Y:S02]  /*f9d0*/  IADD3 R8, P0, PT, R24, UR9, RZ ;  /* 0x0000000918087c10 */ /* 0x001fe4000ff1e0ff */
[----:B------:R-:W-:Y:S01]  /*f9e0*/  IADD3.X R7, PT, PT, R17, UR5, RZ, P1, !PT ;  /* 0x0000000511077c10 */ /* 0x000fe20008ffe4ff */
[----:B------:R0:W4:Y:S01]  /*f9f0*/  LDG.E.U8 R114, desc[UR20][R4.64] ;  /* 0x0000001404727981 */ /* 0x000122000c1e1100 */
[----:B------:R-:W-:-:S03]  /*fa00*/  IADD3.X R9, PT, PT, R25, UR5, RZ, P0, !PT ;  /* 0x0000000519097c10 */ /* 0x000fc600087fe4ff */
[----:B------:R-:W4:Y:S04]  /*fa10*/  LDL.64 R16, [R1+0x538] ;  /* 0x0005380001107983 */ /* 0x000f280000100a00 */
[----:B------:R-:W4:Y:S01]  /*fa20*/  LDL.64 R24, [R1+0x4f8] ;  /* 0x0004f80001187983 */ /* 0x000f220000100a00 */
[----:B0-----:R-:W-:-:S03]  /*fa30*/  IADD3 R4, P1, PT, R14, UR9, RZ ;  /* 0x000000090e047c10 */ /* 0x001fc6000ff3e0ff */
[----:B------:R0:W4:Y:S01]  /*fa40*/  LDG.E.U8 R113, desc[UR20][R6.64] ;  /* 0x0000001406717981 */ /* 0x000122000c1e1100 */
[----:B------:R-:W-:-:S03]  /*fa50*/  IADD3.X R5, PT, PT, R15, UR5, RZ, P1, !PT ;  /* 0x000000050f057c10 */ /* 0x000fc60008ffe4ff */
[----:B------:R-:W4:Y:S04]  /*fa60*/  LDL.64 R14, [R1+0x4b8] ;  /* 0x0004b800010e7983 */ /* 0x000f280000100a00 */
[----:B------:R3:W4:Y:S01]  /*fa70*/  LDG.E.U8 R112, desc[UR20][R8.64] ;  /* 0x0000001408707981 */ /* 0x000722000c1e1100 */
[----:B0-----:R-:W-:-:S03]  /*fa80*/  IADD3 R6, P0, PT, R22, UR9, RZ ;  /* 0x0000000916067c10 */ /* 0x001fc6000ff1e0ff */
[----:B------:R2:W4:Y:S01]  /*fa90*/  LDG.E.U8 R111, desc[UR20][R4.64] ;  /* 0x00000014046f7981 */ /* 0x000522000c1e1100 */
[----:B------:R-:W-:-:S03]  /*faa0*/  IADD3.X R7, PT, PT, R23, UR5, RZ, P0, !PT ;  /* 0x0000000517077c10 */ /* 0x000fc600087fe4ff */
[----:B------:R-:W4:Y:S04]  /*fab0*/  LDL.64 R22, [R1+0x478] ;  /* 0x0004780001167983 */ /* 0x000f280000100a00 */
[----:B------:R4:W4:Y:S01]  /*fac0*/  LDG.E.U8 R110, desc[UR20][R6.64] ;  /* 0x00000014066e7981 */ /* 0x000922000c1e1100 */
[----:B---3--:R-:W-:-:S04]  /*fad0*/  IADD3 R8, P1, PT, R12, UR9, RZ ;  /* 0x000000090c087c10 */ /* 0x008fc8000ff3e0ff */
[----:B------:R-:W-:Y:S02]  /*fae0*/  IADD3.X R9, PT, PT, R13, UR5, RZ, P1, !PT ;  /* 0x000000050d097c10 */ /* 0x000fe40008ffe4ff */
[----:B------:R-:W3:Y:S01]  /*faf0*/  LDL.64 R12, [R1+0x438] ;  /* 0x00043800010c7983 */ /* 0x000ee20000100a00 */
[----:B--2---:R-:W-:-:S03]  /*fb00*/  IADD3 R4, P0, PT, R20, UR9, RZ ;  /* 0x0000000914047c10 */ /* 0x004fc6000ff1e0ff */
[----:B------:R0:W2:Y:S01]  /*fb10*/  LDG.E.U8 R109, desc[UR20][R8.64] ;  /* 0x00000014086d7981 */ /* 0x0000a2000c1e1100 */
[----:B----4-:R-:W-:-:S04]  /*fb20*/  IADD3 R6, P1, PT, R10, UR9, RZ ;  /* 0x000000090a067c10 */ /* 0x010fc8000ff3e0ff */
[----:B------:R-:W-:Y:S02]  /*fb30*/  IADD3.X R7, PT, PT, R11, UR5, RZ, P1, !PT ;  /* 0x000000050b077c10 */ /* 0x000fe40008ffe4ff */
[----:B------:R-:W4:Y:S01]  /*fb40*/  LDL.64 R10, [R1+0x3b8] ;  /* 0x0003b800010a7983 */ /* 0x000f220000100a00 */
[----:B------:R-:W-:-:S03]  /*fb50*/  IADD3.X R5, PT, PT, R21, UR5, RZ, P0, !PT ;  /* 0x0000000515057c10 */ /* 0x000fc600087fe4ff */
[----:B------:R-:W2:Y:S01]  /*fb60*/  LDL.64 R20, [R1+0x3f8] ;  /* 0x0003f80001147983 */ /* 0x000ea20000100a00 */
[----:B0-----:R-:W-:-:S03]  /*fb70*/  IADD3 R8, P0, PT, R18, UR9, RZ ;  /* 0x0000000912087c10 */ /* 0x001fc6000ff1e0ff */
[----:B------:R0:W2:Y:S01]  /*fb80*/  LDG.E.U8 R108, desc[UR20][R4.64] ;  /* 0x00000014046c7981 */ /* 0x0000a2000c1e1100 */
[----:B------:R-:W-:-:S03]  /*fb90*/  IADD3.X R9, PT, PT, R19, UR5, RZ, P0, !PT ;  /* 0x0000000513097c10 */ /* 0x000fc600087fe4ff */
[----:B------:R-:W2:Y:S04]  /*fba0*/  LDL.64 R18, [R1+0x378] ;  /* 0x0003780001127983 */ /* 0x000ea80000100a00 */
[----:B------:R1:W2:Y:S01]  /*fbb0*/  LDG.E.U8 R107, desc[UR20][R6.64] ;  /* 0x00000014066b7981 */ /* 0x0002a2000c1e1100 */
[----:B0-----:R-:W-:-:S03]  /*fbc0*/  IADD3 R4, P1, PT, R26, UR9, RZ ;  /* 0x000000091a047c10 */ /* 0x001fc6000ff3e0ff */
[----:B------:R0:W2:Y:S01]  /*fbd0*/  LDG.E.U8 R106, desc[UR20][R8.64] ;  /* 0x00000014086a7981 */ /* 0x0000a2000c1e1100 */
[----:B------:R-:W-:-:S03]  /*fbe0*/  IADD3.X R5, PT, PT, R27, UR5, RZ, P1, !PT ;  /* 0x000000051b057c10 */ /* 0x000fc60008ffe4ff */
[----:B------:R-:W2:Y:S01]  /*fbf0*/  LDL.64 R26, [R1+0x338] ;  /* 0x00033800011a7983 */ /* 0x000ea20000100a00 */
[----:B-1----:R-:W-:-:S03]  /*fc00*/  IADD3 R6, P0, PT, R16, UR9, RZ ;  /* 0x0000000910067c10 */ /* 0x002fc6000ff1e0ff */
[----:B------:R1:W2:Y:S01]  /*fc10*/  LDG.E.U8 R105, desc[UR20][R4.64] ;  /* 0x0000001404697981 */ /* 0x0002a2000c1e1100 */
[----:B0-----:R-:W-:Y:S02]  /*fc20*/  IADD3 R8, P1, PT, R24, UR9, RZ ;  /* 0x0000000918087c10 */ /* 0x001fe4000ff3e0ff */
[----:B------:R-:W-:Y:S02]  /*fc30*/  IADD3.X R7, PT, PT, R17, UR5, RZ, P0, !PT ;  /* 0x0000000511077c10 */ /* 0x000fe400087fe4ff */
[----:B------:R-:W2:Y:S01]  /*fc40*/  LDL.64 R16, [R1+0x2f8] ;  /* 0x0002f80001107983 */ /* 0x000ea20000100a00 */
[----:B------:R-:W-:Y:S02]  /*fc50*/  IADD3.X R9, PT, PT, R25, UR5, RZ, P1, !PT ;  /* 0x0000000519097c10 */ /* 0x000fe40008ffe4ff */
[----:B-1----:R-:W-:Y:S01]  /*fc60*/  IADD3 R4, P0, PT, R14, UR9, RZ ;  /* 0x000000090e047c10 */ /* 0x002fe2000ff1e0ff */
[----:B------:R-:W2:Y:S03]  /*fc70*/  LDL.64 R24, [R1+0x2b8] ;  /* 0x0002b80001187983 */ /* 0x000ea60000100a00 */
[----:B------:R-:W-:Y:S01]  /*fc80*/  IADD3.X R5, PT, PT, R15, UR5, RZ, P0, !PT ;  /* 0x000000050f057c10 */ /* 0x000fe200087fe4ff */
[----:B------:R0:W2:Y:S04]  /*fc90*/  LDG.E.U8 R104, desc[UR20][R6.64] ;  /* 0x0000001406687981 */ /* 0x0000a8000c1e1100 */
[----:B------:R-:W2:Y:S04]  /*fca0*/  LDL.64 R14, [R1+0x5b0] ;  /* 0x0005b000010e7983 */ /* 0x000ea80000100a00 */
[----:B------:R3:W2:Y:S01]  /*fcb0*/  LDG.E.U8 R103, desc[UR20][R8.64] ;  /* 0x0000001408677981 */ /* 0x0006a2000c1e1100 */
[----:B0-----:R-:W-:-:S03]  /*fcc0*/  IADD3 R6, P1, PT, R22, UR9, RZ ;  /* 0x0000000916067c10 */ /* 0x001fc6000ff3e0ff */
[----:B------:R-:W2:Y:S01]  /*fcd0*/  LDG.E.U8 R102, desc[UR20][R4.64] ;  /* 0x0000001404667981 */ /* 0x000ea2000c1e1100 */
[----:B------:R-:W-:-:S03]  /*fce0*/  IADD3.X R7, PT, PT, R23, UR5, RZ, P1, !PT ;  /* 0x0000000517077c10 */ /* 0x000fc60008ffe4ff */
[----:B------:R-:W2:Y:S04]  /*fcf0*/  LDL.64 R22, [R1+0x570] ;  /* 0x0005700001167983 */ /* 0x000ea80000100a00 */
[----:B------:R4:W2:Y:S01]  /*fd00*/  LDG.E.U8 R101, desc[UR20][R6.64] ;  /* 0x0000001406657981 */ /* 0x0008a2000c1e1100 */
[----:B---3--:R-:W-:-:S04]  /*fd10*/  IADD3 R8, P0, PT, R12, UR9, RZ ;  /* 0x000000090c087c10 */ /* 0x008fc8000ff1e0ff */
[----:B------:R-:W-:Y:S02]  /*fd20*/  IADD3.X R9, PT, PT, R13, UR5, RZ, P0, !PT ;  /* 0x000000050d097c10 */ /* 0x000fe400087fe4ff */
[----:B------:R-:W3:Y:S04]  /*fd30*/  LDL.64 R12, [R1+0x530] ;  /* 0x00053000010c7983 */ /* 0x000ee80000100a00 */
[----:B------:R0:W3:Y:S01]  /*fd40*/  LDG.E.U8 R100, desc[UR20][R8.64] ;  /* 0x0000001408647981 */ /* 0x0000e2000c1e1100 */
[----:B----4-:R-:W-:-:S04]  /*fd50*/  IADD3 R6, P0, PT, R10, UR9, RZ ;  /* 0x000000090a067c10 */ /* 0x010fc8000ff1e0ff */
[----:B------:R-:W-:Y:S02]  /*fd60*/  IADD3.X R7, PT, PT, R11, UR5, RZ, P0, !PT ;  /* 0x000000050b077c10 */ /* 0x000fe400087fe4ff */
[----:B------:R-:W4:Y:S01]  /*fd70*/  LDL.64 R10, [R1+0x4b0] ;  /* 0x0004b000010a7983 */ /* 0x000f220000100a00 */
[----:B--2---:R-:W-:-:S03]  /*fd80*/  IADD3 R4, P1, PT, R20, UR9, RZ ;  /* 0x0000000914047c10 */ /* 0x004fc6000ff3e0ff */
[----:B------:R-:W2:Y:S01]  /*fd90*/  LDG.E.U8 R98, desc[UR20][R6.64] ;  /* 0x0000001406627981 */ /* 0x000ea2000c1e1100 */
[----:B------:R-:W-:Y:S02]  /*fda0*/  IADD3.X R5, PT, PT, R21, UR5, RZ, P1, !PT ;  /* 0x0000000515057c10 */ /* 0x000fe40008ffe4ff */
[----:B0-----:R-:W-:Y:S01]  /*fdb0*/  IADD3 R8, P1, PT, R18, UR9, RZ ;  /* 0x0000000912087c10 */ /* 0x001fe2000ff3e0ff */
[----:B------:R-:W2:Y:S03]  /*fdc0*/  LDL.64 R20, [R1+0x4f0] ;  /* 0x0004f00001147983 */ /* 0x000ea60000100a00 */
[----:B------:R-:W-:Y:S01]  /*fdd0*/  IADD3.X R9, PT, PT, R19, UR5, RZ, P1, !PT ;  /* 0x0000000513097c10 */ /* 0x000fe20008ffe4ff */
[----:B------:R0:W2:Y:S04]  /*fde0*/  LDG.E.U8 R99, desc[UR20][R4.64] ;  /* 0x0000001404637981 */ /* 0x0000a8000c1e1100 */
[----:B------:R-:W2:Y:S04]  /*fdf0*/  LDL.64 R18, [R1+0x470] ;  /* 0x0004700001127983 */ /* 0x000ea80000100a00 */
[----:B------:R1:W2:Y:S01]  /*fe00*/  LDG.E.U8 R97, desc[UR20][R8.64] ;  /* 0x0000001408617981 */ /* 0x0002a2000c1e1100 */
[----:B0-----:R-:W-:-:S04]  /*fe10*/  IADD3 R4, P0, PT, R26, UR9, RZ ;  /* 0x000000091a047c10 */ /* 0x001fc8000ff1e0ff */
[----:B------:R-:W-:Y:S02]  /*fe20*/  IADD3.X R5, PT, PT, R27, UR5, RZ, P0, !PT ;  /* 0x000000051b057c10 */ /* 0x000fe400087fe4ff */
[----:B------:R-:W2:Y:S01]  /*fe30*/  LDL.64 R26, [R1+0x430] ;  /* 0x00043000011a7983 */ /* 0x000ea20000100a00 */
[----:B------:R-:W-:-:S03]  /*fe40*/  IADD3 R6, P1, PT, R16, UR9, RZ ;  /* 0x0000000910067c10 */ /* 0x000fc6000ff3e0ff */
[----:B------:R0:W2:Y:S01]  /*fe50*/  LDG.E.U8 R96, desc[UR20][R4.64] ;  /* 0x0000001404607981 */ /* 0x0000a2000c1e1100 */
[----:B-1----:R-:W-:Y:S02]  /*fe60*/  IADD3 R8, P2, PT, R24, UR9, RZ ;  /* 0x0000000918087c10 */ /* 0x002fe4000ff5e0ff */
[----:B------:R-:W-:Y:S02]  /*fe70*/  IADD3.X R7, PT, PT, R17, UR5, RZ, P1, !PT ;  /* 0x0000000511077c10 */ /* 0x000fe40008ffe4ff */
[----:B------:R-:W2:Y:S01]  /*fe80*/  LDL.64 R16, [R1+0x3f0] ;  /* 0x0003f00001107983 */ /* 0x000ea20000100a00 */
[----:B------:R-:W-:Y:S02]  /*fe90*/  IADD3.X R9, PT, PT, R25, UR5, RZ, P2, !PT ;  /* 0x0000000519097c10 */ /* 0x000fe400097fe4ff */
[----:B0-----:R-:W-:Y:S01]  /*fea0*/  IADD3 R4, P0, PT, R14, UR9, RZ ;  /* 0x000000090e047c10 */ /* 0x001fe2000ff1e0ff */
        /* <DEDUP_REMOVED lines=19> */
[----:B------:R-:W-:-:S03]  /*ffe0*/  IADD3.X R5, PT, PT, R21, UR5, RZ, P1, !PT ;  /* 0x0000000515057c10 */ /* 0x000fc60008ffe4ff */
[----:B------:R-:W2:Y:S01]  /*fff0*/  LDL.64 R20, [R1+0x2b0] ;  /* 0x0002b00001147983 */ /* 0x000ea20000100a00 */
[----:B0-----:R-:W-:-:S03]  /*10000*/  IADD3 R8, P1, PT, R18, UR9, RZ ;  /* 0x0000000912087c10 */ /* 0x001fc6000ff3e0ff */
[----:B------:R0:W2:Y:S01]  /*10010*/  LDG.E.U8 R84, desc[UR20][R4.64] ;  /* 0x0000001404547981 */ /* 0x0000a2000c1e1100 */
[----:B------:R-:W-:-:S03]  /*10020*/  IADD3.X R9, PT, PT, R19, UR5, RZ, P1, !PT ;  /* 0x0000000513097c10 */ /* 0x000fc60008ffe4ff */
        /* <DEDUP_REMOVED lines=40> */
[----:B------:R-:W2:Y:S04]  /*102b0*/  LDL.64 R26, [R1+0x328] ;  /* 0x00032800011a7983 */ /* 0x000ea80000100a00 */
[----:B------:R0:W2:Y:S01]  /*102c0*/  LDG.E.U8 R72, desc[UR20][R4.64] ;  /* 0x0000001404487981 */ /* 0x0000a2000c1e1100 */
[----:B------:R-:W-:Y:S02]  /*102d0*/  IADD3 R6, P1, PT, R16, UR9, RZ ;  /* 0x0000000910067c10 */ /* 0x000fe4000ff3e0ff */
[----:B-1----:R-:W-:Y:S02]  /*102e0*/  IADD3 R8, P0, PT, R24, UR9, RZ ;  /* 0x0000000918087c10 */ /* 0x002fe4000ff1e0ff */
[----:B------:R-:W-:-:S02]  /*102f0*/  IADD3.X R7, PT, PT, R17, UR5, RZ, P1, !PT ;  /* 0x0000000511077c10 */ /* 0x000fc40008ffe4ff */
[----:B------:R-:W2:Y:S01]  /*10300*/  LDL.64 R16, [R1+0x2e8] ;  /* 0x0002e80001107983 */ /* 0x000ea20000100a00 */
[----:B------:R-:W-:Y:S02]  /*10310*/  IADD3.X R9, PT, PT, R25, UR5, RZ, P0, !PT ;  /* 0x0000000519097c10 */ /* 0x000fe400087fe4ff */
[----:B0-----:R-:W-:Y:S01]  /*10320*/  IADD3 R4, P1, PT, R14, UR9, RZ ;  /* 0x000000090e047c10 */ /* 0x001fe2000ff3e0ff */
[----:B------:R-:W2:Y:S03]  /*10330*/  LDL.64 R24, [R1+0x2a8] ;  /* 0x0002a80001187983 */ /* 0x000ea60000100a00 */
[----:B------:R-:W-:Y:S01]  /*10340*/  IADD3.X R5, PT, PT, R15, UR5, RZ, P1, !PT ;  /* 0x000000050f057c10 */ /* 0x000fe20008ffe4ff */
[----:B------:R0:W2:Y:S04]  /*10350*/  LDG.E.U8 R71, desc[UR20][R6.64] ;  /* 0x0000001406477981 */ /* 0x0000a8000c1e1100 */
[----:B------:R-:W2:Y:S04]  /*10360*/  LDL.64 R14, [R1+0x5e0] ;  /* 0x0005e000010e7983 */ /* 0x000ea80000100a00 */
[----:B------:R-:W2:Y:S01]  /*10370*/  LDG.E.U8 R69, desc[UR20][R4.64] ;  /* 0x0000001404457981 */ /* 0x000ea2000c1e1100 */
        /* <DEDUP_REMOVED lines=8> */
[----:B------:R-:W3:Y:S01]  /*10400*/  LDG.E.U8 R176, desc[UR20][R176.64] ;  /* 0x00000014b0b07981 */ /* 0x000ee2000c1e1100 */
[----:B----4-:R-:W-:-:S04]  /*10410*/  IADD3 R6, P1, PT, R10, UR9, RZ ;  /* 0x000000090a067c10 */ /* 0x010fc8000ff3e0ff */
[----:B------:R-:W-:Y:S02]  /*10420*/  IADD3.X R7, PT, PT, R11, UR5, RZ, P1, !PT ;  /* 0x000000050b077c10 */ /* 0x000fe40008ffe4ff */
[----:B------:R-:W4:Y:S01]  /*10430*/  LDL.64 R10, [R1+0x4e0] ;  /* 0x0004e000010a7983 */ /* 0x000f220000100a00 */
[----:B--2---:R-:W-:-:S03]  /*10440*/  IADD3 R4, P0, PT, R20, UR9, RZ ;  /* 0x0000000914047c10 */ /* 0x004fc6000ff1e0ff */
[----:B------:R-:W2:Y:S01]  /*10450*/  LDG.E.U8 R2, desc[UR20][R6.64] ;  /* 0x0000001406027981 */ /* 0x000ea2000c1e1100 */
[----:B------:R-:W-:-:S03]  /*10460*/  IADD3.X R5, PT, PT, R21, UR5, RZ, P0, !PT ;  /* 0x0000000515057c10 */ /* 0x000fc600087fe4ff */
[----:B------:R-:W2:Y:S01]  /*10470*/  LDL.64 R20, [R1+0x520] ;  /* 0x0005200001147983 */ /* 0x000ea20000100a00 */
[----:B------:R-:W-:-:S03]  /*10480*/  IADD3 R36, P0, PT, R18, UR9, RZ ;  /* 0x0000000912247c10 */ /* 0x000fc6000ff1e0ff */
[----:B------:R0:W2:Y:S01]  /*10490*/  LDG.E.U8 R67, desc[UR20][R4.64] ;  /* 0x0000001404437981 */ /* 0x0000a2000c1e1100 */
[----:B------:R-:W-:-:S03]  /*104a0*/  IADD3.X R37, PT, PT, R19, UR5, RZ, P0, !PT ;  /* 0x0000000513257c10 */ /* 0x000fc600087fe4ff */
[----:B------:R-:W2:Y:S04]  /*104b0*/  LDL.64 R18, [R1+0x4a0] ;  /* 0x0004a00001127983 */ /* 0x000ea80000100a00 */
[----:B------:R-:W2:Y:S01]  /*104c0*/  LDG.E.U8 R36, desc[UR20][R36.64] ;  /* 0x0000001424247981 */ /* 0x000ea2000c1e1100 */
[----:B0-----:R-:W-:-:S04]  /*104d0*/  IADD3 R4, P1, PT, R26, UR9, RZ ;  /* 0x000000091a047c10 */ /* 0x001fc8000ff3e0ff */
[----:B------:R-:W-:Y:S02]  /*104e0*/  IADD3.X R5, PT, PT, R27, UR5, RZ, P1, !PT ;  /* 0x000000051b057c10 */ /* 0x000fe40008ffe4ff */
[----:B------:R-:W2:Y:S04]  /*104f0*/  LDL.64 R26, [R1+0x460] ;  /* 0x00046000011a7983 */ /* 0x000ea80000100a00 */
[----:B------:R0:W2:Y:S01]  /*10500*/  LDG.E.U8 R35, desc[UR20][R4.64] ;  /* 0x0000001404237981 */ /* 0x0000a2000c1e1100 */
[----:B------:R-:W-:Y:S02]  /*10510*/  IADD3 R6, P0, PT, R16, UR9, RZ ;  /* 0x0000000910067c10 */ /* 0x000fe4000ff1e0ff */
[----:B------:R-:W-:Y:S02]  /*10520*/  IADD3 R8, P1, PT, R24, UR9, RZ ;  /* 0x0000000918087c10 */ /* 0x000fe4000ff3e0ff */
        /* <DEDUP_REMOVED lines=28> */
[----:B------:R-:W2:Y:S01]  /*106f0*/  LDL.64 R18, [R1+0x5d8] ;  /* 0x0005d80001127983 */ /* 0x000ea20000100a00 */
[----:B0-----:R-:W-:-:S04]  /*10700*/  IADD3 R4, P0, PT, R26, UR9, RZ ;  /* 0x000000091a047c10 */ /* 0x001fc8000ff1e0ff */
[----:B------:R-:W-:Y:S02]  /*10710*/  IADD3.X R5, PT, PT, R27, UR5, RZ, P0, !PT ;  /* 0x000000051b057c10 */ /* 0x000fe400087fe4ff */
[----:B------:R0:W2:Y:S04]  /*10720*/  LDG.E.U8 R27, desc[UR20][R8.64] ;  /* 0x00000014081b7981 */ /* 0x0000a8000c1e1100 */
[----:B------:R1:W2:Y:S01]  /*10730*/  LDG.E.U8 R26, desc[UR20][R4.64] ;  /* 0x00000014041a7981 */ /* 0x0002a2000c1e1100 */
[----:B------:R-:W-:Y:S02]  /*10740*/  IADD3 R6, P1, PT, R16, UR9, RZ ;  /* 0x0000000910067c10 */ /* 0x000fe4000ff3e0ff */
[----:B0-----:R-:W-:Y:S02]  /*10750*/  IADD3 R8, P0, PT, R24, UR9, RZ ;  /* 0x0000000918087c10 */ /* 0x001fe4000ff1e0ff */
[----:B------:R-:W-:-:S02]  /*10760*/  IADD3.X R7, PT, PT, R17, UR5, RZ, P1, !PT ;  /* 0x0000000511077c10 */ /* 0x000fc40008ffe4ff */
[----:B------:R-:W2:Y:S01]  /*10770*/  LDL.64 R16, [R1+0x558] ;  /* 0x0005580001107983 */ /* 0x000ea20000100a00 */
[----:B------:R-:W-:Y:S02]  /*10780*/  IADD3.X R9, PT, PT, R25, UR5, RZ, P0, !PT ;  /* 0x0000000519097c10 */ /* 0x000fe400087fe4ff */
[----:B-1----:R-:W-:Y:S01]  /*10790*/  IADD3 R4, P1, PT, R14, UR9, RZ ;  /* 0x000000090e047c10 */ /* 0x002fe2000ff3e0ff */
[----:B------:R0:W2:Y:S03]  /*107a0*/  LDG.E.U8 R25, desc[UR20][R6.64] ;  /* 0x0000001406197981 */ /* 0x0000a6000c1e1100 */
[----:B------:R-:W-:Y:S01]  /*107b0*/  IADD3.X R5, PT, PT, R15, UR5, RZ, P1, !PT ;  /* 0x000000050f057c10 */ /* 0x000fe20008ffe4ff */
[----:B------:R3:W2:Y:S04]  /*107c0*/  LDG.E.U8 R24, desc[UR20][R8.64] ;  /* 0x0000001408187981 */ /* 0x0006a8000c1e1100 */
[----:B------:R-:W2:Y:S01]  /*107d0*/  LDL.64 R14, [R1+0x4d8] ;  /* 0x0004d800010e7983 */ /* 0x000ea20000100a00 */
[----:B0-----:R-:W-:-:S04]  /*107e0*/  IADD3 R6, P0, PT, R22, UR9, RZ ;  /* 0x0000000916067c10 */ /* 0x001fc8000ff1e0ff */
[----:B------:R-:W-:Y:S02]  /*107f0*/  IADD3.X R7, PT, PT, R23, UR5, RZ, P0, !PT ;  /* 0x0000000517077c10 */ /* 0x000fe400087fe4ff */
[----:B------:R-:W2:Y:S04]  /*10800*/  LDG.E.U8 R23, desc[UR20][R4.64] ;  /* 0x0000001404177981 */ /* 0x000ea8000c1e1100 */
[----:B------:R4:W2:Y:S01]  /*10810*/  LDG.E.U8 R22, desc[UR20][R6.64] ;  /* 0x0000001406167981 */ /* 0x0008a2000c1e1100 */
[----:B---3--:R-:W-:-:S04]  /*10820*/  IADD3 R8, P1, PT, R12, UR9, RZ ;  /* 0x000000090c087c10 */ /* 0x008fc8000ff3e0ff */
[----:B------:R-:W-:Y:S02]  /*10830*/  IADD3.X R9, PT, PT, R13, UR5, RZ, P1, !PT ;  /* 0x000000050d097c10 */ /* 0x000fe40008ffe4ff */
[----:B------:R-:W3:Y:S01]  /*10840*/  LDL.64 R12, [R1+0x458] ;  /* 0x00045800010c7983 */ /* 0x000ee20000100a00 */
[----:B----4-:R-:W-:-:S04]  /*10850*/  IADD3 R6, P1, PT, R10, UR9, RZ ;  /* 0x000000090a067c10 */ /* 0x010fc8000ff3e0ff */
[----:B------:R-:W-:Y:S02]  /*10860*/  IADD3.X R7, PT, PT, R11, UR5, RZ, P1, !PT ;  /* 0x000000050b077c10 */ /* 0x000fe40008ffe4ff */
[----:B------:R-:W4:Y:S01]  /*10870*/  LDL.64 R10, [R1+0x3d8] ;  /* 0x0003d800010a7983 */ /* 0x000f220000100a00 */
[----:B--2---:R-:W-:-:S04]  /*10880*/  IADD3 R4, P0, PT, R20, UR9, RZ ;  /* 0x0000000914047c10 */ /* 0x004fc8000ff1e0ff */
[----:B------:R-:W-:Y:S02]  /*10890*/  IADD3.X R5, PT, PT, R21, UR5, RZ, P0, !PT ;  /* 0x0000000515057c10 */ /* 0x000fe400087fe4ff */
[----:B------:R0:W2:Y:S04]  /*108a0*/  LDG.E.U8 R21, desc[UR20][R8.64] ;  /* 0x0000001408157981 */ /* 0x0000a8000c1e1100 */
[----:B------:R1:W2:Y:S01]  /*108b0*/  LDG.E.U8 R20, desc[UR20][R4.64] ;  /* 0x0000001404147981 */ /* 0x0002a2000c1e1100 */
[----:B0-----:R-:W-:Y:S02]  /*108c0*/  IADD3 R8, P0, PT, R18, UR9, RZ ;  /* 0x0000000912087c10 */ /* 0x001fe4000ff1e0ff */
[----:B-1----:R-:W-:Y:S02]  /*108d0*/  IADD3 R4, P1, PT, R40, UR9, RZ ;  /* 0x0000000928047c10 */ /* 0x002fe4000ff3e0ff */
[----:B------:R-:W-:-:S02]  /*108e0*/  IADD3.X R9, PT, PT, R19, UR5, RZ, P0, !PT ;  /* 0x0000000513097c10 */ /* 0x000fc400087fe4ff */
[----:B------:R-:W2:Y:S01]  /*108f0*/  LDG.E.U8 R19, desc[UR20][R6.64] ;  /* 0x0000001406137981 */ /* 0x000ea2000c1e1100 */
[----:B------:R-:W-:-:S03]  /*10900*/  IADD3.X R5, PT, PT, R41, UR5, RZ, P1, !PT ;  /* 0x0000000529057c10 */ /* 0x000fc60008ffe4ff */
[----:B------:R0:W2:Y:S04]  /*10910*/  LDG.E.U8 R18, desc[UR20][R8.64] ;  /* 0x0000001408127981 */ /* 0x0000a8000c1e1100 */
[----:B------:R-:W2:Y:S01]  /*10920*/  LDL.64 R40, [R1+0x358] ;  /* 0x0003580001287983 */ /* 0x000ea20000100a00 */
[----:B0-----:R-:W-:Y:S02]  /*10930*/  IADD3 R8, P1, PT, R38, UR9, RZ ;  /* 0x0000000926087c10 */ /* 0x001fe4000ff3e0ff */
[----:B------:R-:W-:Y:S02]  /*10940*/  IADD3 R6, P0, PT, R16, UR9, RZ ;  /* 0x0000000910067c10 */ /* 0x000fe4000ff1e0ff */
[----:B------:R-:W-:Y:S02]  /*10950*/  IADD3.X R9, PT, PT, R39, UR5, RZ, P1, !PT ;  /* 0x0000000527097c10 */ /* 0x000fe40008ffe4ff */
[----:B------:R-:W-:Y:S01]  /*10960*/  IADD3.X R7, PT, PT, R17, UR5, RZ, P0, !PT ;  /* 0x0000000511077c10 */ /* 0x000fe200087fe4ff */
[----:B------:R-:W2:Y:S04]  /*10970*/  LDL.64 R38, [R1+0x2d8] ;  /* 0x0002d80001267983 */ /* 0x000ea80000100a00 */
[----:B------:R0:W2:Y:S04]  /*10980*/  LDG.E.U8 R17, desc[UR20][R4.64] ;  /* 0x0000001404117981 */ /* 0x0000a8000c1e1100 */
[----:B------:R1:W2:Y:S01]  /*10990*/  LDG.E.U8 R16, desc[UR20][R6.64] ;  /* 0x0000001406107981 */ /* 0x0002a2000c1e1100 */
[----:B0-----:R-:W-:-:S04]  /*109a0*/  IADD3 R4, P0, PT, R14, UR9, RZ ;  /* 0x000000090e047c10 */ /* 0x001fc8000ff1e0ff */
[----:B------:R-:W-:Y:S02]  /*109b0*/  IADD3.X R5, PT, PT, R15, UR5, RZ, P0, !PT ;  /* 0x000000050f057c10 */ /* 0x000fe400087fe4ff */
[----:B------:R-:W2:Y:S01]  /*109c0*/  LDG.E.U8 R15, desc[UR20][R8.64] ;  /* 0x00000014080f7981 */ /* 0x000ea2000c1e1100 */
[----:B-1----:R-:W-:-:S03]  /*109d0*/  IADD3 R6, P1, PT, R48, UR9, RZ ;  /* 0x0000000930067c10 */ /* 0x002fc6000ff3e0ff */
[----:B------:R0:W2:Y:S01]  /*109e0*/  LDG.E.U8 R14, desc[UR20][R4.64] ;  /* 0x00000014040e7981 */ /* 0x0000a2000c1e1100 */
[----:B------:R-:W-:-:S03]  /*109f0*/  IADD3.X R7, PT, PT, R49, UR5, RZ, P1, !PT ;  /* 0x0000000531077c10 */ /* 0x000fc60008ffe4ff */
[----:B------:R-:W2:Y:S01]  /*10a00*/  LDL.64 R48, [R1+0x590] ;  /* 0x0005900001307983 */ /* 0x000ea20000100a00 */
[----:B0-----:R-:W-:-:S04]  /*10a10*/  IADD3 R4, P1, PT, R42, UR9, RZ ;  /* 0x000000092a047c10 */ /* 0x001fc8000ff3e0ff */
[----:B------:R-:W-:Y:S02]  /*10a20*/  IADD3.X R5, PT, PT, R43, UR5, RZ, P1, !PT ;  /* 0x000000052b057c10 */ /* 0x000fe40008ffe4ff */
[----:B------:R-:W2:Y:S01]  /*10a30*/  LDL.64 R42, [R1+0x550] ;  /* 0x00055000012a7983 */ /* 0x000ea20000100a00 */
[----:B---3--:R-:W-:-:S04]  /*10a40*/  IADD3 R8, P0, PT, R12, UR9, RZ ;  /* 0x000000090c087c10 */ /* 0x008fc8000ff1e0ff */
[----:B------:R-:W-:Y:S02]  /*10a50*/  IADD3.X R9, PT, PT, R13, UR5, RZ, P0, !PT ;  /* 0x000000050d097c10 */ /* 0x000fe400087fe4ff */
[----:B------:R4:W3:Y:S04]  /*10a60*/  LDG.E.U8 R13, desc[UR20][R6.64] ;  /* 0x00000014060d7981 */ /* 0x0008e8000c1e1100 */
[----:B------:R0:W3:Y:S01]  /*10a70*/  LDG.E.U8 R12, desc[UR20][R8.64] ;  /* 0x00000014080c7981 */ /* 0x0000e2000c1e1100 */
[----:B----4-:R-:W-:Y:S02]  /*10a80*/  IADD3 R6, P0, PT, R10, UR9, RZ ;  /* 0x000000090a067c10 */ /* 0x010fe4000ff1e0ff */
[----:B0-----:R-:W-:Y:S02]  /*10a90*/  IADD3 R8, P1, PT, R46, UR9, RZ ;  /* 0x000000092e087c10 */ /* 0x001fe4000ff3e0ff */
[----:B------:R-:W-:-:S02]  /*10aa0*/  IADD3.X R7, PT, PT, R11, UR5, RZ, P0, !PT ;  /* 0x000000050b077c10 */ /* 0x000fc400087fe4ff */
[----:B------:R-:W-:Y:S01]  /*10ab0*/  IADD3.X R9, PT, PT, R47, UR5, RZ, P1, !PT ;  /* 0x000000052f097c10 */ /* 0x000fe20008ffe4ff */
[----:B------:R-:W4:Y:S04]  /*10ac0*/  LDG.E.U8 R11, desc[UR20][R4.64] ;  /* 0x00000014040b7981 */ /* 0x000f28000c1e1100 */
[----:B------:R-:W3:Y:S04]  /*10ad0*/  LDL.64 R46, [R1+0x4d0] ;  /* 0x0004d000012e7983 */ /* 0x000ee80000100a00 */
[----:B------:R0:W4:Y:S04]  /*10ae0*/  LDG.E.U8 R10, desc[UR20][R6.64] ;  /* 0x00000014060a7981 */ /* 0x000128000c1e1100 */
[----:B------:R-:W4:Y:S01]  /*10af0*/  LDG.E.U8 R9, desc[UR20][R8.64] ;  /* 0x0000001408097981 */ /* 0x000f22000c1e1100 */
[----:B0-----:R-:W-:-:S04]  /*10b00*/  IADD3 R6, P1, PT, R44, UR9, RZ ;  /* 0x000000092c067c10 */ /* 0x001fc8000ff3e0ff */
[----:B------:R-:W-:Y:S02]  /*10b10*/  IADD3.X R7, PT, PT, R45, UR5, RZ, P1, !PT ;  /* 0x000000052d077c10 */ /* 0x000fe40008ffe4ff */
[----:B------:R-:W4:Y:S01]  /*10b20*/  LDL.64 R44, [R1+0x450] ;  /* 0x00045000012c7983 */ /* 0x000f220000100a00 */
[----:B--2---:R-:W-:-:S03]  /*10b30*/  IADD3 R4, P0, PT, R40, UR9, RZ ;  /* 0x0000000928047c10 */ /* 0x004fc6000ff1e0ff */
[----:B------:R-:W2:Y:S01]  /*10b40*/  LDG.E.U8 R7, desc[UR20][R6.64] ;  /* 0x0000001406077981 */ /* 0x000ea2000c1e1100 */
[----:B------:R-:W-:-:S05]  /*10b50*/  IADD3.X R5, PT, PT, R41, UR5, RZ, P0, !PT ;  /* 0x0000000529057c10 */ /* 0x000fca00087fe4ff */
[----:B------:R0:W2:Y:S01]  /*10b60*/  LDG.E.U8 R8, desc[UR20][R4.64] ;  /* 0x0000001404087981 */ /* 0x0000a2000c1e1100 */
[----:B------:R-:W-:Y:S02]  /*10b70*/  IADD3 R40, P0, PT, R38, UR9, RZ ;  /* 0x0000000926287c10 */ /* 0x000fe4000ff1e0ff */
[----:B0-----:R-:W-:Y:S02]  /*10b80*/  IADD3 R4, P1, PT, R50, UR9, RZ ;  /* 0x0000000932047c10 */ /* 0x001fe4000ff3e0ff */
[----:B------:R-:W-:Y:S02]  /*10b90*/  IADD3.X R41, PT, PT, R39, UR5, RZ, P0, !PT ;  /* 0x0000000527297c10 */ /* 0x000fe400087fe4ff */
[----:B------:R-:W-:Y:S02]  /*10ba0*/  IADD3.X R5, PT, PT, R51, UR5, RZ, P1, !PT ;  /* 0x0000000533057c10 */ /* 0x000fe40008ffe4ff */
[----:B------:R-:W-:Y:S01]  /*10bb0*/  IADD3 R38, P0, PT, R58, UR9, RZ ;  /* 0x000000093a267c10 */ /* 0x000fe2000ff1e0ff */
[----:B------:R-:W2:Y:S03]  /*10bc0*/  LDG.E.U8 R6, desc[UR20][R40.64] ;  /* 0x0000001428067981 */ /* 0x000ea6000c1e1100 */
[----:B------:R-:W-:Y:S01]  /*10bd0*/  IADD3.X R39, PT, PT, R59, UR5, RZ, P0, !PT ;  /* 0x000000053b277c10 */ /* 0x000fe200087fe4ff */
[----:B------:R-:W2:Y:S04]  /*10be0*/  LDG.E.U8 R5, desc[UR20][R4.64] ;  /* 0x0000001404057981 */ /* 0x000ea8000c1e1100 */
[----:B------:R0:W2:Y:S01]  /*10bf0*/  LDG.E.U8 R4, desc[UR20][R38.64] ;  /* 0x0000001426047981 */ /* 0x0000a2000c1e1100 */
[----:B------:R-:W-:-:S04]  /*10c00*/  IADD3 R50, P1, PT, R48, UR9, RZ ;  /* 0x0000000930327c10 */ /* 0x000fc8000ff3e0ff */
[----:B------:R-:W-:Y:S02]  /*10c10*/  IADD3.X R51, PT, PT, R49, UR5, RZ, P1, !PT ;  /* 0x0000000531337c10 */ /* 0x000fe40008ffe4ff */
[----:B------:R-:W2:Y:S01]  /*10c20*/  LDL.64 R48, [R1+0x2d0] ;  /* 0x0002d00001307983 */ /* 0x000ea20000100a00 */
[----:B0-----:R-:W-:-:S03]  /*10c30*/  IADD3 R38, P1, PT, R56, UR9, RZ ;  /* 0x0000000938267c10 */ /* 0x001fc6000ff3e0ff */
[----:B------:R-:W2:Y:S01]  /*10c40*/  LDG.E.U8 R50, desc[UR20][R50.64] ;  /* 0x0000001432327981 */ /* 0x000ea2000c1e1100 */
[----:B------:R-:W-:-:S04]  /*10c50*/  IADD3 R58, P0, PT, R42, UR9, RZ ;  /* 0x000000092a3a7c10 */ /* 0x000fc8000ff1e0ff */
[----:B------:R-:W-:Y:S02]  /*10c60*/  IADD3.X R59, PT, PT, R43, UR5, RZ, P0, !PT ;  /* 0x000000052b3b7c10 */ /* 0x000fe400087fe4ff */
[----:B------:R-:W-:-:S03]  /*10c70*/  IADD3.X R39, PT, PT, R57, UR5, RZ, P1, !PT ;  /* 0x0000000539277c10 */ /* 0x000fc60008ffe4ff */
[----:B------:R-:W2:Y:S04]  /*10c80*/  LDG.E.U8 R58, desc[UR20][R58.64] ;  /* 0x000000143a3a7981 */ /* 0x000ea8000c1e1100 */
[----:B------:R4:W2:Y:S01]  /*10c90*/  LDG.E.U8 R57, desc[UR20][R38.64] ;  /* 0x0000001426397981 */ /* 0x0008a2000c1e1100 */
[----:B------:R-:W-:-:S04]  /*10ca0*/  IADD3 R40, P1, PT, R54, UR9, RZ ;  /* 0x0000000936287c10 */ /* 0x000fc8000ff3e0ff */
[----:B------:R-:W-:-:S05]  /*10cb0*/  IADD3.X R41, PT, PT, R55, UR5, RZ, P1, !PT ;  /* 0x0000000537297c10 */ /* 0x000fca0008ffe4ff */
[----:B------:R-:W2:Y:S01]  /*10cc0*/  LDG.E.U8 R55, desc[UR20][R40.64] ;  /* 0x0000001428377981 */ /* 0x000ea2000c1e1100 */
[----:B---3--:R-:W-:-:S04]  /*10cd0*/  IADD3 R42, P0, PT, R46, UR9, RZ ;  /* 0x000000092e2a7c10 */ /* 0x008fc8000ff1e0ff */
[----:B------:R-:W-:Y:S02]  /*10ce0*/  IADD3.X R43, PT, PT, R47, UR5, RZ, P0, !PT ;  /* 0x000000052f2b7c10 */ /* 0x000fe400087fe4ff */
[----:B------:R-:W3:Y:S04]  /*10cf0*/  LDL.64 R46, [R1+0x5c8] ;  /* 0x0005c800012e7983 */ /* 0x000ee80000100a00 */
[----:B------:R0:W3:Y:S01]  /*10d00*/  LDG.E.U8 R56, desc[UR20][R42.64] ;  /* 0x000000142a387981 */ /* 0x0000e2000c1e1100 */
[----:B----4-:R-:W-:-:S04]  /*10d10*/  IADD3 R38, P0, PT, R44, UR9, RZ ;  /* 0x000000092c267c10 */ /* 0x010fc8000ff1e0ff */
[----:B------:R-:W-:Y:S02]  /*10d20*/  IADD3.X R39, PT, PT, R45, UR5, RZ, P0, !PT ;  /* 0x000000052d277c10 */ /* 0x000fe400087fe4ff */
[----:B------:R-:W4:Y:S01]  /*10d30*/  LDL.64 R44, [R1+0x588] ;  /* 0x00058800012c7983 */ /* 0x000f220000100a00 */
[----:B0-----:R-:W-:Y:S02]  /*10d40*/  IADD3 R42, P1, PT, R92, UR9, RZ ;  /* 0x000000095c2a7c10 */ /* 0x001fe4000ff3e0ff */
[----:B------:R-:W-:Y:S01]  /*10d50*/  IADD3 R40, P0, PT, R52, UR9, RZ ;  /* 0x0000000934287c10 */ /* 0x000fe2000ff1e0ff */
[----:B------:R0:W4:Y:S01]  /*10d60*/  LDG.E.U8 R54, desc[UR20][R38.64] ;  /* 0x0000001426367981 */ /* 0x000122000c1e1100 */
[----:B------:R-:W-:-:S03]  /*10d70*/  IADD3.X R43, PT, PT, R93, UR5, RZ, P1, !PT ;  /* 0x000000055d2b7c10 */ /* 0x000fc60008ffe4ff */
[----:B------:R-:W4:Y:S01]  /*10d80*/  LDL.64 R92, [R1+0x548] ;  /* 0x00054800015c7983 */ /* 0x000f220000100a00 */
[----:B------:R-:W-:-:S03]  /*10d90*/  IADD3.X R41, PT, PT, R53, UR5, RZ, P0, !PT ;  /* 0x0000000535297c10 */ /* 0x000fc600087fe4ff */
[----:B------:R1:W4:Y:S01]  /*10da0*/  LDG.E.U8 R53, desc[UR20][R42.64] ;  /* 0x000000142a357981 */ /* 0x000322000c1e1100 */
[----:B0-----:R-:W-:-:S03]  /*10db0*/  IADD3 R38, P1, PT, R62, UR9, RZ ;  /* 0x000000093e267c10 */ /* 0x001fc6000ff3e0ff */
[----:B------:R0:W4:Y:S01]  /*10dc0*/  LDG.E.U8 R52, desc[UR20][R40.64] ;  /* 0x0000001428347981 */ /* 0x000122000c1e1100 */
[----:B------:R-:W-:-:S03]  /*10dd0*/  IADD3.X R39, PT, PT, R63, UR5, RZ, P1, !PT ;  /* 0x000000053f277c10 */ /* 0x000fc60008ffe4ff */
[----:B------:R-:W4:Y:S01]  /*10de0*/  LDL.64 R62, [R1+0x678] ;  /* 0x00067800013e7983 */ /* 0x000f220000100a00 */
[----:B-1----:R-:W-:-:S03]  /*10df0*/  IADD3 R42, P0, PT, R60, UR9, RZ ;  /* 0x000000093c2a7c10 */ /* 0x002fc6000ff1e0ff */
[----:B------:R2:W4:Y:S01]  /*10e00*/  LDG.E.U8 R51, desc[UR20][R38.64] ;  /* 0x0000001426337981 */ /* 0x000522000c1e1100 */
[----:B------:R-:W-:-:S03]  /*10e10*/  IADD3.X R43, PT, PT, R61, UR5, RZ, P0, !PT ;  /* 0x000000053d2b7c10 */ /* 0x000fc600087fe4ff */
[----:B------:R-:W4:Y:S04]  /*10e20*/  LDL.64 R60, [R1+0x640] ;  /* 0x00064000013c7983 */ /* 0x000f280000100a00 */
[----:B------:R-:W4:Y:S01]  /*10e30*/  LDG.E.U8 R37, desc[UR20][R42.64] ;  /* 0x000000142a257981 */ /* 0x000f22000c1e1100 */
[----:B0-----:R-:W-:-:S03]  /*10e40*/  IADD3 R40, P1, PT, R94, UR9, RZ ;  /* 0x000000095e287c10 */ /* 0x001fc6000ff3e0ff */
[----:B------:R-:W4:Y:S01]  /*10e50*/  LDL.64 R42, [R1+0x600] ;  /* 0x00060000012a7983 */ /* 0x000f220000100a00 */
[----:B--2---:R-:W-:-:S04]  /*10e60*/  IADD3 R38, P0, PT, R48, UR9, RZ ;  /* 0x0000000930267c10 */ /* 0x004fc8000ff1e0ff */
[----:B------:R-:W-:-:S05]  /*10e70*/  IADD3.X R39, PT, PT, R49, UR5, RZ, P0, !PT ;  /* 0x0000000531277c10 */ /* 0x000fca00087fe4ff */
[----:B------:R-:W2:Y:S01]  /*10e80*/  LDG.E.U8 R48, desc[UR20][R38.64] ;  /* 0x0000001426307981 */ /* 0x000ea2000c1e1100 */
[----:B------:R-:W-:-:S03]  /*10e90*/  IADD3.X R41, PT, PT, R95, UR5, RZ, P1, !PT ;  /* 0x000000055f297c10 */ /* 0x000fc60008ffe4ff */
[----:B------:R-:W2:Y:S04]  /*10ea0*/  LDL.64 R94, [R1+0x638] ;  /* 0x00063800015e7983 */ /* 0x000ea80000100a00 */
[----:B------:R0:W2:Y:S02]  /*10eb0*/  LDG.E.U8 R49, desc[UR20][R40.64] ;  /* 0x0000001428317981 */ /* 0x0000a4000c1e1100 */
[----:B0-----:R-:W-:-:S04]  /*10ec0*/  IADD3 R40, P1, PT, R64, UR9, RZ ;  /* 0x0000000940287c10 */ /* 0x001fc8000ff3e0ff */
[----:B------:R-:W-:Y:S02]  /*10ed0*/  IADD3.X R41, PT, PT, R65, UR5, RZ, P1, !PT ;  /* 0x0000000541297c10 */ /* 0x000fe40008ffe4ff */
[----:B------:R-:W2:Y:S01]  /*10ee0*/  LDL.64 R64, [R1+0x5f8] ;  /* 0x0005f80001407983 */ /* 0x000ea20000100a00 */
[----:B---3--:R-:W-:-:S04]  /*10ef0*/  IADD3 R38, P0, PT, R46, UR9, RZ ;  /* 0x000000092e267c10 */ /* 0x008fc8000ff1e0ff */
[----:B------:R-:W-:Y:S02]  /*10f00*/  IADD3.X R39, PT, PT, R47, UR5, RZ, P0, !PT ;  /* 0x000000052f277c10 */ /* 0x000fe400087fe4ff */
[----:B------:R-:W3:Y:S04]  /*10f10*/  LDG.E.U8 R47, desc[UR20][R40.64] ;  /* 0x00000014282f7981 */ /* 0x000ee8000c1e1100 */
[----:B------:R4:W3:Y:S02]  /*10f20*/  LDG.E.U8 R46, desc[UR20][R38.64] ;  /* 0x00000014262e7981 */ /* 0x0008e4000c1e1100 */
[----:B----4-:R-:W-:-:S04]  /*10f30*/  IADD3 R38, P0, PT, R44, UR9, RZ ;  /* 0x000000092c267c10 */ /* 0x010fc8000ff1e0ff */
[----:B------:R-:W-:-:S05]  /*10f40*/  IADD3.X R39, PT, PT, R45, UR5, RZ, P0, !PT ;  /* 0x000000052d277c10 */ /* 0x000fca00087fe4ff */
[----:B------:R0:W4:Y:S02]  /*10f50*/  LDG.E.U8 R45, desc[UR20][R38.64] ;  /* 0x00000014262d7981 */ /* 0x000124000c1e1100 */
[----:B0-----:R-:W-:-:S04]  /*10f60*/  IADD3 R38, P0, PT, R92, UR9, RZ ;  /* 0x000000095c267c10 */ /* 0x001fc8000ff1e0ff */
[----:B------:R-:W-:Y:S02]  /*10f70*/  IADD3.X R39, PT, PT, R93, UR5, RZ, P0, !PT ;  /* 0x000000055d277c10 */ /* 0x000fe400087fe4ff */
[----:B------:R-:W3:Y:S04]  /*10f80*/  LDL.64 R92, [R1+0x670] ;  /* 0x00067000015c7983 */ /* 0x000ee80000100a00 */
[----:B------:R0:W4:Y:S01]  /*10f90*/  LDG.E.U8 R44, desc[UR20][R38.64] ;  /* 0x00000014262c7981 */ /* 0x000122000c1e1100 */
[C---:B------:R-:W-:Y:S02]  /*10fa0*/  VIADD R40, R132.reuse, UR60 ;  /* 0x0000003c84287c36 */ /* 0x040fe40008000000 */
[----:B0-----:R-:W-:-:S05]  /*10fb0*/  VIADD R38, R132, UR61 ;  /* 0x0000003d84267c36 */ /* 0x001fca0008000000 */
[----:B------:R-:W-:-:S04]  /*10fc0*/  IADD3 R38, P0, PT, R38, UR9, RZ ;  /* 0x0000000926267c10 */ /* 0x000fc8000ff1e0ff */
[----:B------:R-:W-:Y:S02]  /*10fd0*/  IADD3.X R39, PT, PT, R63, UR5, RZ, P0, !PT ;  /* 0x000000053f277c10 */ /* 0x000fe400087fe4ff */
[----:B------:R-:W-:Y:S01]  /*10fe0*/  IADD3 R40, P0, PT, R40, UR9, RZ ;  /* 0x0000000928287c10 */ /* 0x000fe2000ff1e0ff */
[----:B------:R-:W4:Y:S03]  /*10ff0*/  LDL.64 R62, [R1+0x630] ;  /* 0x00063000013e7983 */ /* 0x000f260000100a00 */
[----:B------:R-:W-:Y:S01]  /*11000*/  IADD3.X R41, PT, PT, R61, UR5, RZ, P0, !PT ;  /* 0x000000053d297c10 */ /* 0x000fe200087fe4ff */
[----:B------:R-:W-:Y:S01]  /*11010*/  USHF.L.U32 UR61, UR15, 0x4, URZ ;  /* 0x000000040f3d7899 */ /* 0x000fe200080006ff */
[----:B------:R-:W4:Y:S04]  /*11020*/  LDL.64 R60, [R1+0x5f0] ;  /* 0x0005f000013c7983 */ /* 0x000f280000100a00 */
[----:B------:R0:W4:Y:S01]  /*11030*/  LDG.E.U8 R119, desc[UR20][R38.64] ;  /* 0x0000001426777981 */ /* 0x000122000c1e1100 */
[----:B------:R-:W-:-:S03]  /*11040*/  UIMAD UR60, UR15, 0x9, URZ ;  /* 0x000000090f3c78a4 */ /* 0x000fc6000f8e02ff */
[----:B------:R1:W4:Y:S01]  /*11050*/  LDG.E.U8 R120, desc[UR20][R40.64] ;  /* 0x0000001428787981 */ /* 0x000322000c1e1100 */
[----:B0-----:R-:W-:-:S05]  /*11060*/  VIADD R38, R132, UR61 ;  /* 0x0000003d84267c36 */ /* 0x001fca0008000000 */
[----:B------:R-:W-:Y:S01]  /*11070*/  IADD3 R38, P0, PT, R38, UR9, RZ ;  /* 0x0000000926267c10 */ /* 0x000fe2000ff1e0ff */
[----:B-1----:R-:W-:-:S03]  /*11080*/  VIADD R40, R132, UR60 ;  /* 0x0000003c84287c36 */ /* 0x002fc60008000000 */
[----:B------:R-:W-:Y:S02]  /*11090*/  IADD3.X R39, PT, PT, R43, UR5, RZ, P0, !PT ;  /* 0x000000052b277c10 */ /* 0x000fe400087fe4ff */
[----:B------:R-:W4:Y:S01]  /*110a0*/  LDL.64 R42, [R1+0x508] ;  /* 0x00050800012a7983 */ /* 0x000f220000100a00 */
[----:B------:R-:W-:Y:S01]  /*110b0*/  UIMAD UR61, UR15, 0x11, URZ ;  /* 0x000000110f3d78a4 */ /* 0x000fe2000f8e02ff */
[----:B------:R-:W-:Y:S01]  /*110c0*/  IADD3 R40, P0, PT, R40, UR9, RZ ;  /* 0x0000000928287c10 */ /* 0x000fe2000ff1e0ff */
[----:B------:R-:W-:Y:S01]  /*110d0*/  USHF.L.U32 UR60, UR12, 0x1, URZ ;  /* 0x000000010c3c7899 */ /* 0x000fe200080006ff */
[----:B------:R0:W4:Y:S02]  /*110e0*/  LDG.E.U8 R121, desc[UR20][R38.64] ;  /* 0x0000001426797981 */ /* 0x000124000c1e1100 */
[----:B--2---:R-:W-:Y:S02]  /*110f0*/  IADD3.X R41, PT, PT, R95, UR5, RZ, P0, !PT ;  /* 0x000000055f297c10 */ /* 0x004fe400087fe4ff */
[----:B------:R-:W2:Y:S04]  /*11100*/  LDL.64 R94, [R1+0x308] ;  /* 0x00030800015e7983 */ /* 0x000ea80000100a00 */
[----:B------:R1:W2:Y:S01]  /*11110*/  LDG.E.U8 R122, desc[UR20][R40.64] ;  /* 0x00000014287a7981 */ /* 0x0002a2000c1e1100 */
[----:B0-----:R-:W-:-:S05]  /*11120*/  VIADD R38, R132, UR61 ;  /* 0x0000003d84267c36 */ /* 0x001fca0008000000 */
[----:B------:R-:W-:Y:S01]  /*11130*/  IADD3 R38, P0, PT, R38, UR9, RZ ;  /* 0x0000000926267c10 */ /* 0x000fe2000ff1e0ff */
[----:B-1----:R-:W-:-:S03]  /*11140*/  VIADD R40, R132, UR60 ;  /* 0x0000003c84287c36 */ /* 0x002fc60008000000 */
[----:B------:R-:W-:Y:S02]  /*11150*/  IADD3.X R39, PT, PT, R65, UR5, RZ, P0, !PT ;  /* 0x0000000541277c10 */ /* 0x000fe400087fe4ff */
[----:B------:R-:W2:Y:S01]  /*11160*/  LDL.64 R64, [R1+0x668] ;  /* 0x0006680001407983 */ /* 0x000ea20000100a00 */
[----:B------:R-:W-:Y:S01]  /*11170*/  IADD3 R40, P0, PT, R40, UR9, RZ ;  /* 0x0000000928287c10 */ /* 0x000fe2000ff1e0ff */
[----:B------:R-:W-:Y:S02]  /*11180*/  UIMAD UR60, UR15, 0xa, URZ ;  /* 0x0000000a0f3c78a4 */ /* 0x000fe4000f8e02ff */
[----:B------:R0:W2:Y:S01]  /*11190*/  LDG.E.U8 R123, desc[UR20][R38.64] ;  /* 0x00000014267b7981 */ /* 0x0000a2000c1e1100 */
[----:B------:R-:W-:-:S03]  /*111a0*/  UIMAD UR61, UR15, 0x12, URZ ;  /* 0x000000120f3d78a4 */ /* 0x000fc6000f8e02ff */
[----:B0-----:R-:W-:Y:S01]  /*111b0*/  VIADD R38, R132, UR60 ;  /* 0x0000003c84267c36 */ /* 0x001fe20008000000 */
[----:B---3--:R-:W-:Y:S02]  /*111c0*/  IADD3.X R41, PT, PT, R93, UR5, RZ, P0, !PT ;  /* 0x000000055d297c10 */ /* 0x008fe400087fe4ff */
[----:B------:R-:W3:Y:S02]  /*111d0*/  LDL.64 R92, [R1+0x4c8] ;  /* 0x0004c800015c7983 */ /* 0x000ee40000100a00 */
[----:B------:R-:W-:Y:S02]  /*111e0*/  IADD3 R38, P0, PT, R38, UR9, RZ ;  /* 0x0000000926267c10 */ /* 0x000fe4000ff1e0ff */
[----:B------:R0:W3:Y:S02]  /*111f0*/  LDG.E.U8 R124, desc[UR20][R40.64] ;  /* 0x00000014287c7981 */ /* 0x0000e4000c1e1100 */
[----:B0-----:R-:W-:Y:S01]  /*11200*/  VIADD R40, R132, UR61 ;  /* 0x0000003d84287c36 */ /* 0x001fe20008000000 */
[----:B----4-:R-:W-:-:S04]  /*11210*/  IADD3.X R39, PT, PT, R63, UR5, RZ, P0, !PT ;  /* 0x000000053f277c10 */ /* 0x010fc800087fe4ff */
[----:B------:R-:W-:Y:S01]  /*11220*/  IADD3 R40, P0, PT, R40, UR9, RZ ;  /* 0x0000000928287c10 */ /* 0x000fe2000ff1e0ff */
[----:B------:R-:W-:Y:S01]  /*11230*/  UIMAD UR61, UR15, 0x3, URZ ;  /* 0x000000030f3d78a4 */ /* 0x000fe2000f8e02ff */
[----:B------:R-:W4:Y:S02]  /*11240*/  LDL.64 R62, [R1+0x348] ;  /* 0x00034800013e7983 */ /* 0x000f240000100a00 */
[----:B------:R-:W-:Y:S02]  /*11250*/  IADD3.X R41, PT, PT, R61, UR5, RZ, P0, !PT ;  /* 0x000000053d297c10 */ /* 0x000fe400087fe4ff */
[----:B------:R-:W4:Y:S04]  /*11260*/  LDL.64 R60, [R1+0x408] ;  /* 0x00040800013c7983 */ /* 0x000f280000100a00 */
[----:B------:R0:W4:Y:S01]  /*11270*/  LDG.E.U8 R125, desc[UR20][R38.64] ;  /* 0x00000014267d7981 */ /* 0x000122000c1e1100 */
[----:B------:R-:W-:-:S03]  /*11280*/  UIMAD UR60, UR15, 0xb, URZ ;  /* 0x0000000b0f3c78a4 */ /* 0x000fc6000f8e02ff */
[----:B------:R1:W4:Y:S01]  /*11290*/  LDG.E.U8 R126, desc[UR20][R40.64] ;  /* 0x00000014287e7981 */ /* 0x000322000c1e1100 */
[----:B0-----:R-:W-:-:S04]  /*112a0*/  IADD3 R38, P0, PT, R42, UR9, RZ ;  /* 0x000000092a267c10 */ /* 0x001fc8000ff1e0ff */
[----:B------:R-:W-:-:S05]  /*112b0*/  IADD3.X R39, PT, PT, R43, UR5, RZ, P0, !PT ;  /* 0x000000052b277c10 */ /* 0x000fca00087fe4ff */
[----:B------:R0:W4:Y:S01]  /*112c0*/  LDG.E.U8 R43, desc[UR20][R38.64] ;  /* 0x00000014262b7981 */ /* 0x000122000c1e1100 */
[C---:B-1----:R-:W-:Y:S02]  /*112d0*/  VIADD R40, R132.reuse, UR60 ;  /* 0x0000003c84287c36 */ /* 0x042fe40008000000 */
[----:B0-----:R-:W-:-:S05]  /*112e0*/  VIADD R38, R132, UR61 ;  /* 0x0000003d84267c36 */ /* 0x001fca0008000000 */
[----:B------:R-:W-:-:S04]  /*112f0*/  IADD3 R38, P0, PT, R38, UR9, RZ ;  /* 0x0000000926267c10 */ /* 0x000fc8000ff1e0ff */
[----:B--2---:R-:W-:Y:S02]  /*11300*/  IADD3.X R39, PT, PT, R65, UR5, RZ, P0, !PT ;  /* 0x0000000541277c10 */ /* 0x004fe400087fe4ff */
[----:B------:R-:W-:Y:S01]  /*11310*/  IADD3 R40, P0, PT, R40, UR9, RZ ;  /* 0x0000000928287c10 */ /* 0x000fe2000ff1e0ff */
[----:B------:R-:W2:Y:S03]  /*11320*/  LDL.64 R64, [R1+0x2c8] ;  /* 0x0002c80001407983 */ /* 0x000ea60000100a00 */
[----:B------:R-:W-:Y:S01]  /*11330*/  IADD3.X R41, PT, PT, R181, UR5, RZ, P0, !PT ;  /* 0x00000005b5297c10 */ /* 0x000fe200087fe4ff */
[----:B------:R3:W2:Y:S04]  /*11340*/  LDG.E.U8 R182, desc[UR20][R38.64] ;  /* 0x0000001426b67981 */ /* 0x0006a8000c1e1100 */
[----:B------:R-:W2:Y:S01]  /*11350*/  LDG.E.U8 R183, desc[UR20][R40.64] ;  /* 0x0000001428b77981 */ /* 0x000ea2000c1e1100 */
[----:B------:R-:W-:-:S03]  /*11360*/  USHF.L.U32 UR61, UR15, 0x2, URZ ;  /* 0x000000020f3d7899 */ /* 0x000fc600080006ff */
[----:B------:R-:W2:Y:S01]  /*11370*/  LDL.64 R180, [R1+0x610] ;  /* 0x0006100001b47983 */ /* 0x000ea20000100a00 */
[----:B---3--:R-:W-:-:S04]  /*11380*/  IADD3 R38, P0, PT, R92, UR9, RZ ;  /* 0x000000095c267c10 */ /* 0x008fc8000ff1e0ff */
[----:B------:R-:W-:Y:S02]  /*11390*/  IADD3.X R39, PT, PT, R93, UR5, RZ, P0, !PT ;  /* 0x000000055d277c10 */ /* 0x000fe400087fe4ff */
[----:B------:R-:W3:Y:S04]  /*113a0*/  LDL.64 R92, [R1+0x288] ;  /* 0x00028800015c7983 */ /* 0x000ee80000100a00 */
[----:B------:R0:W3:Y:S02]  /*113b0*/  LDG.E.U8 R42, desc[UR20][R38.64] ;  /* 0x00000014262a7981 */ /* 0x0000e4000c1e1100 */
[----:B0-----:R-:W-:-:S04]  /*113c0*/  IADD3 R38, P0, PT, R178, UR9, RZ ;  /* 0x00000009b2267c10 */ /* 0x001fc8000ff1e0ff */
[----:B------:R-:W-:Y:S02]  /*113d0*/  IADD3.X R39, PT, PT, R179, UR5, RZ, P0, !PT ;  /* 0x00000005b3277c10 */ /* 0x000fe400087fe4ff */
[----:B------:R-:W3:Y:S04]  /*113e0*/  LDL.64 R178, [R1+0x650] ;  /* 0x0006500001b27983 */ /* 0x000ee80000100a00 */
[----:B------:R0:W3:Y:S02]  /*113f0*/  LDG.E.U8 R41, desc[UR20][R38.64] ;  /* 0x0000001426297981 */ /* 0x0000e4000c1e1100 */
[----:B0-----:R-:W-:-:S04]  /*11400*/  IADD3 R38, P0, PT, R136, UR9, RZ ;  /* 0x0000000988267c10 */ /* 0x001fc8000ff1e0ff */
[----:B------:R-:W-:-:S05]  /*11410*/  IADD3.X R39, PT, PT, R137, UR5, RZ, P0, !PT ;  /* 0x0000000589277c10 */ /* 0x000fca00087fe4ff */
[----:B------:R4:W3:Y:S02]  /*11420*/  LDG.E.U8 R40, desc[UR20][R38.64] ;  /* 0x0000001426287981 */ /* 0x0008e4000c1e1100 */
[----:B----4-:R-:W-:-:S04]  /*11430*/  IADD3 R38, P0, PT, R60, UR9, RZ ;  /* 0x000000093c267c10 */ /* 0x010fc8000ff1e0ff */
[----:B------:R-:W-:Y:S02]  /*11440*/  IADD3.X R39, PT, PT, R61, UR5, RZ, P0, !PT ;  /* 0x000000053d277c10 */ /* 0x000fe400087fe4ff */
[----:B------:R-:W-:-:S04]  /*11450*/  IADD3 R60, P0, PT, R130, UR9, RZ ;  /* 0x00000009823c7c10 */ /* 0x000fc8000ff1e0ff */
[----:B------:R-:W-:Y:S01]  /*11460*/  IADD3.X R61, PT, PT, R131, UR5, RZ, P0, !PT ;  /* 0x00000005833d7c10 */ /* 0x000fe200087fe4ff */
[----:B------:R-:W4:Y:S01]  /*11470*/  LDG.E.U8 R39, desc[UR20][R38.64] ;  /* 0x0000001426277981 */ /* 0x000f22000c1e1100 */
[----:B------:R-:W-:-:S03]  /*11480*/  IMAD.SHL.U32 R137, R206, 0x4, RZ ;  /* 0x00000004ce897824 */ /* 0x000fc600078e00ff */
[----:B------:R-:W4:Y:S04]  /*11490*/  LDL.64 R130, [R1+0x648] ;  /* 0x0006480001827983 */ /* 0x000f280000100a00 */
[----:B------:R0:W4:Y:S02]  /*114a0*/  LDG.E.U8 R38, desc[UR20][R60.64] ;  /* 0x000000143c267981 */ /* 0x000124000c1e1100 */
[----:B0-----:R-:W-:-:S04]  /*114b0*/  IADD3 R60, P0, PT, R128, UR9, RZ ;  /* 0x00000009803c7c10 */ /* 0x001fc8000ff1e0ff */
[----:B------:R-:W-:Y:S02]  /*114c0*/  IADD3.X R61, PT, PT, R129, UR5, RZ, P0, !PT ;  /* 0x00000005813d7c10 */ /* 0x000fe400087fe4ff */
[----:B------:R-:W4:Y:S04]  /*114d0*/  LDL.64 R128, [R1+0x660] ;  /* 0x0006600001807983 */ /* 0x000f280000100a00 */
[----:B------:R0:W4:Y:S02]  /*114e0*/  LDG.E.U8 R59, desc[UR20][R60.64] ;  /* 0x000000143c3b7981 */ /* 0x000124000c1e1100 */
[----:B0-----:R-:W-:-:S04]  /*114f0*/  IADD3 R60, P0, PT, R62, UR9, RZ ;  /* 0x000000093e3c7c10 */ /* 0x001fc8000ff1e0ff */
[----:B------:R-:W-:Y:S02]  /*11500*/  IADD3.X R61, PT, PT, R63, UR5, RZ, P0, !PT ;  /* 0x000000053f3d7c10 */ /* 0x000fe400087fe4ff */
[----:B------:R-:W-:-:S03]  /*11510*/  IADD3 R62, P0, PT, R94, UR9, RZ ;  /* 0x000000095e3e7c10 */ /* 0x000fc6000ff1e0ff */
[----:B------:R-:W4:Y:S01]  /*11520*/  LDG.E.U8 R60, desc[UR20][R60.64] ;  /* 0x000000143c3c7981 */ /* 0x000f22000c1e1100 */
[----:B------:R-:W-:-:S03]  /*11530*/  IADD3.X R63, PT, PT, R95, UR5, RZ, P0, !PT ;  /* 0x000000055f3f7c10 */ /* 0x000fc600087fe4ff */
[----:B------:R-:W4:Y:S04]  /*11540*/  LDL.64 R94, [R1+0x620] ;  /* 0x00062000015e7983 */ /* 0x000f280000100a00 */
[----:B------:R2:W4:Y:S02]  /*11550*/  LDG.E.U8 R61, desc[UR20][R62.64] ;  /* 0x000000143e3d7981 */ /* 0x000524000c1e1100 */
[----:B--2---:R-:W-:-:S04]  /*11560*/  IADD3 R62, P0, PT, R64, UR9, RZ ;  /* 0x00000009403e7c10 */ /* 0x004fc8000ff1e0ff */
[----:B------:R-:W-:Y:S02]  /*11570*/  IADD3.X R63, PT, PT, R65, UR5, RZ, P0, !PT ;  /* 0x00000005413f7c10 */ /* 0x000fe400087fe4ff */
[----:B------:R-:W-:-:S03]  /*11580*/  LOP3.LUT R137, R137, 0x40, RZ, 0xc0, !PT ;  /* 0x0000004089897812 */ /* 0x000fc600078ec0ff */
[----:B------:R-:W2:Y:S01]  /*11590*/  LDG.E.U8 R62, desc[UR20][R62.64] ;  /* 0x000000143e3e7981 */ /* 0x000ea2000c1e1100 */
[----:B---3--:R-:W-:-:S04]  /*115a0*/  IADD3 R64, P0, PT, R92, UR9, RZ ;  /* 0x000000095c407c10 */ /* 0x008fc8000ff1e0ff */
[----:B------:R-:W-:-:S05]  /*115b0*/  IADD3.X R65, PT, PT, R93, UR5, RZ, P0, !PT ;  /* 0x000000055d417c10 */ /* 0x000fca00087fe4ff */
[----:B------:R0:W3:Y:S02]  /*115c0*/  LDG.E.U8 R63, desc[UR20][R64.64] ;  /* 0x00000014403f7981 */ /* 0x0000e4000c1e1100 */
[----:B0-----:R-:W-:-:S05]  /*115d0*/  IMAD.U32 R64, RZ, RZ, UR68 ;  /* 0x00000044ff407e24 */ /* 0x001fca000f8e00ff */
[----:B------:R-:W-:Y:S01]  /*115e0*/  LOP3.LUT R64, R64, 0x36, R137, 0xfe, !PT ;  /* 0x0000003640407812 */ /* 0x000fe200078efe89 */
[----:B------:R-:W-:-:S03]  /*115f0*/  IMAD.U32 R65, RZ, RZ, UR68 ;  /* 0x00000044ff417e24 */ /* 0x000fc6000f8e00ff */
[----:B------:R-:W-:Y:S01]  /*11600*/  ISETP.GT.U32.AND P3, PT, R64, R3, PT ;  /* 0x000000034000720c */ /* 0x000fe20003f64070 */
[----:B------:R-:W-:Y:S01]  /*11610*/  IMAD.U32 R64, RZ, RZ, UR68 ;  /* 0x00000044ff407e24 */ /* 0x000fe2000f8e00ff */
[----:B------:R-:W-:-:S04]  /*11620*/  LOP3.LUT R65, R65, 0x35, R137, 0xfe, !PT ;  /* 0x0000003541417812 */ /* 0x000fc800078efe89 */
[----:B------:R-:W-:Y:S02]  /*11630*/  LOP3.LUT R64, R64, 0x34, R137, 0xfe, !PT ;  /* 0x0000003440407812 */ /* 0x000fe400078efe89 */
[-C--:B------:R-:W-:Y:S01]  /*11640*/  ISETP.GT.U32.AND P2, PT, R65, R3.reuse, PT ;  /* 0x000000034100720c */ /* 0x080fe20003f44070 */
[----:B------:R-:W-:Y:S01]  /*11650*/  IMAD.U32 R65, RZ, RZ, UR68 ;  /* 0x00000044ff417e24 */ /* 0x000fe2000f8e00ff */
[----:B------:R-:W-:Y:S01]  /*11660*/  ISETP.GT.U32.AND P1, PT, R64, R3, PT ;  /* 0x000000034000720c */ /* 0x000fe20003f24070 */
[----:B------:R-:W-:-:S03]  /*11670*/  VIADD R64, R132, UR61 ;  /* 0x0000003d84407c36 */ /* 0x000fc60008000000 */
[----:B------:R-:W-:Y:S02]  /*11680*/  LOP3.LUT R65, R65, 0x33, R137, 0xfe, !PT ;  /* 0x0000003341417812 */ /* 0x000fe400078efe89 */
[----:B------:R-:W-:Y:S02]  /*11690*/  IADD3 R64, P4, PT, R64, UR9, RZ ;  /* 0x0000000940407c10 */ /* 0x000fe4000ff9e0ff */
[----:B------:R-:W-:Y:S02]  /*116a0*/  ISETP.GT.U32.AND P0, PT, R65, R3, PT ;  /* 0x000000034100720c */ /* 0x000fe40003f04070 */
[----:B----4-:R-:W-:Y:S02]  /*116b0*/  IADD3.X R65, PT, PT, R129, UR5, RZ, P4, !PT ;  /* 0x0000000581417c10 */ /* 0x010fe4000a7fe4ff */
[----:B------:R-:W4:Y:S01]  /*116c0*/  LDL.64 R128, [R1+0x608] ;  /* 0x0006080001807983 */ /* 0x000f220000100a00 */
[----:B------:R-:W-:Y:S02]  /*116d0*/  UIMAD UR60, UR15, 0xc, URZ ;  /* 0x0000000c0f3c78a4 */ /* 0x000fe4000f8e02ff */
[----:B------:R-:W-:Y:S01]  /*116e0*/  UIMAD UR61, UR15, 0xd, URZ ;  /* 0x0000000d0f3d78a4 */ /* 0x000fe2000f8e02ff */
[----:B------:R-:W2:Y:S03]  /*116f0*/  LDG.E.U8 R64, desc[UR20][R64.64] ;  /* 0x0000001440407981 */ /* 0x000ea6000c1e1100 */
[----:B------:R-:W-:Y:S01]  /*11700*/  VIADD R92, R132, UR60 ;  /* 0x0000003c845c7c36 */ /* 0x000fe20008000000 */
[----:B------:R-:W-:-:S04]  /*11710*/  UIMAD UR60, UR15, 0x5, URZ ;  /* 0x000000050f3c78a4 */ /* 0x000fc8000f8e02ff */
[----:B------:R-:W-:Y:S01]  /*11720*/  IADD3 R92, P4, PT, R92, UR9, RZ ;  /* 0x000000095c5c7c10 */ /* 0x000fe2000ff9e0ff */
[----:B------:R-:W-:-:S03]  /*11730*/  IMAD.U32 R66, RZ, RZ, UR68 ;  /* 0x00000044ff427e24 */ /* 0x000fc6000f8e00ff */
[----:B------:R-:W-:Y:S01]  /*11740*/  IADD3.X R93, PT, PT, R95, UR5, RZ, P4, !PT ;  /* 0x000000055f5d7c10 */ /* 0x000fe2000a7fe4ff */
[----:B------:R-:W-:-:S04]  /*11750*/  VIADD R94, R132, UR60 ;  /* 0x0000003c845e7c36 */ /* 0x000fc80008000000 */
[----:B------:R0:W2:Y:S01]  /*11760*/  LDG.E.U8 R65, desc[UR20][R92.64] ;  /* 0x000000145c417981 */ /* 0x0000a2000c1e1100 */
[----:B------:R-:W-:-:S04]  /*11770*/  IADD3 R94, P4, PT, R94, UR9, RZ ;  /* 0x000000095e5e7c10 */ /* 0x000fc8000ff9e0ff */
[----:B------:R-:W-:Y:S01]  /*11780*/  IADD3.X R95, PT, PT, R225, UR5, RZ, P4, !PT ;  /* 0x00000005e15f7c10 */ /* 0x000fe2000a7fe4ff */
[----:B0-----:R-:W-:Y:S01]  /*11790*/  VIADD R92, R132, UR61 ;  /* 0x0000003d845c7c36 */ /* 0x001fe20008000000 */
[----:B------:R-:W-:-:S04]  /*117a0*/  UIMAD UR60, UR15, 0x6, URZ ;  /* 0x000000060f3c78a4 */ /* 0x000fc8000f8e02ff */
[----:B------:R-:W-:Y:S02]  /*117b0*/  IADD3 R92, P4, PT, R92, UR9, RZ ;  /* 0x000000095c5c7c10 */ /* 0x000fe4000ff9e0ff */
[----:B------:R-:W-:Y:S02]  /*117c0*/  LOP3.LUT R66, R66, 0x37, R137, 0xfe, !PT ;  /* 0x0000003742427812 */ /* 0x000fe400078efe89 */
[----:B------:R-:W-:Y:S01]  /*117d0*/  IADD3.X R93, PT, PT, R205, UR5, RZ, P4, !PT ;  /* 0x00000005cd5d7c10 */ /* 0x000fe2000a7fe4ff */
[----:B------:R-:W-:Y:S01]  /*117e0*/  UIMAD UR61, UR15, 0xe, URZ ;  /* 0x0000000e0f3d78a4 */ /* 0x000fe2000f8e02ff */
[----:B------:R-:W-:Y:S02]  /*117f0*/  ISETP.GT.U32.AND P5, PT, R66, R3, PT ;  /* 0x000000034200720c */ /* 0x000fe40003fa4070 */
[----:B------:R-:W2:Y:S04]  /*11800*/  LDG.E.U8 R66, desc[UR20][R94.64] ;  /* 0x000000145e427981 */ /* 0x000ea8000c1e1100 */
[----:B------:R0:W2:Y:S02]  /*11810*/  LDG.E.U8 R177, desc[UR20][R92.64] ;  /* 0x000000145cb17981 */ /* 0x0000a4000c1e1100 */
[----:B0-----:R-:W-:-:S02]  /*11820*/  VIADD R92, R132, UR60 ;  /* 0x0000003c845c7c36 */ /* 0x001fc40008000000 */
[----:B------:R-:W-:-:S03]  /*11830*/  VIADD R94, R132, UR61 ;  /* 0x0000003d845e7c36 */ /* 0x000fc60008000000 */
[----:B------:R-:W-:Y:S01]  /*11840*/  IADD3 R92, P4, PT, R92, UR9, RZ ;  /* 0x000000095c5c7c10 */ /* 0x000fe2000ff9e0ff */
[----:B------:R-:W-:-:S03]  /*11850*/  UIMAD UR60, UR15, 0x7, URZ ;  /* 0x000000070f3c78a4 */ /* 0x000fc6000f8e02ff */
[----:B------:R-:W-:Y:S02]  /*11860*/  IADD3.X R93, PT, PT, R179, UR5, RZ, P4, !PT ;  /* 0x00000005b35d7c10 */ /* 0x000fe4000a7fe4ff */
[----:B------:R-:W-:Y:S01]  /*11870*/  IADD3 R94, P4, PT, R94, UR9, RZ ;  /* 0x000000095e5e7c10 */ /* 0x000fe2000ff9e0ff */
[----:B------:R-:W-:Y:S02]  /*11880*/  UIMAD UR61, UR15, 0xf, URZ ;  /* 0x0000000f0f3d78a4 */ /* 0x000fe4000f8e02ff */
[----:B------:R0:W2:Y:S01]  /*11890*/  LDG.E.U8 R178, desc[UR20][R92.64] ;  /* 0x000000145cb27981 */ /* 0x0000a2000c1e1100 */
[----:B------:R-:W-:-:S05]  /*118a0*/  IADD3.X R95, PT, PT, R181, UR5, RZ, P4, !PT ;  /* 0x00000005b55f7c10 */ /* 0x000fca000a7fe4ff */
[----:B------:R1:W2:Y:S01]  /*118b0*/  LDG.E.U8 R179, desc[UR20][R94.64] ;  /* 0x000000145eb37981 */ /* 0x0002a2000c1e1100 */
[----:B0-----:R-:W-:-:S05]  /*118c0*/  VIADD R92, R132, UR60 ;  /* 0x0000003c845c7c36 */ /* 0x001fca0008000000 */
[----:B------:R-:W-:Y:S01]  /*118d0*/  IADD3 R92, P4, PT, R92, UR9, RZ ;  /* 0x000000095c5c7c10 */ /* 0x000fe2000ff9e0ff */
[----:B-1----:R-:W-:-:S03]  /*118e0*/  VIADD R94, R132, UR61 ;  /* 0x0000003d845e7c36 */ /* 0x002fc60008000000 */
[----:B------:R-:W-:Y:S02]  /*118f0*/  IADD3.X R93, PT, PT, R131, UR5, RZ, P4, !PT ;  /* 0x00000005835d7c10 */ /* 0x000fe4000a7fe4ff */
[----:B------:R-:W-:-:S03]  /*11900*/  IADD3 R94, P4, PT, R94, UR9, RZ ;  /* 0x000000095e5e7c10 */ /* 0x000fc6000ff9e0ff */
[----:B------:R0:W2:Y:S01]  /*11910*/  LDG.E.U8 R180, desc[UR20][R92.64] ;  /* 0x000000145cb47981 */ /* 0x0000a2000c1e1100 */
[----:B------:R-:W-:Y:S01]  /*11920*/  IMAD.SHL.U32 R204, R206, 0x4, RZ ;  /* 0x00000004cecc7824 */ /* 0x000fe200078e00ff */
[----:B------:R-:W-:-:S04]  /*11930*/  LOP3.LUT R127, R135, 0x10, RZ, 0x3c, !PT ;  /* 0x00000010877f7812 */ /* 0x000fc800078e3cff */
[----:B------:R-:W-:Y:S01]  /*11940*/  LOP3.LUT R204, R204, 0x40, RZ, 0xc0, !PT ;  /* 0x00000040cccc7812 */ /* 0x000fe200078ec0ff */
        /* <DEDUP_REMOVED lines=19> */
[----:B----4-:R-:W-:-:S05]  /*11a80*/  IADD3.X R95, PT, PT, R129, UR5, RZ, P4, !PT ;  /* 0x00000005815f7c10 */ /* 0x010fca000a7fe4ff */
[----:B------:R1:W4:Y:S01]  /*11a90*/  LDG.E.U8 R181, desc[UR20][R94.64] ;  /* 0x000000145eb57981 */ /* 0x000322000c1e1100 */
[----:B------:R-:W-:-:S05]  /*11aa0*/  IADD3 R204, P4, PT, R204, UR4, RZ ;  /* 0x00000004cccc7c10 */ /* 0x000fca000ff9e0ff */
[----:B------:R-:W-:Y:S01]  /*11ab0*/  IMAD.X R205, RZ, RZ, UR69, P4 ;  /* 0x00000045ffcd7e24 */ /* 0x000fe2000a0e06ff */
[C---:B------:R-:W-:Y:S01]  /*11ac0*/  IADD3 R136, P4, PT, R204.reuse, 0x80, RZ ;  /* 0x00000080cc887810 */ /* 0x040fe20007f9e0ff */
[----:B------:R-:W-:Y:S04]  /*11ad0*/  STS.U8 [R127+UR66+0x10c80], R106 ;  /* 0x010c806a7f007988 */ /* 0x000fe80008000042 */
[----:B------:R-:W-:Y:S01]  /*11ae0*/  STS.U8 [R127+UR66+0x11080], R105 ;  /* 0x011080697f007988 */ /* 0x000fe20008000042 */
[----:B------:R-:W-:Y:S01]  /*11af0*/  IMAD.X R131, RZ, RZ, R205, P4 ;  /* 0x000000ffff837224 */ /* 0x000fe200020e06cd */
[----:B------:R-:W-:Y:S02]  /*11b00*/  IADD3 R130, P4, PT, R204, 0x82, RZ ;  /* 0x00000082cc827810 */ /* 0x000fe40007f9e0ff */
[----:B------:R-:W-:Y:S04]  /*11b10*/  STS.U8 [R127+UR66+0x11480], R104 ;  /* 0x011480687f007988 */ /* 0x000fe80008000042 */
[----:B------:R-:W-:Y:S04]  /*11b20*/  STS.U8 [R127+UR66+0x11880], R103 ;  /* 0x011880677f007988 */ /* 0x000fe80008000042 */
[----:B------:R-:W-:Y:S01]  /*11b30*/  STS.U8 [R127+UR66+0x11c80], R102 ;  /* 0x011c80667f007988 */ /* 0x000fe20008000042 */
[----:B0-----:R-:W-:-:S03]  /*11b40*/  LOP3.LUT R92, R135, 0x20, RZ, 0x3c, !PT ;  /* 0x00000020875c7812 */ /* 0x001fc600078e3cff */
[----:B------:R-:W-:Y:S01]  /*11b50*/  STS.U8 [R127+UR66+0x12080], R101 ;  /* 0x012080657f007988 */ /* 0x000fe20008000042 */
[----:B------:R-:W-:-:S03]  /*11b60*/  IMAD.X R129, RZ, RZ, R205, P4 ;  /* 0x000000ffff817224 */ /* 0x000fc600020e06cd */
[----:B------:R-:W-:Y:S01]  /*11b70*/  STS.U8 [R127+UR66+0x12480], R100 ;  /* 0x012480647f007988 */ /* 0x000fe20008000042 */
[----:B------:R-:W-:-:S03]  /*11b80*/  IADD3 R128, P4, PT, R204, 0x83, RZ ;  /* 0x00000083cc807810 */ /* 0x000fc60007f9e0ff */
        /* <DEDUP_REMOVED lines=8> */
[----:B0-----:R-:W-:-:S03]  /*11c10*/  IMAD.X R127, RZ, RZ, R205, P4 ;  /* 0x000000ffff7f7224 */ /* 0x001fc600020e06cd */
[----:B------:R0:W-:Y:S02]  /*11c20*/  STS.U8 [R92+UR66+0x10900], R126 ;  /* 0x0109007e5c007988 */ /* 0x0001e40008000042 */
[----:B0-----:R-:W-:-:S05]  /*11c30*/  IADD3 R126, P4, PT, R204, 0x84, RZ ;  /* 0x00000084cc7e7810 */ /* 0x001fca0007f9e0ff */
[----:B------:R-:W-:Y:S01]  /*11c40*/  IMAD.X R125, RZ, RZ, R205, P4 ;  /* 0x000000ffff7d7224 */ /* 0x000fe200020e06cd */
[----:B------:R-:W-:-:S05]  /*11c50*/  IADD3 R124, P4, PT, R204, 0x85, RZ ;  /* 0x00000085cc7c7810 */ /* 0x000fca0007f9e0ff */
        /* <DEDUP_REMOVED lines=24> */
[--C-:B------:R-:W-:Y:S01]  /*11de0*/  IMAD.X R99, RZ, RZ, R205.reuse, P4 ;  /* 0x000000ffff637224 */ /* 0x100fe200020e06cd */
[C---:B------:R-:W-:Y:S01]  /*11df0*/  IADD3 R98, P4, PT, R204.reuse, 0x92, RZ ;  /* 0x00000092cc627810 */ /* 0x040fe20007f9e0ff */
[----:B------:R-:W-:Y:S04]  /*11e00*/  STS.U8 [R92+UR66+0x10d00], R87 ;  /* 0x010d00575c007988 */ /* 0x000fe80008000042 */
[----:B------:R-:W-:Y:S01]  /*11e10*/  IMAD.X R97, RZ, RZ, R205, P4 ;  /* 0x000000ffff617224 */ /* 0x000fe200020e06cd */
[----:B------:R-:W-:Y:S01]  /*11e20*/  STS.U8 [R92+UR66+0x11100], R86 ;  /* 0x011100565c007988 */ /* 0x000fe20008000042 */
[----:B------:R-:W-:-:S03]  /*11e30*/  IADD3 R96, P4, PT, R204, 0x93, RZ ;  /* 0x00000093cc607810 */ /* 0x000fc60007f9e0ff */
[----:B------:R-:W-:Y:S04]  /*11e40*/  STS.U8 [R92+UR66+0x11500], R85 ;  /* 0x011500555c007988 */ /* 0x000fe80008000042 */
[----:B------:R-:W-:Y:S01]  /*11e50*/  STS.U8 [R92+UR66+0x11900], R84 ;  /* 0x011900545c007988 */ /* 0x000fe20008000042 */
[----:B-1----:R-:W-:-:S03]  /*11e60*/  IMAD.X R95, RZ, RZ, R205, P4 ;  /* 0x000000ffff5f7224 */ /* 0x002fc600020e06cd */
[----:B------:R-:W-:Y:S01]  /*11e70*/  STS.U8 [R92+UR66+0x11d00], R83 ;  /* 0x011d00535c007988 */ /* 0x000fe20008000042 */
[----:B------:R-:W-:-:S03]  /*11e80*/  IADD3 R94, P4, PT, R204, 0x94, RZ ;  /* 0x00000094cc5e7810 */ /* 0x000fc60007f9e0ff */
[----:B------:R-:W-:Y:S04]  /*11e90*/  STS.U8 [R92+UR66+0x12100], R81 ;  /* 0x012100515c007988 */ /* 0x000fe80008000042 */
[----:B------:R-:W-:Y:S04]  /*11ea0*/  STS.U8 [R92+UR66+0x12500], R82 ;  /* 0x012500525c007988 */ /* 0x000fe80008000042 */
[----:B------:R-:W-:Y:S04]  /*11eb0*/  STS.U8 [R92+UR66+0x12900], R80 ;  /* 0x012900505c007988 */ /* 0x000fe80008000042 */
[----:B------:R-:W-:Y:S01]  /*11ec0*/  STS.U8 [R92+UR66+0x12d00], R79 ;  /* 0x012d004f5c007988 */ /* 0x000fe20008000042 */
[----:B------:R-:W-:-:S03]  /*11ed0*/  IMAD.X R93, RZ, RZ, R205, P4 ;  /* 0x000000ffff5d7224 */ /* 0x000fc600020e06cd */
[----:B------:R-:W-:Y:S04]  /*11ee0*/  STS.U8 [R92+UR66+0x13100], R78 ;  /* 0x0131004e5c007988 */ /* 0x000fe80008000042 */
[----:B------:R-:W-:Y:S04]  /*11ef0*/  STS.U8 [R92+UR66+0x13500], R77 ;  /* 0x0135004d5c007988 */ /* 0x000fe80008000042 */
[----:B------:R-:W-:Y:S01]  /*11f00*/  STS.U8 [R92+UR66+0x13900], R76 ;  /* 0x0139004c5c007988 */ /* 0x000fe20008000042 */
[----:B------:R-:W-:-:S03]  /*11f10*/  LOP3.LUT R207, R135, 0x30, RZ, 0x3c, !PT ;  /* 0x0000003087cf7812 */ /* 0x000fc600078e3cff */
[----:B------:R0:W-:Y:S02]  /*11f20*/  STS.U8 [R92+UR66+0x13d00], R75 ;  /* 0x013d004b5c007988 */ /* 0x0001e40008000042 */
[C---:B0-----:R-:W-:Y:S02]  /*11f30*/  IADD3 R92, P4, PT, R204.reuse, 0x95, RZ ;  /* 0x00000095cc5c7810 */ /* 0x041fe40007f9e0ff */
[----:B------:R-:W-:Y:S03]  /*11f40*/  STS.U8 [R207+UR66+0x10180], R182 ;  /* 0x010180b6cf007988 */ /* 0x000fe60008000042 */
[--C-:B------:R-:W-:Y:S01]  /*11f50*/  IMAD.X R91, RZ, RZ, R205.reuse, P4 ;  /* 0x000000ffff5b7224 */ /* 0x100fe200020e06cd */
[C---:B------:R-:W-:Y:S01]  /*11f60*/  IADD3 R90, P4, PT, R204.reuse, 0x96, RZ ;  /* 0x00000096cc5a7810 */ /* 0x040fe20007f9e0ff */
[----:B------:R-:W-:Y:S04]  /*11f70*/  STS.U8 [R207+UR66+0x10580], R183 ;  /* 0x010580b7cf007988 */ /* 0x000fe80008000042 */
[----:B------:R-:W-:Y:S01]  /*11f80*/  STS.U8 [R207+UR66+0x10980], R74 ;  /* 0x0109804acf007988 */ /* 0x000fe20008000042 */
[----:B------:R-:W-:Y:S01]  /*11f90*/  IMAD.X R89, RZ, RZ, R205, P4 ;  /* 0x000000ffff597224 */ /* 0x000fe200020e06cd */
[----:B------:R-:W-:-:S02]  /*11fa0*/  IADD3 R88, P4, PT, R204, 0x97, RZ ;  /* 0x00000097cc587810 */ /* 0x000fc40007f9e0ff */
[----:B------:R-:W-:Y:S04]  /*11fb0*/  STS.U8 [R207+UR66+0x10d80], R73 ;  /* 0x010d8049cf007988 */ /* 0x000fe80008000042 */
[----:B------:R-:W-:Y:S04]  /*11fc0*/  STS.U8 [R207+UR66+0x11180], R72 ;  /* 0x01118048cf007988 */ /* 0x000fe80008000042 */
[----:B------:R-:W-:Y:S04]  /*11fd0*/  STS.U8 [R207+UR66+0x11580], R71 ;  /* 0x01158047cf007988 */ /* 0x000fe80008000042 */
[----:B------:R-:W-:Y:S01]  /*11fe0*/  STS.U8 [R207+UR66+0x11980], R70 ;  /* 0x01198046cf007988 */ /* 0x000fe20008000042 */
[----:B------:R-:W-:-:S03]  /*11ff0*/  IMAD.X R87, RZ, RZ, R205, P4 ;  /* 0x000000ffff577224 */ /* 0x000fc600020e06cd */
[----:B------:R-:W-:Y:S01]  /*12000*/  STS.U8 [R207+UR66+0x11d80], R69 ;  /* 0x011d8045cf007988 */ /* 0x000fe20008000042 */
[----:B------:R-:W-:-:S03]  /*12010*/  IADD3 R86, P4, PT, R204, 0x98, RZ ;  /* 0x00000098cc567810 */ /* 0x000fc60007f9e0ff */
[----:B------:R-:W-:Y:S01]  /*12020*/  STS.U8 [R207+UR66+0x12180], R68 ;  /* 0x01218044cf007988 */ /* 0x000fe20008000042 */
[----:B------:R-:W-:-:S03]  /*12030*/  LOP3.LUT R224, R135, 0x40, RZ, 0x3c, !PT ;  /* 0x0000004087e07812 */ /* 0x000fc600078e3cff */
[----:B------:R-:W-:Y:S04]  /*12040*/  STS.U8 [R207+UR66+0x12580], R176 ;  /* 0x012580b0cf007988 */ /* 0x000fe80008000042 */
[----:B------:R-:W-:Y:S04]  /*12050*/  STS.U8 [R207+UR66+0x12980], R67 ;  /* 0x01298043cf007988 */ /* 0x000fe80008000042 */
[----:B------:R-:W-:Y:S04]  /*12060*/  STS.U8 [R207+UR66+0x12d80], R2 ;  /* 0x012d8002cf007988 */ /* 0x000fe80008000042 */
[----:B------:R-:W-:Y:S01]  /*12070*/  STS.U8 [R207+UR66+0x13180], R36 ;  /* 0x01318024cf007988 */ /* 0x000fe20008000042 */
[----:B------:R-:W-:-:S03]  /*12080*/  IMAD.X R85, RZ, RZ, R205, P4 ;  /* 0x000000ffff557224 */ /* 0x000fc600020e06cd */
[----:B------:R-:W-:Y:S01]  /*12090*/  STS.U8 [R207+UR66+0x13580], R35 ;  /* 0x01358023cf007988 */ /* 0x000fe20008000042 */
[----:B------:R-:W-:-:S03]  /*120a0*/  IADD3 R84, P4, PT, R204, 0x99, RZ ;  /* 0x00000099cc547810 */ /* 0x000fc60007f9e0ff */
[----:B------:R-:W-:Y:S04]  /*120b0*/  STS.U8 [R207+UR66+0x13980], R34 ;  /* 0x01398022cf007988 */ /* 0x000fe80008000042 */
[----:B------:R0:W-:Y:S04]  /*120c0*/  STS.U8 [R207+UR66+0x13d80], R33 ;  /* 0x013d8021cf007988 */ /* 0x0001e80008000042 */
[----:B--2---:R-:W-:Y:S04]  /*120d0*/  STS.U8 [R224+UR66+0x10200], R64 ;  /* 0x01020040e0007988 */ /* 0x004fe80008000042 */
[----:B------:R-:W-:Y:S04]  /*120e0*/  STS.U8 [R224+UR66+0x10600], R65 ;  /* 0x01060041e0007988 */ /* 0x000fe80008000042 */
[----:B------:R-:W-:Y:S01]  /*120f0*/  STS.U8 [R224+UR66+0x10a00], R32 ;  /* 0x010a0020e0007988 */ /* 0x000fe20008000042 */
[----:B------:R-:W-:-:S03]  /*12100*/  IMAD.X R83, RZ, RZ, R205, P4 ;  /* 0x000000ffff537224 */ /* 0x000fc600020e06cd */
[----:B------:R-:W-:Y:S01]  /*12110*/  STS.U8 [R224+UR66+0x10e00], R31 ;  /* 0x010e001fe0007988 */ /* 0x000fe20008000042 */
[----:B------:R-:W-:-:S03]  /*12120*/  IADD3 R82, P4, PT, R204, 0x9a, RZ ;  /* 0x0000009acc527810 */ /* 0x000fc60007f9e0ff */
[----:B------:R-:W-:Y:S04]  /*12130*/  STS.U8 [R224+UR66+0x11200], R30 ;  /* 0x0112001ee0007988 */ /* 0x000fe80008000042 */
        /* <DEDUP_REMOVED lines=25> */
[----:B------:R-:W-:Y:S01]  /*122d0*/  STS.U8 [R207+UR66+0x11e80], R13 ;  /* 0x011e800dcf007988 */ /* 0x000fe20008000042 */
[----:B------:R-:W-:-:S03]  /*122e0*/  LOP3.LUT R34, R135, 0x60, RZ, 0x3c, !PT ;  /* 0x0000006087227812 */ /* 0x000fc600078e3cff */
        /* <DEDUP_REMOVED lines=8> */
[----:B------:R0:W-:Y:S01]  /*12370*/  STS.U8 [R207+UR66+0x13a80], R6 ;  /* 0x013a8006cf007988 */ /* 0x0001e20008000042 */
[----:B------:R-:W-:-:S03]  /*12380*/  IMAD.U32 R71, RZ, RZ, UR68 ;  /* 0x00000044ff477e24 */ /* 0x000fc6000f8e00ff */
[----:B------:R-:W-:Y:S01]  /*12390*/  STS.U8 [R207+UR66+0x13e80], R5 ;  /* 0x013e8005cf007988 */ /* 0x000fe20008000042 */
[----:B------:R-:W-:-:S03]  /*123a0*/  LOP3.LUT P6, RZ, R206, 0xff, RZ, 0xc0, !PT ;  /* 0x000000ffceff7812 */ /* 0x000fc600078cc0ff */
[----:B------:R-:W-:Y:S01]  /*123b0*/  STS.U8 [R34+UR66+0x10300], R178 ;  /* 0x010300b222007988 */ /* 0x000fe20008000042 */
[----:B------:R-:W-:Y:S01]  /*123c0*/  IMAD.X R73, RZ, RZ, R205, P4 ;  /* 0x000000ffff497224 */ /* 0x000fe200020e06cd */
[----:B0-----:R-:W-:Y:S02]  /*123d0*/  LOP3.LUT R6, R206, 0x7f, RZ, 0xc0, !PT ;  /* 0x0000007fce067812 */ /* 0x001fe400078ec0ff */
[----:B------:R-:W-:Y:S01]  /*123e0*/  STS.U8 [R34+UR66+0x10700], R179 ;  /* 0x010700b322007988 */ /* 0x000fe20008000042 */
[----:B------:R-:W-:-:S03]  /*123f0*/  UIADD3.X UR69, UPT, UPT, URZ, UR69, URZ, UP0, !UPT ;  /* 0x00000045ff457290 */ /* 0x000fc600087fe4ff */
[----:B------:R0:W-:Y:S01]  /*12400*/  STS.U8 [R34+UR66+0x10b00], R4 ;  /* 0x010b000422007988 */ /* 0x0001e20008000042 */
[----:B------:R-:W-:Y:S01]  /*12410*/  IADD3 R72, P4, PT, R204, 0x9f, RZ ;  /* 0x0000009fcc487810 */ /* 0x000fe20007f9e0ff */
[----:B------:R-:W-:Y:S02]  /*12420*/  UMOV UR4, 0x1 ;  /* 0x0000000100047882 */ /* 0x000fe40000000000 */
[----:B------:R-:W-:Y:S01]  /*12430*/  STS.U8 [R34+UR66+0x10f00], R50 ;  /* 0x010f003222007988 */ /* 0x000fe20008000042 */
[----:B------:R-:W-:Y:S02]  /*12440*/  LOP3.LUT R182, R71, 0x32, R137, 0xfe, !PT ;  /* 0x0000003247b67812 */ /* 0x000fe400078efe89 */
[----:B0-----:R-:W-:Y:S01]  /*12450*/  LOP3.LUT R4, R206, 0x80, RZ, 0xc0, !PT ;  /* 0x00000080ce047812 */ /* 0x001fe200078ec0ff */
[----:B------:R-:W-:Y:S01]  /*12460*/  STS.U8 [R34+UR66+0x11300], R58 ;  /* 0x0113003a22007988 */ /* 0x000fe20008000042 */
[----:B------:R-:W-:-:S04]  /*12470*/  @!UP2 UIADD3 UR4, UPT, UPT, -UR4, 0x100000, URZ ;  /* 0x001000000404a890 */ /* 0x000fc8000fffe1ff */
[----:B------:R-:W-:Y:S02]  /*12480*/  @!UP2 USHF.L.U32 UR5, UR4, 0xb, URZ ;  /* 0x0000000b0405a899 */ /* 0x000fe400080006ff */
[----:B------:R-:W-:Y:S01]  /*12490*/  @!UP2 USHF.L.U32 UR4, UR4, 0x1, URZ ;  /* 0x000000010404a899 */ /* 0x000fe200080006ff */
[----:B------:R-:W-:Y:S01]  /*124a0*/  STS.U8 [R34+UR66+0x11700], R57 ;  /* 0x0117003922007988 */ /* 0x000fe20008000042 */
[----:B------:R-:W-:-:S03]  /*124b0*/  IMAD R4, R4, 0x80, R6 ;  /* 0x0000008004047824 */ /* 0x000fc600078e0206 */
[----:B------:R-:W-:Y:S01]  /*124c0*/  STS.U8 [R34+UR66+0x11b00], R56 ;  /* 0x011b003822007988 */ /* 0x000fe20008000042 */
[----:B------:R-:W-:Y:S01]  /*124d0*/  IMAD.X R71, RZ, RZ, R205, P4 ;  /* 0x000000ffff477224 */ /* 0x000fe200020e06cd */
[----:B------:R-:W-:Y:S02]  /*124e0*/  ISETP.GT.U32.AND P4, PT, R182, R3, PT ;  /* 0x00000003b600720c */ /* 0x000fe40003f84070 */
[----:B------:R-:W-:Y:S01]  /*124f0*/  STS.U8 [R34+UR66+0x11f00], R55 ;  /* 0x011f003722007988 */ /* 0x000fe20008000042 */
[----:B------:R-:W-:-:S03]  /*12500*/  IMAD.U32 R70, RZ, RZ, UR69 ;  /* 0x00000045ff467e24 */ /* 0x000fc6000f8e00ff */
[----:B------:R-:W-:Y:S01]  /*12510*/  STS.U8 [R34+UR66+0x12300], R54 ;  /* 0x0123003622007988 */ /* 0x000fe20008000042 */
[----:B------:R-:W-:Y:S01]  /*12520*/  IMAD.U32 R182, RZ, RZ, UR68 ;  /* 0x00000044ffb67e24 */ /* 0x000fe2000f8e00ff */
[----:B------:R-:W-:Y:S02]  /*12530*/  LOP3.LUT R4, R4, 0x70, RZ, 0x3c, !PT ;  /* 0x0000007004047812 */ /* 0x000fe400078e3cff */
[----:B------:R-:W-:Y:S01]  /*12540*/  STS.U8 [R34+UR66+0x12700], R53 ;  /* 0x0127003522007988 */ /* 0x000fe20008000042 */
[----:B------:R-:W-:-:S03]  /*12550*/  VOTEU.ALL UP0, P6 ;  /* 0x0000000000ff7886 */ /* 0x000fc60003000000 */
[----:B------:R-:W-:Y:S01]  /*12560*/  STS.U8 [R34+UR66+0x12b00], R52 ;  /* 0x012b003422007988 */ /* 0x000fe20008000042 */
[----:B------:R-:W-:-:S03]  /*12570*/  ISETP.GT.U32.AND.EX P5, PT, R70, RZ, PT, P5 ;  /* 0x000000ff4600720c */ /* 0x000fc60003fa4150 */
[----:B------:R-:W-:Y:S01]  /*12580*/  STS.U8 [R34+UR66+0x12f00], R51 ;  /* 0x012f003322007988 */ /* 0x000fe20008000042 */
[----:B------:R-:W-:-:S03]  /*12590*/  LOP3.LUT R182, R182, 0x30, R137, 0xfe, !PT ;  /* 0x00000030b6b67812 */ /* 0x000fc600078efe89 */
[----:B------:R-:W-:Y:S04]  /*125a0*/  STS.U8 [R34+UR66+0x13300], R37 ;  /* 0x0133002522007988 */ /* 0x000fe80008000042 */
[----:B------:R-:W-:Y:S04]  /*125b0*/  STS.U8 [R34+UR66+0x13700], R49 ;  /* 0x0137003122007988 */ /* 0x000fe80008000042 */
[----:B------:R-:W-:Y:S01]  /*125c0*/  STS.U8 [R34+UR66+0x13b00], R48 ;  /* 0x013b003022007988 */ /* 0x000fe20008000042 */
[----:B------:R-:W-:-:S03]  /*125d0*/  SEL R70, RZ, 0x1, !P5 ;  /* 0x00000001ff467807 */ /* 0x000fc60006800000 */
[----:B------:R-:W-:Y:S01]  /*125e0*/  STS.U8 [R34+UR66+0x13f00], R47 ;  /* 0x013f002f22007988 */ /* 0x000fe20008000042 */
[----:B------:R-:W-:-:S03]  /*125f0*/  ISETP.GT.U32.AND P5, PT, R182, R3, PT ;  /* 0x00000003b600720c */ /* 0x000fc60003fa4070 */
[----:B------:R-:W-:Y:S01]  /*12600*/  STS.U8 [R4+UR66+0x10380], R180 ;  /* 0x010380b404007988 */ /* 0x000fe20008000042 */
[----:B------:R-:W-:-:S03]  /*12610*/  IMAD.U32 R69, RZ, RZ, UR69 ;  /* 0x00000045ff457e24 */ /* 0x000fc6000f8e00ff */
        /* <DEDUP_REMOVED lines=14> */
[----:B---3--:R0:W-:Y:S01]  /*12700*/  STS.U8 [R4+UR66+0x13f80], R63 ;  /* 0x013f803f04007988 */ /* 0x0081e20008000042 */
[----:B------:R-:W-:Y:S01]  /*12710*/  IMAD.U32 R182, RZ, RZ, UR68 ;  /* 0x00000044ffb67e24 */ /* 0x000fe2000f8e00ff */
[----:B------:R1:W-:Y:S06]  /*12720*/  MEMBAR.ALL.CTA ;  /* 0x0000000000007992 */ /* 0x0003ec0000008000 */
[----:B-1----:R-:W-:Y:S04]  /*12730*/  FENCE.VIEW.ASYNC.S ;  /* 0x00000000000073c6 */ /* 0x002fe80000000000 */
[----:B------:R-:W1:Y:S02]  /*12740*/  FENCE.VIEW.ASYNC.S ;  /* 0x00000000000073c6 */ /* 0x000e640000000000 */
[----:B-1----:R1:W2:Y:S01]  /*12750*/  @!UP0 SYNCS.EXCH.64 URZ, [UR66+0x24010], UR4 ;  /* 0x0240100442ff85b2 */ /* 0x0022a20008000100 */
[----:B------:R-:W-:-:S02]  /*12760*/  ISETP.GT.U32.AND.EX P3, PT, R69, RZ, PT, P3 ;  /* 0x000000ff4500720c */ /* 0x000fc40003f64130 */
[----:B------:R-:W-:Y:S01]  /*12770*/  LOP3.LUT R182, R182, 0x31, R137, 0xfe, !PT ;  /* 0x00000031b6b67812 */ /* 0x000fe200078efe89 */
[----:B------:R-:W-:Y:S01]  /*12780*/  IMAD.U32 R5, RZ, RZ, UR69 ;  /* 0x00000045ff057e24 */ /* 0x000fe2000f8e00ff */
[----:B------:R-:W-:Y:S01]  /*12790*/  SEL R69, RZ, 0x1fffe, !P3 ;  /* 0x0001fffeff457807 */ /* 0x000fe20005800000 */
[----:B------:R-:W-:Y:S01]  /*127a0*/  IMAD.U32 R6, RZ, RZ, UR69 ;  /* 0x00000045ff067e24 */ /* 0x000fe2000f8e00ff */
[----:B--2---:R-:W-:Y:S01]  /*127b0*/  BAR.SYNC.DEFER_BLOCKING 0x0 ;  /* 0x0000000000007b1d */ /* 0x004fe20000010000 */
[----:B------:R-:W-:Y:S01]  /*127c0*/  ISETP.GT.U32.AND P3, PT, R182, R3, PT ;  /* 0x00000003b600720c */ /* 0x000fe20003f64070 */
[----:B------:R-:W-:Y:S02]  /*127d0*/  IMAD.U32 R68, RZ, RZ, UR69 ;  /* 0x00000045ff447e24 */ /* 0x000fe4000f8e00ff */
[----:B------:R-:W-:Y:S02]  /*127e0*/  IMAD.U32 R2, RZ, RZ, UR69 ;  /* 0x00000045ff027e24 */ /* 0x000fe4000f8e00ff */
[----:B------:R-:W-:-:S02]  /*127f0*/  IMAD.U32 R176, RZ, RZ, UR68 ;  /* 0x00000044ffb07e24 */ /* 0x000fc4000f8e00ff */
[----:B------:R-:W-:Y:S01]  /*12800*/  IMAD.U32 R67, RZ, RZ, UR68 ;  /* 0x00000044ff437e24 */ /* 0x000fe2000f8e00ff */
[C---:B------:R-:W-:Y:S02]  /*12810*/  ISETP.GT.U32.AND.EX P0, PT, R5.reuse, RZ, PT, P0 ;  /* 0x000000ff0500720c */ /* 0x040fe40003f04100 */
[----:B------:R-:W-:Y:S01]  /*12820*/  ISETP.GT.U32.AND.EX P4, PT, R5, RZ, PT, P4 ;  /* 0x000000ff0500720c */ /* 0x000fe20003f84140 */
[----:B------:R-:W-:Y:S01]  /*12830*/  IMAD.U32 R5, RZ, RZ, UR68 ;  /* 0x00000044ff057e24 */ /* 0x000fe2000f8e00ff */
[----:B------:R-:W-:Y:S01]  /*12840*/  ISETP.GT.U32.AND.EX P3, PT, R6, RZ, PT, P3 ;  /* 0x000000ff0600720c */ /* 0x000fe20003f64130 */
[----:B------:R-:W-:Y:S01]  /*12850*/  IMAD.U32 R6, RZ, RZ, UR68 ;  /* 0x00000044ff067e24 */ /* 0x000fe2000f8e00ff */
[----:B------:R-:W-:Y:S02]  /*12860*/  ISETP.GT.U32.AND.EX P2, PT, R68, RZ, PT, P2 ;  /* 0x000000ff4400720c */ /* 0x000fe40003f44120 */
[----:B------:R-:W-:Y:S02]  /*12870*/  ISETP.GT.U32.AND.EX P1, PT, R2, RZ, PT, P1 ;  /* 0x000000ff0200720c */ /* 0x000fe40003f24110 */
[----:B------:R-:W-:-:S02]  /*12880*/  LOP3.LUT R176, R176, 0x3d, R137, 0xfe, !PT ;  /* 0x0000003db0b07812 */ /* 0x000fc400078efe89 */
[--C-:B------:R-:W-:Y:S02]  /*12890*/  LOP3.LUT R67, R67, 0x3c, R137.reuse, 0xfe, !PT ;  /* 0x0000003c43437812 */ /* 0x100fe400078efe89 */
[----:B------:R-:W-:Y:S02]  /*128a0*/  SEL R68, RZ, 0x4, !P2 ;  /* 0x00000004ff447807 */ /* 0x000fe40005000000 */
[----:B------:R-:W-:Y:S02]  /*128b0*/  SEL R2, RZ, 0x7fff8, !P1 ;  /* 0x0007fff8ff027807 */ /* 0x000fe40004800000 */
[-C--:B------:R-:W-:Y:S02]  /*128c0*/  ISETP.GT.U32.AND P2, PT, R176, R3.reuse, PT ;  /* 0x00000003b000720c */ /* 0x080fe40003f44070 */
[----:B------:R-:W-:Y:S02]  /*128d0*/  ISETP.GT.U32.AND P1, PT, R67, R3, PT ;  /* 0x000000034300720c */ /* 0x000fe40003f24070 */
[----:B0-----:R-:W-:-:S02]  /*128e0*/  LOP3.LUT R4, R6, 0x3e, R137, 0xfe, !PT ;  /* 0x0000003e06047812 */ /* 0x001fc400078efe89 */
[----:B------:R-:W-:Y:S02]  /*128f0*/  LOP3.LUT R5, R5, 0x3f, R137, 0xfe, !PT ;  /* 0x0000003f05057812 */ /* 0x000fe400078efe89 */
[----:B------:R-:W-:Y:S01]  /*12900*/  SEL R182, RZ, 0x1, !P0 ;  /* 0x00000001ffb67807 */ /* 0x000fe20004000000 */
[----:B-1----:R-:W-:Y:S06]  /*12910*/  BRA.U UP3, `(.L_x_12) ;  /* 0x00000001036c7547 */ /* 0x002fec000b800000 */
[----:B------:R-:W-:Y:S01]  /*12920*/  UIADD3 UR4, UPT, UPT, UR66, 0x24010, URZ ;  /* 0x0002401042047890 */ /* 0x000fe2000fffe0ff */
[----:B------:R-:W-:Y:S01]  /*12930*/  UMOV UR60, UR11 ;  /* 0x0000000b003c7c82 */ /* 0x000fe20008000000 */
[----:B------:R-:W-:Y:S01]  /*12940*/  UMOV UR61, 0x40004040 ;  /* 0x40004040003d7882 */ /* 0x000fe20000000000 */
[----:B------:R-:W-:Y:S01]  /*12950*/  UMOV UR74, 0x0 ;  /* 0x00000000004a7882 */ /* 0x000fe20000000000 */
[----:B------:R-:W-:Y:S01]  /*12960*/  UMOV UR75, 0x8208010 ;  /* 0x08208010004b7882 */ /* 0x000fe20000000000 */
[----:B------:R-:W-:Y:S01]  /*12970*/  UMOV UR62, UR10 ;  /* 0x0000000a003e7c82 */ /* 0x000fe20008000000 */
[----:B------:R-:W-:Y:S01]  /*12980*/  UMOV UR63, 0x40004040 ;  /* 0x40004040003f7882 */ /* 0x000fe20000000000 */
[----:B------:R-:W-:Y:S01]  /*12990*/  UMOV UR76, 0x0 ;  /* 0x00000000004c7882 */ /* 0x000fe20000000000 */
[----:B------:R-:W-:Y:S01]  /*129a0*/  UMOV UR77, 0x8208010 ;  /* 0x08208010004d7882 */ /* 0x000fe20000000000 */
[----:B------:R0:W-:Y:S01]  /*129b0*/  UTCQMMA gdesc[UR60], gdesc[UR62], tmem[UR18], tmem[UR74], idesc[UR75], !UPT ;  /* 0x00ff4a3e3c0075ea */ /* 0x0001e2000f800312 */
[----:B------:R-:W-:Y:S01]  /*129c0*/  UMOV UR5, URZ ;  /* 0x000000ff00057c82 */ /* 0x000fe20008000000 */
[----:B------:R1:W-:Y:S01]  /*129d0*/  UTCQMMA gdesc[UR22], gdesc[UR24], tmem[UR18], tmem[UR76], idesc[UR77], UPT ;  /* 0x00ff4c18160075ea */ /* 0x0003e2000b800312 */
[----:B0-----:R-:W-:Y:S01]  /*129e0*/  UMOV UR60, 0x0 ;  /* 0x00000000003c7882 */ /* 0x001fe20000000000 */
[----:B------:R-:W-:Y:S01]  /*129f0*/  UMOV UR61, 0x8208010 ;  /* 0x08208010003d7882 */ /* 0x000fe20000000000 */
[----:B-1----:R-:W-:Y:S01]  /*12a00*/  UMOV UR76, UR4 ;  /* 0x00000004004c7c82 */ /* 0x002fe20008000000 */
        /* <DEDUP_REMOVED lines=8> */
[----:B------:R0:W-:Y:S01]  /*12a90*/  UTCQMMA gdesc[UR34], gdesc[UR52], tmem[UR18], tmem[UR60], idesc[UR61], UPT ;  /* 0x00ff3c34220075ea */ /* 0x0001e2000b800312 */
[----:B------:R0:W-:Y:S01]  /*12aa0*/  UTCQMMA gdesc[UR36], gdesc[UR54], tmem[UR18], tmem[UR4], idesc[UR5], UPT ;  /* 0x00ff0436240075ea */ /* 0x0001e2000b800312 */
[----:B------:R0:W-:Y:S01]  /*12ab0*/  UTCBAR [UR76], URZ ;  /* 0x000000ff4c0073e9 */ /* 0x0001e200080000ff */
[----:B------:R-:W-:Y:S01]  /*12ac0*/  NOP ;  /* 0x0000000000007918 */ /* 0x000fe20000000000 */
.L_x_12:
[----:B------:R-:W1:Y:S01]  /*12ad0*/  SYNCS.PHASECHK.TRANS64.TRYWAIT P0, [UR66+0x24010], RZ ;  /* 0x024010ffff0075a7 */ /* 0x000e620008001142 */
[----:B------:R-:W-:Y:S01]  /*12ae0*/  SEL R176, RZ, 0x4, !P3 ;  /* 0x00000004ffb07807 */ /* 0x000fe20005800000 */
[----:B------:R-:W-:Y:S01]  /*12af0*/  IMAD.U32 R7, RZ, RZ, UR68 ;  /* 0x00000044ff077e24 */ /* 0x000fe2000f8e00ff */
[----:B------:R-:W-:Y:S01]  /*12b00*/  SEL R178, RZ, 0x1fffe, !P4 ;  /* 0x0001fffeffb27807 */ /* 0x000fe20006000000 */
[----:B------:R-:W-:Y:S01]  /*12b10*/  IMAD.U32 R6, RZ, RZ, UR68 ;  /* 0x00000044ff067e24 */ /* 0x000fe2000f8e00ff */
[-C--:B------:R-:W-:Y:S01]  /*12b20*/  ISETP.GT.U32.AND P3, PT, R4, R3.reuse, PT ;  /* 0x000000030400720c */ /* 0x080fe20003f64070 */
[----:B------:R-:W-:Y:S01]  /*12b30*/  IMAD.U32 R4, RZ, RZ, UR69 ;  /* 0x00000045ff047e24 */ /* 0x000fe2000f8e00ff */
[----:B------:R-:W-:Y:S01]  /*12b40*/  ISETP.GT.U32.AND P4, PT, R5, R3, PT ;  /* 0x000000030500720c */ /* 0x000fe20003f84070 */
[----:B------:R-:W-:Y:S01]  /*12b50*/  IMAD.U32 R5, RZ, RZ, UR69 ;  /* 0x00000045ff057e24 */ /* 0x000fe2000f8e00ff */
[----:B------:R-:W-:Y:S02]  /*12b60*/  LOP3.LUT R6, R6, 0x38, R137, 0xfe, !PT ;  /* 0x0000003806067812 */ /* 0x000fe400078efe89 */
[----:B------:R-:W-:-:S02]  /*12b70*/  ISETP.GT.U32.AND.EX P5, PT, R4, RZ, PT, P5 ;  /* 0x000000ff0400720c */ /* 0x000fc40003fa4150 */
[----:B------:R-:W-:Y:S02]  /*12b80*/  LOP3.LUT R4, R7, 0x39, R137, 0xfe, !PT ;  /* 0x0000003907047812 */ /* 0x000fe400078efe89 */
[----:B------:R-:W-:Y:S02]  /*12b90*/  ISETP.GT.U32.AND.EX P2, PT, R5, RZ, PT, P2 ;  /* 0x000000ff0500720c */ /* 0x000fe40003f44120 */
[----:B------:R-:W-:Y:S02]  /*12ba0*/  SEL R180, RZ, 0x7fff8, !P5 ;  /* 0x0007fff8ffb47807 */ /* 0x000fe40006800000 */
[-C--:B------:R-:W-:Y:S01]  /*12bb0*/  ISETP.GT.U32.AND P5, PT, R4, R3.reuse, PT ;  /* 0x000000030400720c */ /* 0x080fe20003fa4070 */
[----:B------:R-:W-:Y:S01]  /*12bc0*/  IMAD.U32 R4, RZ, RZ, UR69 ;  /* 0x00000045ff047e24 */ /* 0x000fe2000f8e00ff */
[----:B------:R-:W-:Y:S02]  /*12bd0*/  SEL R177, RZ, 0x4, !P2 ;  /* 0x00000004ffb17807 */ /* 0x000fe40005000000 */
[----:B------:R-:W-:Y:S01]  /*12be0*/  ISETP.GT.U32.AND P2, PT, R6, R3, PT ;  /* 0x000000030600720c */ /* 0x000fe20003f44070 */
[----:B------:R-:W-:Y:S01]  /*12bf0*/  IMAD.U32 R6, RZ, RZ, UR68 ;  /* 0x00000044ff067e24 */ /* 0x000fe2000f8e00ff */
[----:B------:R-:W-:-:S02]  /*12c00*/  ISETP.GT.U32.AND.EX P1, PT, R4, RZ, PT, P1 ;  /* 0x000000ff0400720c */ /* 0x000fc40003f24110 */
[--C-:B------:R-:W-:Y:S02]  /*12c10*/  LOP3.LUT R4, R7, 0x3b, R137.reuse, 0xfe, !PT ;  /* 0x0000003b07047812 */ /* 0x100fe400078efe89 */
[----:B------:R-:W-:Y:S02]  /*12c20*/  ISETP.GT.U32.AND.EX P3, PT, R5, RZ, PT, P3 ;  /* 0x000000ff0500720c */ /* 0x000fe40003f64130 */
[----:B------:R-:W-:Y:S02]  /*12c30*/  LOP3.LUT R6, R6, 0x3a, R137, 0xfe, !PT ;  /* 0x0000003a06067812 */ /* 0x000fe400078efe89 */
[----:B------:R-:W-:Y:S02]  /*12c40*/  SEL R179, RZ, 0x7fff8, !P1 ;  /* 0x0007fff8ffb37807 */ /* 0x000fe40004800000 */
[----:B------:R-:W-:Y:S02]  /*12c50*/  ISETP.GT.U32.AND P1, PT, R4, R3, PT ;  /* 0x000000030400720c */ /* 0x000fe40003f24070 */
[----:B------:R-:W-:-:S02]  /*12c60*/  SEL R181, RZ, 0x1fffe, !P3 ;  /* 0x0001fffeffb57807 */ /* 0x000fc40005800000 */
[----:B------:R-:W-:Y:S01]  /*12c70*/  ISETP.GT.U32.AND P6, PT, R6, R3, PT ;  /* 0x000000030600720c */ /* 0x000fe20003fc4070 */
[----:B-1----:R-:W-:-:S12]  /*12c80*/  @!P0 BRA `(.L_x_13) ;  /* 0x000000bc001c8947 */ /* 0x002fd80003800000 */
.L_x_22:
[----:B------:R-:W-:Y:S01]  /*12c90*/  BAR.SYNC.DEFER_BLOCKING 0x0 ;  /* 0x0000000000007b1d */ /* 0x000fe20000010000 */
[----:B------:R-:W-:Y:S01]  /*12ca0*/  ISETP.GT.U32.AND P0, PT, R136, R3, PT ;  /* 0x000000038800720c */ /* 0x000fe20003f04070 */
[----:B------:R-:W-:Y:S01]  /*12cb0*/  IMAD.IADD R69, R70, 0x1, R69 ;  /* 0x0000000146457824 */ /* 0x000fe200078e0245 */
[----:B------:R-:W-:Y:S01]  /*12cc0*/  USHF.L.U32 UR72, UR72, 0x1f, URZ ;  /* 0x0000001f48487899 */ /* 0x000fe200080006ff */
[----:B------:R-:W-:Y:S01]  /*12cd0*/  IMAD.IADD R178, R182, 0x1, R178 ;  /* 0x00000001b6b27824 */ /* 0x000fe200078e02b2 */
[----:B------:R-:W-:Y:S02]  /*12ce0*/  ISETP.GT.U32.AND.EX P0, PT, R131, RZ, PT, P0 ;  /* 0x000000ff8300720c */ /* 0x000fe40003f04100 */
[----:B------:R-:W-:Y:S01]  /*12cf0*/  LOP3.LUT R69, R69, 0x3, RZ, 0xc0, !PT ;  /* 0x0000000345457812 */ /* 0x000fe200078ec0ff */
[----:B------:R-:W-:Y:S01]  /*12d00*/  LDTM.16dp32bit_t0_t15.x64 R4, tmem[UR17] ;  /* 0x00000011000479ee */ /* 0x000fe20008b00000 */
[----:B------:R-:W1:Y:S01]  /*12d10*/  LDTM.16dp32bit_t16_t31.x64 R4, tmem[UR17+0x40] ;  /* 0x00004011000479ee */ /* 0x000e620008b20000 */
[----:B------:R-:W-:Y:S01]  /*12d20*/  LOP3.LUT R178, R178, 0x3, RZ, 0xc0, !PT ;  /* 0x00000003b2b27812 */ /* 0x000fe200078ec0ff */
[----:B------:R-:W2:Y:S01]  /*12d30*/  S2R R183, SR_TID.X ;  /* 0x0000000000b77919 */ /* 0x000ea20000002100 */
[----:B------:R-:W-:-:S02]  /*12d40*/  IADD3 R2, PT, PT, R69, R2, R68 ;  /* 0x0000000245027210 */ /* 0x000fc40007ffe044 */
[----:B------:R-:W-:Y:S01]  /*12d50*/  IADD3 R176, PT, PT, R178, R180, R176 ;  /* 0x000000b4b2b07210 */ /* 0x000fe20007ffe0b0 */
[----:B-1----:R-:W-:Y:S01]  /*12d60*/  FMUL R4, R4, UR13 ;  /* 0x0000000d04047c20 */ /* 0x002fe20008400000 */
[----:B------:R-:W-:Y:S01]  /*12d70*/  FMUL R5, R5, UR13 ;  /* 0x0000000d05057c20 */ /* 0x000fe20008400000 */
[----:B------:R-:W-:Y:S01]  /*12d80*/  FMUL R7, R7, UR13 ;  /* 0x0000000d07077c20 */ /* 0x000fe20008400000 */
[----:B------:R-:W-:Y:S01]  /*12d90*/  FMUL R8, R8, UR13 ;  /* 0x0000000d08087c20 */ /* 0x000fe20008400000 */
[----:B------:R-:W-:Y:S01]  /*12da0*/  FMUL R9, R9, UR13 ;  /* 0x0000000d09097c20 */ /* 0x000fe20008400000 */
[----:B------:R-:W-:Y:S01]  /*12db0*/  FSEL R4, R4, -INF , !P0 ;  /* 0xff80000004047808 */ /* 0x000fe20004000000 */
[----:B------:R-:W-:Y:S01]  /*12dc0*/  FMUL R10, R10, UR13 ;  /* 0x0000000d0a0a7c20 */ /* 0x000fe20008400000 */
[-C--:B------:R-:W-:Y:S01]  /*12dd0*/  ISETP.GE.U32.AND P0, PT, R136, R3.reuse, PT ;  /* 0x000000038800720c */ /* 0x080fe20003f06070 */
[----:B------:R-:W-:Y:S02]  /*12de0*/  IMAD.U32 R136, RZ, RZ, UR69 ;  /* 0x00000045ff887e24 */ /* 0x000fe4000f8e00ff */
[----:B------:R-:W-:Y:S01]  /*12df0*/  FMUL R11, R11, UR13 ;  /* 0x0000000d0b0b7c20 */ /* 0x000fe20008400000 */
[----:B------:R-:W-:Y:S01]  /*12e00*/  FMUL R12, R12, UR13 ;  /* 0x0000000d0c0c7c20 */ /* 0x000fe20008400000 */
[----:B------:R-:W-:Y:S01]  /*12e10*/  ISETP.GE.U32.AND.EX P0, PT, R131, RZ, PT, P0 ;  /* 0x000000ff8300720c */ /* 0x000fe20003f06100 */
[----:B------:R-:W-:Y:S01]  /*12e20*/  IMAD.U32 R131, RZ, RZ, UR69 ;  /* 0x00000045ff837e24 */ /* 0x000fe2000f8e00ff */
[----:B------:R-:W-:Y:S01]  /*12e30*/  ISETP.GT.U32.AND.EX P1, PT, R136, RZ, PT, P1 ;  /* 0x000000ff8800720c */ /* 0x000fe20003f24110 */
[----:B------:R-:W-:Y:S01]  /*12e40*/  IMAD.U32 R136, RZ, RZ, UR68 ;  /* 0x00000044ff887e24 */ /* 0x000fe2000f8e00ff */
[----:B------:R-:W-:Y:S01]  /*12e50*/  FSEL R5, R5, -INF , !P0 ;  /* 0xff80000005057808 */ /* 0x000fe20004000000 */
[----:B------:R-:W-:Y:S01]  /*12e60*/  FMUL R14, R14, UR13 ;  /* 0x0000000d0e0e7c20 */ /* 0x000fe20008400000 */
[----:B------:R-:W-:Y:S01]  /*12e70*/  ISETP.GT.U32.AND.EX P6, PT, R131, RZ, PT, P6 ;  /* 0x000000ff8300720c */ /* 0x000fe20003fc4160 */
[----:B------:R-:W-:Y:S01]  /*12e80*/  FMUL R15, R15, UR13 ;  /* 0x0000000d0f0f7c20 */ /* 0x000fe20008400000 */
[C---:B------:R-:W-:Y:S01]  /*12e90*/  ISETP.GT.U32.AND.EX P5, PT, R131.reuse, RZ, PT, P5 ;  /* 0x000000ff8300720c */ /* 0x040fe20003fa4150 */
[----:B------:R-:W-:Y:S01]  /*12ea0*/  FMUL R16, R16, UR13 ;  /* 0x0000000d10107c20 */ /* 0x000fe20008400000 */
[----:B------:R-:W-:Y:S01]  /*12eb0*/  ISETP.GT.U32.AND.EX P2, PT, R131, RZ, PT, P2 ;  /* 0x000000ff8300720c */ /* 0x000fe20003f44120 */
[----:B------:R-:W-:Y:S01]  /*12ec0*/  IMAD.U32 R131, RZ, RZ, UR68 ;  /* 0x00000044ff837e24 */ /* 0x000fe2000f8e00ff */
[--C-:B------:R-:W-:Y:S01]  /*12ed0*/  LOP3.LUT R136, R136, 0x2f, R137.reuse, 0xfe, !PT ;  /* 0x0000002f88887812 */ /* 0x100fe200078efe89 */
[----:B------:R-:W-:Y:S01]  /*12ee0*/  FMUL R17, R17, UR13 ;  /* 0x0000000d11117c20 */ /* 0x000fe20008400000 */
[-C--:B------:R-:W-:Y:S01]  /*12ef0*/  ISETP.GT.U32.AND P0, PT, R126, R3.reuse, PT ;  /* 0x000000037e00720c */ /* 0x080fe20003f04070 */
[----:B------:R-:W-:Y:S01]  /*12f00*/  FMUL R18, R18, UR13 ;  /* 0x0000000d12127c20 */ /* 0x000fe20008400000 */
[----:B------:R-:W-:Y:S01]  /*12f10*/  LOP3.LUT R131, R131, 0x2e, R137, 0xfe, !PT ;  /* 0x0000002e83837812 */ /* 0x000fe200078efe89 */
[----:B------:R-:W-:Y:S01]  /*12f20*/  FMUL R20, R20, UR13 ;  /* 0x0000000d14147c20 */ /* 0x000fe20008400000 */
[-C--:B------:R-:W-:Y:S01]  /*12f30*/  ISETP.GT.U32.AND P3, PT, R136, R3.reuse, PT ;  /* 0x000000038800720c */ /* 0x080fe20003f64070 */
[----:B------:R-:W-:Y:S01]  /*12f40*/  FMUL R22, R22, UR13 ;  /* 0x0000000d16167c20 */ /* 0x000fe20008400000 */
[----:B------:R-:W-:Y:S01]  /*12f50*/  SEL R136, RZ, 0x1, !P1 ;  /* 0x00000001ff887807 */ /* 0x000fe20004800000 */
        /* <DEDUP_REMOVED lines=13> */
[----:B------:R-:W-:Y:S01]  /*13030*/  ISETP.GT.U32.AND.EX P5, PT, R127, RZ, PT, P5 ;  /* 0x000000ff7f00720c */ /* 0x000fe20003fa4150 */
[----:B------:R-:W-:Y:S01]  /*13040*/  FMUL R29, R29, UR13 ;  /* 0x0000000d1d1d7c20 */ /* 0x000fe20008400000 */
[----:B------:R-:W-:Y:S01]  /*13050*/  ISETP.GT.U32.AND.EX P0, PT, R125, RZ, PT, P0 ;  /* 0x000000ff7d00720c */ /* 0x000fe20003f04100 */
[----:B------:R-:W-:Y:S01]  /*13060*/  FMUL R31, R31, UR13 ;  /* 0x0000000d1f1f7c20 */ /* 0x000fe20008400000 */
[-C--:B------:R-:W-:Y:S01]  /*13070*/  ISETP.GT.U32.AND P2, PT, R124, R3.reuse, PT ;  /* 0x000000037c00720c */ /* 0x080fe20003f44070 */
[----:B------:R-:W-:Y:S01]  /*13080*/  FMUL R30, R30, UR13 ;  /* 0x0000000d1e1e7c20 */ /* 0x000fe20008400000 */
[----:B------:R-:W-:Y:S01]  /*13090*/  FSEL R7, R7, -INF , !P5 ;  /* 0xff80000007077808 */ /* 0x000fe20006800000 */
[----:B------:R-:W-:Y:S01]  /*130a0*/  FMUL R32, R32, UR13 ;  /* 0x0000000d20207c20 */ /* 0x000fe20008400000 */
[-C--:B------:R-:W-:Y:S01]  /*130b0*/  ISETP.GT.U32.AND P5, PT, R122, R3.reuse, PT ;  /* 0x000000037a00720c */ /* 0x080fe20003fa4070 */
[----:B------:R-:W-:Y:S01]  /*130c0*/  FMUL R33, R33, UR13 ;  /* 0x0000000d21217c20 */ /* 0x000fe20008400000 */
[----:B------:R-:W-:Y:S01]  /*130d0*/  FSEL R8, R8, -INF , !P0 ;  /* 0xff80000008087808 */ /* 0x000fe20004000000 */
[----:B------:R-:W-:Y:S01]  /*130e0*/  FMUL R34, R34, UR13 ;  /* 0x0000000d22227c20 */ /* 0x000fe20008400000 */
[----:B------:R-:W-:Y:S01]  /*130f0*/  ISETP.GT.U32.AND.EX P2, PT, R123, RZ, PT, P2 ;  /* 0x000000ff7b00720c */ /* 0x000fe20003f44120 */
[----:B------:R-:W-:Y:S01]  /*13100*/  FMUL R36, R36, UR13 ;  /* 0x0000000d24247c20 */ /* 0x000fe20008400000 */
[-C--:B------:R-:W-:Y:S01]  /*13110*/  ISETP.GT.U32.AND P0, PT, R120, R3.reuse, PT ;  /* 0x000000037800720c */ /* 0x080fe20003f04070 */
[----:B------:R-:W-:Y:S01]  /*13120*/  FMUL R37, R37, UR13 ;  /* 0x0000000d25257c20 */ /* 0x000fe20008400000 */
[----:B------:R-:W-:Y:S01]  /*13130*/  ISETP.GT.U32.AND.EX P5, PT, R121, RZ, PT, P5 ;  /* 0x000000ff7900720c */ /* 0x000fe20003fa4150 */
[----:B------:R-:W-:Y:S01]  /*13140*/  FMUL R39, R39, UR13 ;  /* 0x0000000d27277c20 */ /* 0x000fe20008400000 */
[----:B------:R-:W-:Y:S01]  /*13150*/  FSEL R9, R9, -INF , !P2 ;  /* 0xff80000009097808 */ /* 0x000fe20005000000 */
        /* <DEDUP_REMOVED lines=11> */
[-C--:B------:R-:W-:Y:S01]  /*13210*/  ISETP.GT.U32.AND P0, PT, R114, R3.reuse, PT ;  /* 0x000000037200720c */ /* 0x080fe20003f04070 */
[----:B------:R-:W-:Y:S01]  /*13220*/  FMUL R114, R13, UR13 ;  /* 0x0000000d0d727c20 */ /* 0x000fe20008400000 */
[----:B------:R-:W-:Y:S01]  /*13230*/  ISETP.GT.U32.AND.EX P2, PT, R117, RZ, PT, P2 ;  /* 0x000000ff7500720c */ /* 0x000fe20003f44120 */
[----:B------:R-:W-:Y:S01]  /*13240*/  FMUL R46, R46, UR13 ;  /* 0x0000000d2e2e7c20 */ /* 0x000fe20008400000 */
[----:B------:R-:W-:Y:S01]  /*13250*/  ISETP.GT.U32.AND.EX P5, PT, R115, RZ, PT, P5 ;  /* 0x000000ff7300720c */ /* 0x000fe20003fa4150 */
[----:B------:R-:W-:Y:S01]  /*13260*/  FMUL R41, R41, UR13 ;  /* 0x0000000d29297c20 */ /* 0x000fe20008400000 */
[----:B------:R-:W-:Y:S01]  /*13270*/  FSEL R13, R12, -INF , !P2 ;  /* 0xff8000000c0d7808 */ /* 0x000fe20005000000 */
[----:B------:R-:W-:Y:S01]  /*13280*/  FMUL R12, R19, UR13 ;  /* 0x0000000d130c7c20 */ /* 0x000fe20008400000 */
[-C--:B------:R-:W-:Y:S01]  /*13290*/  ISETP.GT.U32.AND P2, PT, R112, R3.reuse, PT ;  /* 0x000000037000720c */ /* 0x080fe20003f44070 */
[----:B------:R-:W-:Y:S01]  /*132a0*/  IMAD.IADD R131, R136, 0x1, R131 ;  /* 0x0000000188837824 */ /* 0x000fe200078e0283 */
        /* <DEDUP_REMOVED lines=30> */
[----:B------:R-:W-:-:S02]  /*13490*/  ISETP.GT.U32.AND P0, PT, R102, R3, PT ;  /* 0x000000036600720c */ /* 0x000fc40003f04070 */
[----:B------:R-:W-:Y:S01]  /*134a0*/  FSEL R19, R18, -INF , !P2 ;  /* 0xff80000012137808 */ /* 0x000fe20005000000 */
[----:B------:R-:W-:Y:S01]  /*134b0*/  IMAD.U32 R18, RZ, RZ, UR68 ;  /* 0x00000044ff127e24 */ /* 0x000fe2000f8e00ff */
[-C--:B------:R-:W-:Y:S02]  /*134c0*/  ISETP.GT.U32.AND P2, PT, R100, R3.reuse, PT ;  /* 0x000000036400720c */ /* 0x080fe40003f44070 */
[----:B------:R-:W-:Y:S01]  /*134d0*/  FSEL R100, R12, -INF , !P5 ;  /* 0xff8000000c647808 */ /* 0x000fe20006800000 */
[----:B------:R-:W-:Y:S01]  /*134e0*/  IMAD.U32 R12, RZ, RZ, UR68 ;  /* 0x00000044ff0c7e24 */ /* 0x000fe2000f8e00ff */
[-C--:B------:R-:W-:Y:S02]  /*134f0*/  ISETP.GT.U32.AND P5, PT, R98, R3.reuse, PT ;  /* 0x000000036200720c */ /* 0x080fe40003fa4070 */
[----:B------:R-:W-:Y:S02]  /*13500*/  ISETP.GT.U32.AND.EX P0, PT, R101, RZ, PT, P0 ;  /* 0x000000ff6500720c */ /* 0x000fe40003f04100 */
[----:B------:R-:W-:Y:S01]  /*13510*/  ISETP.GT.U32.AND.EX P5, PT, R97, RZ, PT, P5 ;  /* 0x000000ff6100720c */ /* 0x000fe20003fa4150 */
[----:B------:R-:W-:Y:S01]  /*13520*/  FMUL R97, R58, UR13 ;  /* 0x0000000d3a617c20 */ /* 0x000fe20008400000 */
[----:B------:R-:W-:Y:S01]  /*13530*/  ISETP.GT.U32.AND.EX P2, PT, R99, RZ, PT, P2 ;  /* 0x000000ff6300720c */ /* 0x000fe20003f44120 */
[----:B------:R-:W-:Y:S01]  /*13540*/  FMUL R58, R59, UR13 ;  /* 0x0000000d3b3a7c20 */ /* 0x000fe20008400000 */
[----:B------:R-:W-:Y:S01]  /*13550*/  FSEL R20, R20, -INF , !P0 ;  /* 0xff80000014147808 */ /* 0x000fe20004000000 */
[----:B------:R-:W-:Y:S01]  /*13560*/  FMUL R59, R61, UR13 ;  /* 0x0000000d3d3b7c20 */ /* 0x000fe20008400000 */
[----:B------:R-:W-:Y:S01]  /*13570*/  ISETP.GT.U32.AND P0, PT, R96, R3, PT ;  /* 0x000000036000720c */ /* 0x000fe20003f04070 */
[----:B------:R-:W-:Y:S01]  /*13580*/  FMUL R61, R66, UR13 ;  /* 0x0000000d423d7c20 */ /* 0x000fe20008400000 */
[----:B------:R-:W-:-:S02]  /*13590*/  FSEL R22, R22, -INF , !P5 ;  /* 0xff80000016167808 */ /* 0x000fc40006800000 */
[----:B------:R-:W-:Y:S02]  /*135a0*/  FSEL R21, R21, -INF , !P2 ;  /* 0xff80000015157808 */ /* 0x000fe40005000000 */
[-C--:B------:R-:W-:Y:S02]  /*135b0*/  ISETP.GT.U32.AND P5, PT, R92, R3.reuse, PT ;  /* 0x000000035c00720c */ /* 0x080fe40003fa4070 */
[----:B------:R-:W-:Y:S02]  /*135c0*/  ISETP.GT.U32.AND P2, PT, R94, R3, PT ;  /* 0x000000035e00720c */ /* 0x000fe40003f44070 */
[----:B------:R-:W-:Y:S02]  /*135d0*/  ISETP.GT.U32.AND.EX P0, PT, R95, RZ, PT, P0 ;  /* 0x000000ff5f00720c */ /* 0x000fe40003f04100 */
[----:B------:R-:W-:Y:S02]  /*135e0*/  ISETP.GT.U32.AND.EX P5, PT, R91, RZ, PT, P5 ;  /* 0x000000ff5b00720c */ /* 0x000fe40003fa4150 */
[----:B------:R-:W-:-:S02]  /*135f0*/  FSEL R23, R23, -INF , !P0 ;  /* 0xff80000017177808 */ /* 0x000fc40004000000 */
[----:B------:R-:W-:Y:S02]  /*13600*/  ISETP.GT.U32.AND.EX P2, PT, R93, RZ, PT, P2 ;  /* 0x000000ff5d00720c */ /* 0x000fe40003f44120 */
[-C--:B------:R-:W-:Y:S02]  /*13610*/  ISETP.GT.U32.AND P0, PT, R90, R3.reuse, PT ;  /* 0x000000035a00720c */ /* 0x080fe40003f04070 */
[----:B------:R-:W-:Y:S02]  /*13620*/  FSEL R25, R25, -INF , !P5 ;  /* 0xff80000019197808 */ /* 0x000fe40006800000 */
[----:B------:R-:W-:Y:S02]  /*13630*/  FSEL R24, R24, -INF , !P2 ;  /* 0xff80000018187808 */ /* 0x000fe40005000000 */
[-C--:B------:R-:W-:Y:S01]  /*13640*/  ISETP.GT.U32.AND P5, PT, R86, R3.reuse, PT ;  /* 0x000000035600720c */ /* 0x080fe20003fa4070 */
[----:B------:R-:W-:Y:S01]  /*13650*/  IMAD.U32 R86, RZ, RZ, UR68 ;  /* 0x00000044ff567e24 */ /* 0x000fe2000f8e00ff */
[----:B------:R-:W-:-:S02]  /*13660*/  ISETP.GT.U32.AND P2, PT, R88, R3, PT ;  /* 0x000000035800720c */ /* 0x000fc40003f44070 */
[----:B------:R-:W-:Y:S02]  /*13670*/  ISETP.GT.U32.AND.EX P0, PT, R89, RZ, PT, P0 ;  /* 0x000000ff5900720c */ /* 0x000fe40003f04100 */
[----:B------:R-:W-:Y:S01]  /*13680*/  ISETP.GT.U32.AND.EX P5, PT, R85, RZ, PT, P5 ;  /* 0x000000ff5500720c */ /* 0x000fe20003fa4150 */
[----:B------:R-:W-:Y:S01]  /*13690*/  IMAD.U32 R85, RZ, RZ, UR68 ;  /* 0x00000044ff557e24 */ /* 0x000fe2000f8e00ff */
[----:B------:R-:W-:Y:S02]  /*136a0*/  ISETP.GT.U32.AND.EX P2, PT, R87, RZ, PT, P2 ;  /* 0x000000ff5700720c */ /* 0x000fe40003f44120 */
[----:B------:R-:W-:Y:S02]  /*136b0*/  FSEL R26, R26, -INF , !P0 ;  /* 0xff8000001a1a7808 */ /* 0x000fe40004000000 */
[----:B------:R-:W-:Y:S01]  /*136c0*/  ISETP.GT.U32.AND P0, PT, R84, R3, PT ;  /* 0x000000035400720c */ /* 0x000fe20003f04070 */
[----:B------:R-:W-:Y:S01]  /*136d0*/  IMAD.U32 R84, RZ, RZ, UR68 ;  /* 0x00000044ff547e24 */ /* 0x000fe2000f8e00ff */
[----:B------:R-:W-:-:S02]  /*136e0*/  FSEL R28, R28, -INF , !P5 ;  /* 0xff8000001c1c7808 */ /* 0x000fc40006800000 */
[----:B------:R-:W-:Y:S02]  /*136f0*/  FSEL R27, R27, -INF , !P2 ;  /* 0xff8000001b1b7808 */ /* 0x000fe40005000000 */
[-C--:B------:R-:W-:Y:S01]  /*13700*/  ISETP.GT.U32.AND P5, PT, R80, R3.reuse, PT ;  /* 0x000000035000720c */ /* 0x080fe20003fa4070 */
[----:B------:R-:W-:Y:S01]  /*13710*/  IMAD.U32 R80, RZ, RZ, UR68 ;  /* 0x00000044ff507e24 */ /* 0x000fe2000f8e00ff */
[----:B------:R-:W-:Y:S01]  /*13720*/  ISETP.GT.U32.AND P2, PT, R82, R3, PT ;  /* 0x000000035200720c */ /* 0x000fe20003f44070 */
[----:B------:R-:W-:Y:S01]  /*13730*/  IMAD.U32 R82, RZ, RZ, UR68 ;  /* 0x00000044ff527e24 */ /* 0x000fe2000f8e00ff */
[----:B------:R-:W-:Y:S01]  /*13740*/  ISETP.GT.U32.AND.EX P0, PT, R83, RZ, PT, P0 ;  /* 0x000000ff5300720c */ /* 0x000fe20003f04100 */
[----:B------:R-:W-:Y:S01]  /*13750*/  IMAD.U32 R83, RZ, RZ, UR68 ;  /* 0x00000044ff537e24 */ /* 0x000fe2000f8e00ff */
[----:B------:R-:W-:Y:S01]  /*13760*/  ISETP.GT.U32.AND.EX P5, PT, R79, RZ, PT, P5 ;  /* 0x000000ff4f00720c */ /* 0x000fe20003fa4150 */
[----:B------:R-:W-:Y:S01]  /*13770*/  IMAD.U32 R79, RZ, RZ, UR68 ;  /* 0x00000044ff4f7e24 */ /* 0x000fe2000f8e00ff */
[----:B------:R-:W-:Y:S01]  /*13780*/  ISETP.GT.U32.AND.EX P2, PT, R81, RZ, PT, P2 ;  /* 0x000000ff5100720c */ /* 0x000fe20003f44120 */
[----:B------:R-:W-:Y:S01]  /*13790*/  IMAD.U32 R81, RZ, RZ, UR68 ;  /* 0x00000044ff517e24 */ /* 0x000fe2000f8e00ff */
[----:B------:R-:W-:-:S02]  /*137a0*/  FSEL R29, R29, -INF , !P0 ;  /* 0xff8000001d1d7808 */ /* 0x000fc40004000000 */
[-C--:B------:R-:W-:Y:S01]  /*137b0*/  ISETP.GT.U32.AND P0, PT, R78, R3.reuse, PT ;  /* 0x000000034e00720c */ /* 0x080fe20003f04070 */
[----:B------:R-:W-:Y:S01]  /*137c0*/  IMAD.U32 R78, RZ, RZ, UR68 ;  /* 0x00000044ff4e7e24 */ /* 0x000fe2000f8e00ff */
[----:B------:R-:W-:Y:S02]  /*137d0*/  FSEL R31, R31, -INF , !P5 ;  /* 0xff8000001f1f7808 */ /* 0x000fe40006800000 */
[----:B------:R-:W-:Y:S02]  /*137e0*/  FSEL R30, R30, -INF , !P2 ;  /* 0xff8000001e1e7808 */ /* 0x000fe40005000000 */
[-C--:B------:R-:W-:Y:S01]  /*137f0*/  ISETP.GT.U32.AND P5, PT, R74, R3.reuse, PT ;  /* 0x000000034a00720c */ /* 0x080fe20003fa4070 */
[----:B------:R-:W-:Y:S01]  /*13800*/  IMAD.U32 R74, RZ, RZ, UR68 ;  /* 0x00000044ff4a7e24 */ /* 0x000fe2000f8e00ff */
[----:B------:R-:W-:Y:S01]  /*13810*/  ISETP.GT.U32.AND P2, PT, R76, R3, PT ;  /* 0x000000034c00720c */ /* 0x000fe20003f44070 */
[----:B------:R-:W-:Y:S01]  /*13820*/  IMAD.U32 R76, RZ, RZ, UR68 ;  /* 0x00000044ff4c7e24 */ /* 0x000fe2000f8e00ff */
[----:B------:R-:W-:Y:S01]  /*13830*/  ISETP.GT.U32.AND.EX P0, PT, R77, RZ, PT, P0 ;  /* 0x000000ff4d00720c */ /* 0x000fe20003f04100 */
[----:B------:R-:W-:Y:S01]  /*13840*/  IMAD.U32 R77, RZ, RZ, UR68 ;  /* 0x00000044ff4d7e24 */ /* 0x000fe2000f8e00ff */
[----:B------:R-:W-:-:S02]  /*13850*/  ISETP.GT.U32.AND.EX P2, PT, R75, RZ, PT, P2 ;  /* 0x000000ff4b00720c */ /* 0x000fc40003f44120 */
[--C-:B------:R-:W-:Y:S02]  /*13860*/  LOP3.LUT R74, R74, 0x21, R137.reuse, 0xfe, !PT ;  /* 0x000000214a4a7812 */ /* 0x100fe400078efe89 */
[--C-:B------:R-:W-:Y:S02]  /*13870*/  LOP3.LUT R79, R79, 0x2d, R137.reuse, 0xfe, !PT ;  /* 0x0000002d4f4f7812 */ /* 0x100fe400078efe89 */
[--C-:B------:R-:W-:Y:S02]  /*13880*/  LOP3.LUT R18, R18, 0x2c, R137.reuse, 0xfe, !PT ;  /* 0x0000002c12127812 */ /* 0x100fe400078efe89 */
[--C-:B------:R-:W-:Y:S02]  /*13890*/  LOP3.LUT R12, R12, 0x2b, R137.reuse, 0xfe, !PT ;  /* 0x0000002b0c0c7812 */ /* 0x100fe400078efe89 */
[--C-:B------:R-:W-:Y:S02]  /*138a0*/  LOP3.LUT R78, R78, 0x2a, R137.reuse, 0xfe, !PT ;  /* 0x0000002a4e4e7812 */ /* 0x100fe400078efe89 */
[----:B------:R-:W-:-:S02]  /*138b0*/  LOP3.LUT R77, R77, 0x29, R137, 0xfe, !PT ;  /* 0x000000294d4d7812 */ /* 0x000fc400078efe89 */
[--C-:B------:R-:W-:Y:S02]  /*138c0*/  LOP3.LUT R82, R82, 0x28, R137.reuse, 0xfe, !PT ;  /* 0x0000002852527812 */ /* 0x100fe400078efe89 */
[--C-:B------:R-:W-:Y:S02]  /*138d0*/  LOP3.LUT R81, R81, 0x27, R137.reuse, 0xfe, !PT ;  /* 0x0000002751517812 */ /* 0x100fe400078efe89 */
[--C-:B------:R-:W-:Y:S02]  /*138e0*/  LOP3.LUT R80, R80, 0x26, R137.reuse, 0xfe, !PT ;  /* 0x0000002650507812 */ /* 0x100fe400078efe89 */
[--C-:B------:R-:W-:Y:S02]  /*138f0*/  LOP3.LUT R83, R83, 0x25, R137.reuse, 0xfe, !PT ;  /* 0x0000002553537812 */ /* 0x100fe400078efe89 */
[--C-:B------:R-:W-:Y:S02]  /*13900*/  LOP3.LUT R76, R76, 0x24, R137.reuse, 0xfe, !PT ;  /* 0x000000244c4c7812 */ /* 0x100fe400078efe89 */
[----:B------:R-:W-:-:S02]  /*13910*/  LOP3.LUT R84, R84, 0x23, R137, 0xfe, !PT ;  /* 0x0000002354547812 */ /* 0x000fc400078efe89 */
[--C-:B------:R-:W-:Y:S02]  /*13920*/  LOP3.LUT R85, R85, 0x22, R137.reuse, 0xfe, !PT ;  /* 0x0000002255557812 */ /* 0x100fe400078efe89 */
[----:B------:R-:W-:Y:S02]  /*13930*/  FSEL R32, R32, -INF , !P0 ;  /* 0xff80000020207808 */ /* 0x000fe40004000000 */
[----:B------:R-:W-:Y:S02]  /*13940*/  ISETP.GT.U32.AND.EX P5, PT, R73, RZ, PT, P5 ;  /* 0x000000ff4900720c */ /* 0x000fe40003fa4150 */
[----:B------:R-:W-:Y:S02]  /*13950*/  LOP3.LUT R137, R86, 0x20, R137, 0xfe, !PT ;  /* 0x0000002056897812 */ /* 0x000fe400078efe89 */
[----:B------:R-:W-:Y:S01]  /*13960*/  ISETP.GT.U32.AND P0, PT, R72, R3, PT ;  /* 0x000000034800720c */ /* 0x000fe20003f04070 */
[----:B------:R-:W-:Y:S01]  /*13970*/  IMAD.U32 R72, RZ, RZ, UR69 ;  /* 0x00000045ff487e24 */ /* 0x000fe2000f8e00ff */
[----:B------:R-:W-:-:S02]  /*13980*/  FSEL R33, R33, -INF , !P2 ;  /* 0xff80000021217808 */ /* 0x000fc40005000000 */
[-C--:B------:R-:W-:Y:S02]  /*13990*/  ISETP.GT.U32.AND P2, PT, R74, R3.reuse, PT ;  /* 0x000000034a00720c */ /* 0x080fe40003f44070 */
[----:B------:R-:W-:Y:S02]  /*139a0*/  FSEL R74, R34, -INF , !P5 ;  /* 0xff800000224a7808 */ /* 0x000fe40006800000 */
[----:B------:R-:W-:Y:S01]  /*139b0*/  ISETP.GT.U32.AND.EX P0, PT, R71, RZ, PT, P0 ;  /* 0x000000ff4700720c */ /* 0x000fe20003f04100 */
[----:B------:R-:W-:Y:S01]  /*139c0*/  IMAD.U32 R71, RZ, RZ, UR69 ;  /* 0x00000045ff477e24 */ /* 0x000fe2000f8e00ff */
[----:B------:R-:W-:Y:S02]  /*139d0*/  ISETP.GT.U32.AND P5, PT, R137, R3, PT ;  /* 0x000000038900720c */ /* 0x000fe40003fa4070 */
[----:B------:R-:W-:Y:S01]  /*139e0*/  FSEL R34, R35, -INF , !P0 ;  /* 0xff80000023227808 */ /* 0x000fe20004000000 */
[----:B------:R-:W-:Y:S01]  /*139f0*/  IMAD.U32 R35, RZ, RZ, UR69 ;  /* 0x00000045ff237e24 */ /* 0x000fe2000f8e00ff */
[----:B------:R-:W-:-:S02]  /*13a00*/  ISETP.GT.U32.AND.EX P5, PT, R72, RZ, PT, P5 ;  /* 0x000000ff4800720c */ /* 0x000fc40003fa4150 */
[----:B------:R-:W-:Y:S02]  /*13a10*/  ISETP.GT.U32.AND.EX P2, PT, R71, RZ, PT, P2 ;  /* 0x000000ff4700720c */ /* 0x000fe40003f44120 */
[----:B------:R-:W-:Y:S01]  /*13a20*/  FSEL R75, R36, -INF , !P5 ;  /* 0xff800000244b7808 */ /* 0x000fe20006800000 */
[----:B------:R-:W-:Y:S01]  /*13a30*/  IMAD.U32 R36, RZ, RZ, UR69 ;  /* 0x00000045ff247e24 */ /* 0x000fe2000f8e00ff */
[-C--:B------:R-:W-:Y:S02]  /*13a40*/  ISETP.GT.U32.AND P5, PT, R76, R3.reuse, PT ;  /* 0x000000034c00720c */ /* 0x080fe40003fa4070 */
[----:B------:R-:W-:Y:S01]  /*13a50*/  FSEL R76, R37, -INF , !P2 ;  /* 0xff800000254c7808 */ /* 0x000fe20005000000 */
[----:B------:R-:W-:Y:S01]  /*13a60*/  IMAD.U32 R37, RZ, RZ, UR69 ;  /* 0x00000045ff257e24 */ /* 0x000fe2000f8e00ff */
[----:B------:R-:W-:Y:S02]  /*13a70*/  ISETP.GT.U32.AND P2, PT, R84, R3, PT ;  /* 0x000000035400720c */ /* 0x000fe40003f44070 */
[----:B------:R-:W-:-:S02]  /*13a80*/  ISETP.GT.U32.AND.EX P5, PT, R36, RZ, PT, P5 ;  /* 0x000000ff2400720c */ /* 0x000fc40003fa4150 */
[----:B------:R-:W-:Y:S02]  /*13a90*/  ISETP.GT.U32.AND.EX P2, PT, R37, RZ, PT, P2 ;  /* 0x000000ff2500720c */ /* 0x000fe40003f44120 */
[-C--:B------:R-:W-:Y:S02]  /*13aa0*/  ISETP.GT.U32.AND P0, PT, R85, R3.reuse, PT ;  /* 0x000000035500720c */ /* 0x080fe40003f04070 */
[----:B------:R-:W-:Y:S02]  /*13ab0*/  FSEL R88, R39, -INF , !P2 ;  /* 0xff80000027587808 */ /* 0x000fe40005000000 */
[----:B------:R-:W-:Y:S02]  /*13ac0*/  ISETP.GT.U32.AND P2, PT, R82, R3, PT ;  /* 0x000000035200720c */ /* 0x000fe40003f44070 */
[----:B------:R-:W-:Y:S02]  /*13ad0*/  FSEL R85, R40, -INF , !P5 ;  /* 0xff80000028557808 */ /* 0x000fe40006800000 */
[----:B------:R-:W-:-:S02]  /*13ae0*/  ISETP.GT.U32.AND.EX P2, PT, R36, RZ, PT, P2 ;  /* 0x000000ff2400720c */ /* 0x000fc40003f44120 */
[----:B------:R-:W-:Y:S01]  /*13af0*/  ISETP.GT.U32.AND.EX P0, PT, R35, RZ, PT, P0 ;  /* 0x000000ff2300720c */ /* 0x000fe20003f04100 */
[----:B------:R-:W-:Y:S01]  /*13b00*/  FMUL R35, R38, UR13 ;  /* 0x0000000d26237c20 */ /* 0x000fe20008400000 */
[-C--:B------:R-:W-:Y:S01]  /*13b10*/  ISETP.GT.U32.AND P5, PT, R81, R3.reuse, PT ;  /* 0x000000035100720c */ /* 0x080fe20003fa4070 */
[----:B------:R-:W-:Y:S01]  /*13b20*/  IMAD.U32 R38, RZ, RZ, UR69 ;  /* 0x00000045ff267e24 */ /* 0x000fe2000f8e00ff */
[----:B------:R-:W-:Y:S02]  /*13b30*/  FSEL R72, R44, -INF , !P2 ;  /* 0xff8000002c487808 */ /* 0x000fe40005000000 */
[----:B------:R-:W-:Y:S02]  /*13b40*/  ISETP.GT.U32.AND P2, PT, R77, R3, PT ;  /* 0x000000034d00720c */ /* 0x000fe40003f44070 */
[----:B------:R-:W-:Y:S02]  /*13b50*/  ISETP.GT.U32.AND.EX P5, PT, R36, RZ, PT, P5 ;  /* 0x000000ff2400720c */ /* 0x000fe40003fa4150 */
[----:B------:R-:W-:-:S02]  /*13b60*/  ISETP.GT.U32.AND.EX P2, PT, R38, RZ, PT, P2 ;  /* 0x000000ff2600720c */ /* 0x000fc40003f44120 */
[----:B------:R-:W-:Y:S02]  /*13b70*/  FSEL R86, R43, -INF , !P5 ;  /* 0xff8000002b567808 */ /* 0x000fe40006800000 */
[----:B------:R-:W-:Y:S02]  /*13b80*/  ISETP.GT.U32.AND P5, PT, R78, R3, PT ;  /* 0x000000034e00720c */ /* 0x000fe40003fa4070 */
[----:B------:R-:W-:Y:S02]  /*13b90*/  ISETP.GT.U32.AND.EX P4, PT, R37, RZ, PT, P4 ;  /* 0x000000ff2500720c */ /* 0x000fe40003f84140 */
[----:B------:R-:W-:Y:S02]  /*13ba0*/  ISETP.GT.U32.AND.EX P6, PT, R129, RZ, PT, P6 ;  /* 0x000000ff8100720c */ /* 0x000fe40003fc4160 */
[----:B------:R-:W-:Y:S02]  /*13bb0*/  FSEL R87, R45, -INF , !P2 ;  /* 0xff8000002d577808 */ /* 0x000fe40005000000 */
[----:B------:R-:W-:-:S02]  /*13bc0*/  FSEL R35, R35, -INF , !P0 ;  /* 0xff80000023237808 */ /* 0x000fc40004000000 */
[-C--:B------:R-:W-:Y:S02]  /*13bd0*/  ISETP.GT.U32.AND P2, PT, R18, R3.reuse, PT ;  /* 0x000000031200720c */ /* 0x080fe40003f44070 */
[-C--:B------:R-:W-:Y:S02]  /*13be0*/  ISETP.GT.U32.AND P0, PT, R83, R3.reuse, PT ;  /* 0x000000035300720c */ /* 0x080fe40003f04070 */
[----:B------:R-:W-:Y:S02]  /*13bf0*/  ISETP.GT.U32.AND.EX P5, PT, R36, RZ, PT, P5 ;  /* 0x000000ff2400720c */ /* 0x000fe40003fa4150 */
[----:B------:R-:W-:Y:S02]  /*13c00*/  SEL R18, RZ, 0x1, !P4 ;  /* 0x00000001ff127807 */ /* 0x000fe40006000000 */
[----:B------:R-:W-:Y:S02]  /*13c10*/  FSEL R6, R6, -INF , !P6 ;  /* 0xff80000006067808 */ /* 0x000fe40007000000 */
[----:B------:R-:W-:Y:S01]  /*13c20*/  ISETP.GT.U32.AND.EX P0, PT, R36, RZ, PT, P0 ;  /* 0x000000ff2400720c */ /* 0x000fe20003f04100 */
[----:B------:R-:W-:Y:S01]  /*13c30*/  IMAD.IADD R18, R18, 0x1, R181 ;  /* 0x0000000112127824 */ /* 0x000fe200078e02b5 */
[----:B------:R-:W-:Y:S01]  /*13c40*/  FSEL R73, R46, -INF , !P5 ;  /* 0xff8000002e497808 */ /* 0x000fe20006800000 */
[----:B------:R-:W-:Y:S01]  /*13c50*/  IMAD.SHL.U32 R36, R2, 0x100, RZ ;  /* 0x0000010002247824 */ /* 0x000fe200078e00ff */
[----:B------:R-:W-:Y:S01]  /*13c60*/  ISETP.GT.U32.AND P5, PT, R12, R3, PT ;  /* 0x000000030c00720c */ /* 0x000fe20003fa4070 */
[----:B------:R-:W-:Y:S01]  /*13c70*/  IMAD.U32 R2, RZ, RZ, UR69 ;  /* 0x00000045ff027e24 */ /* 0x000fe2000f8e00ff */
[----:B------:R-:W-:-:S02]  /*13c80*/  FMNMX3 R12, R4, R5, R6, !PT ;  /* 0x00000005040c7276 */ /* 0x000fc40007800006 */
[----:B------:R-:W-:Y:S02]  /*13c90*/  FSEL R71, R41, -INF , !P0 ;  /* 0xff80000029477808 */ /* 0x000fe40004000000 */
[----:B------:R-:W-:Y:S02]  /*13ca0*/  ISETP.GT.U32.AND P0, PT, R80, R3, PT ;  /* 0x000000035000720c */ /* 0x000fe40003f04070 */
[----:B------:R-:W-:Y:S02]  /*13cb0*/  LOP3.LUT R18, R18, 0x3, RZ, 0xc0, !PT ;  /* 0x0000000312127812 */ /* 0x000fe400078ec0ff */
[----:B------:R-:W-:Y:S02]  /*13cc0*/  FMNMX3 R12, R12, R7, R8, !PT ;  /* 0x000000070c0c7276 */ /* 0x000fe40007800008 */
[----:B------:R-:W-:Y:S02]  /*13cd0*/  ISETP.GT.U32.AND.EX P0, PT, R37, RZ, PT, P0 ;  /* 0x000000ff2500720c */ /* 0x000fe40003f04100 */
[----:B------:R-:W-:-:S02]  /*13ce0*/  LOP3.LUT R131, R131, 0x3, RZ, 0xc0, !PT ;  /* 0x0000000383837812 */ /* 0x000fc400078ec0ff */
[----:B------:R-:W-:Y:S02]  /*13cf0*/  IADD3 R18, PT, PT, R18, R179, R177 ;  /* 0x000000b312127210 */ /* 0x000fe40007ffe0b1 */
[----:B------:R-:W-:Y:S01]  /*13d00*/  FMNMX3 R37, R12, R9, R10, !PT ;  /* 0x000000090c257276 */ /* 0x000fe2000780000a */
[----:B------:R-:W-:Y:S01]  /*13d10*/  IMAD.U32 R12, RZ, RZ, UR69 ;  /* 0x00000045ff0c7e24 */ /* 0x000fe2000f8e00ff */
[----:B------:R-:W-:Y:S02]  /*13d20*/  IADD3 R128, PT, PT, R131, R128, R130 ;  /* 0x0000008083807210 */ /* 0x000fe40007ffe082 */
[----:B------:R-:W-:Y:S02]  /*13d30*/  LOP3.LUT R18, R18, 0xf, RZ, 0xc0, !PT ;  /* 0x0000000f12127812 */ /* 0x000fe400078ec0ff */
[----:B------:R-:W-:Y:S02]  /*13d40*/  FMNMX3 R37, R37, R11, R13, !PT ;  /* 0x0000000b25257276 */ /* 0x000fe4000780000d */
[----:B------:R-:W-:Y:S01]  /*13d50*/  LOP3.LUT R36, R36, 0xf00, RZ, 0xe2, !PT ;  /* 0x00000f0024247812 */ /* 0x000fe200078ee2ff */
[----:B------:R-:W-:Y:S01]  /*13d60*/  IMAD R18, R128, 0x10, R18 ;  /* 0x0000001080127824 */ /* 0x000fe200078e0212 */
[----:B------:R-:W-:-:S02]  /*13d70*/  FMNMX3 R37, R37, R112, R14, !PT ;  /* 0x0000007025257276 */ /* 0x000fc4000780000e */
[----:B------:R-:W-:Y:S01]  /*13d80*/  ISETP.GT.U32.AND.EX P3, PT, R2, RZ, PT, P3 ;  /* 0x000000ff0200720c */ /* 0x000fe20003f64130 */
[----:B------:R-:W-:Y:S01]  /*13d90*/  IMAD R36, R176, 0x1000, R36 ;  /* 0x00001000b0247824 */ /* 0x000fe200078e0224 */
[----:B------:R-:W-:Y:S02]  /*13da0*/  FMNMX3 R37, R37, R15, R16, !PT ;  /* 0x0000000f25257276 */ /* 0x000fe40007800010 */
[----:B------:R-:W-:Y:S02]  /*13db0*/  LOP3.LUT R18, R18, 0xff, RZ, 0xc0, !PT ;  /* 0x000000ff12127812 */ /* 0x000fe400078ec0ff */
[----:B------:R-:W-:Y:S02]  /*13dc0*/  FMNMX3 R37, R37, R17, R19, !PT ;  /* 0x0000001125257276 */ /* 0x000fe40007800013 */
[----:B------:R-:W-:Y:S01]  /*13dd0*/  ISETP.GT.U32.AND.EX P1, PT, R2, RZ, PT, P1 ;  /* 0x000000ff0200720c */ /* 0x000fe20003f24110 */
[----:B------:R-:W-:Y:S01]  /*13de0*/  IMAD.IADD R2, R36, 0x1, R18 ;  /* 0x0000000124027824 */ /* 0x000fe200078e0212 */
[----:B------:R-:W-:Y:S01]  /*13df0*/  FMNMX3 R36, R37, R100, R20, !PT ;  /* 0x0000006425247276 */ /* 0x000fe20007800014 */
[----:B------:R-:W-:Y:S01]  /*13e00*/  IMAD.U32 R18, RZ, RZ, UR69 ;  /* 0x00000045ff127e24 */ /* 0x000fe2000f8e00ff */
[----:B------:R-:W-:-:S02]  /*13e10*/  FSEL R89, R42, -INF , !P0 ;  /* 0xff8000002a597808 */ /* 0x000fc40004000000 */
[----:B------:R-:W-:Y:S02]  /*13e20*/  FMNMX3 R36, R36, R21, R22, !PT ;  /* 0x0000001524247276 */ /* 0x000fe40007800016 */
[----:B------:R-:W-:Y:S02]  /*13e30*/  ISETP.GT.U32.AND P0, PT, R79, R3, PT ;  /* 0x000000034f00720c */ /* 0x000fe40003f04070 */
[----:B------:R-:W-:Y:S02]  /*13e40*/  FMNMX3 R36, R36, R23, R24, !PT ;  /* 0x0000001724247276 */ /* 0x000fe40007800018 */
[----:B------:R-:W-:Y:S02]  /*13e50*/  LOP3.LUT R2, R2, 0xffff, RZ, 0xc0, !PT ;  /* 0x0000ffff02027812 */ /* 0x000fe400078ec0ff */
[----:B------:R-:W-:Y:S02]  /*13e60*/  FMNMX3 R36, R36, R25, R26, !PT ;  /* 0x0000001924247276 */ /* 0x000fe4000780001a */
[----:B------:R-:W-:-:S02]  /*13e70*/  ISETP.GT.U32.AND.EX P0, PT, R12, RZ, PT, P0 ;  /* 0x000000ff0c00720c */ /* 0x000fc40003f04100 */
[----:B------:R-:W-:Y:S02]  /*13e80*/  FMNMX3 R36, R36, R27, R28, !PT ;  /* 0x0000001b24247276 */ /* 0x000fe4000780001c */
[----:B------:R-:W-:Y:S02]  /*13e90*/  ISETP.GT.U32.AND.EX P2, PT, R12, RZ, PT, P2 ;  /* 0x000000ff0c00720c */ /* 0x000fe40003f44120 */
[----:B------:R-:W-:Y:S02]  /*13ea0*/  FMNMX3 R36, R36, R29, R30, !PT ;  /* 0x0000001d24247276 */ /* 0x000fe4000780001e */
[----:B------:R-:W-:Y:S02]  /*13eb0*/  SHF.R.U32.HI R12, RZ, 0xe, R2 ;  /* 0x0000000eff0c7819 */ /* 0x000fe40000011602 */
[----:B------:R-:W-:Y:S02]  /*13ec0*/  FMNMX3 R36, R36, R31, R32, !PT ;  /* 0x0000001f24247276 */ /* 0x000fe40007800020 */
[----:B------:R-:W-:-:S02]  /*13ed0*/  ISETP.GT.U32.AND.EX P5, PT, R18, RZ, PT, P5 ;  /* 0x000000ff1200720c */ /* 0x000fc40003fa4150 */
[----:B------:R-:W-:Y:S02]  /*13ee0*/  FMNMX3 R36, R36, R33, R74, !PT ;  /* 0x0000002124247276 */ /* 0x000fe4000780004a */
[----:B------:R-:W-:Y:S02]  /*13ef0*/  SHF.R.U32.HI R18, RZ, 0xf, R2 ;  /* 0x0000000fff127819 */ /* 0x000fe40000011602 */
[----:B------:R-:W-:Y:S02]  /*13f00*/  FMNMX3 R36, R36, R34, R75, !PT ;  /* 0x0000002224247276 */ /* 0x000fe4000780004b */
[----:B------:R-:W-:Y:S02]  /*13f10*/  FSEL R92, R48, -INF , !P2 ;  /* 0xff800000305c7808 */ /* 0x000fe40005000000 */
[----:B------:R-:W-:Y:S02]  /*13f20*/  FMNMX3 R36, R36, R76, R35, !PT ;  /* 0x0000004c24247276 */ /* 0x000fe40007800023 */
[----:B------:R-:W-:-:S02]  /*13f30*/  LOP3.LUT P2, RZ, R12, 0x1, RZ, 0xc0, !PT ;  /* 0x000000010cff7812 */ /* 0x000fc4000784c0ff */
[----:B------:R-:W-:Y:S02]  /*13f40*/  FMNMX3 R36, R36, R88, R85, !PT ;  /* 0x0000005824247276 */ /* 0x000fe40007800055 */
[----:B------:R-:W-:Y:S02]  /*13f50*/  FSEL R68, R47, -INF , !P5 ;  /* 0xff8000002f447808 */ /* 0x000fe40006800000 */
[----:B------:R-:W-:Y:S02]  /*13f60*/  FMNMX3 R36, R36, R71, R89, !PT ;  /* 0x0000004724247276 */ /* 0x000fe40007800059 */
[----:B------:R-:W-:Y:S02]  /*13f70*/  SHF.R.U32.HI R12, RZ, 0xc, R2 ;  /* 0x0000000cff0c7819 */ /* 0x000fe40000011602 */
[----:B------:R-:W-:Y:S02]  /*13f80*/  FMNMX3 R36, R36, R86, R72, !PT ;  /* 0x0000005624247276 */ /* 0x000fe40007800048 */
[----:B------:R-:W-:-:S02]  /*13f90*/  LOP3.LUT P5, RZ, R18, 0x1, RZ, 0xc0, !PT ;  /* 0x0000000112ff7812 */ /* 0x000fc400078ac0ff */
[--C-:B------:R-:W-:Y:S02]  /*13fa0*/  SHF.R.U32.HI R18, RZ, 0xd, R2.reuse ;  /* 0x0000000dff127819 */ /* 0x100fe40000011602 */
[----:B------:R-:W-:Y:S02]  /*13fb0*/  FSEL R93, R50, -INF , !P1 ;  /* 0xff800000325d7808 */ /* 0x000fe40004800000 */
[----:B------:R-:W-:Y:S02]  /*13fc0*/  FMNMX3 R36, R36, R87, R73, !PT ;  /* 0x0000005724247276 */ /* 0x000fe40007800049 */
[----:B------:R-:W-:Y:S02]  /*13fd0*/  LOP3.LUT P1, RZ, R12, 0x1, RZ, 0xc0, !PT ;  /* 0x000000010cff7812 */ /* 0x000fe4000782c0ff */
[----:B------:R-:W-:Y:S02]  /*13fe0*/  FSEL R69, R49, -INF , !P0 ;  /* 0xff80000031457808 */ /* 0x000fe40004000000 */
[----:B------:R-:W-:-:S02]  /*13ff0*/  SHF.R.U32.HI R12, RZ, 0xa, R2 ;  /* 0x0000000aff0c7819 */ /* 0x000fc40000011602 */
[----:B------:R-:W-:Y:S02]  /*14000*/  LOP3.LUT P0, RZ, R18, 0x1, RZ, 0xc0, !PT ;  /* 0x0000000112ff7812 */ /* 0x000fe4000780c0ff */
[----:B------:R-:W-:Y:S02]  /*14010*/  SHF.R.U32.HI R18, RZ, 0xb, R2 ;  /* 0x0000000bff127819 */ /* 0x000fe40000011602 */
[----:B------:R-:W-:Y:S02]  /*14020*/  FMNMX3 R36, R36, R68, R92, !PT ;  /* 0x0000004424247276 */ /* 0x000fe4000780005c */
[----:B------:R-:W-:Y:S02]  /*14030*/  FSEL R94, R52, -INF , !P5 ;  /* 0xff800000345e7808 */ /* 0x000fe40006800000 */
[----:B------:R-:W-:Y:S02]  /*14040*/  LOP3.LUT P5, RZ, R12, 0x1, RZ, 0xc0, !PT ;  /* 0x000000010cff7812 */ /* 0x000fe400078ac0ff */
[----:B------:R-:W-:-:S02]  /*14050*/  FSEL R70, R51, -INF , !P3 ;  /* 0xff80000033467808 */ /* 0x000fc40005800000 */
[--C-:B------:R-:W-:Y:S02]  /*14060*/  SHF.R.U32.HI R12, RZ, 0x8, R2.reuse ;  /* 0x00000008ff0c7819 */ /* 0x100fe40000011602 */
[----:B------:R-:W-:Y:S02]  /*14070*/  LOP3.LUT P3, RZ, R18, 0x1, RZ, 0xc0, !PT ;  /* 0x0000000112ff7812 */ /* 0x000fe4000786c0ff */
[----:B------:R-:W-:Y:S02]  /*14080*/  FMNMX3 R36, R36, R69, R93, !PT ;  /* 0x0000004524247276 */ /* 0x000fe4000780005d */
[----:B------:R-:W-:Y:S02]  /*14090*/  SHF.R.U32.HI R18, RZ, 0x9, R2 ;  /* 0x00000009ff127819 */ /* 0x000fe40000011602 */
[----:B------:R-:W-:Y:S02]  /*140a0*/  FSEL R95, R54, -INF , !P0 ;  /* 0xff800000365f7808 */ /* 0x000fe40004000000 */
[----:B------:R-:W-:-:S02]  /*140b0*/  LOP3.LUT P0, RZ, R12, 0x1, RZ, 0xc0, !PT ;  /* 0x000000010cff7812 */ /* 0x000fc4000780c0ff */
[----:B------:R-:W-:Y:S02]  /*140c0*/  FSEL R90, R53, -INF , !P2 ;  /* 0xff800000355a7808 */ /* 0x000fe40005000000 */
[----:B------:R-:W-:Y:S02]  /*140d0*/  SHF.R.U32.HI R12, RZ, 0x6, R2 ;  /* 0x00000006ff0c7819 */ /* 0x000fe40000011602 */
[----:B------:R-:W-:Y:S02]  /*140e0*/  FMNMX3 R36, R36, R70, R94, !PT ;  /* 0x0000004624247276 */ /* 0x000fe4000780005e */
[----:B------:R-:W-:Y:S02]  /*140f0*/  LOP3.LUT P2, RZ, R18, 0x1, RZ, 0xc0, !PT ;  /* 0x0000000112ff7812 */ /* 0x000fe4000784c0ff */
[----:B------:R-:W-:Y:S02]  /*14100*/  SHF.R.U32.HI R18, RZ, 0x7, R2 ;  /* 0x00000007ff127819 */ /* 0x000fe40000011602 */
[----:B------:R-:W-:Y:S01]  /*14110*/  FSEL R96, R56, -INF , !P3 ;  /* 0xff80000038607808 */ /* 0x000fe20005800000 */
[----:B------:R-:W-:Y:S01]  /*14120*/  FMUL R56, R67, UR13 ;  /* 0x0000000d43387c20 */ /* 0x000fe20008400000 */
[----:B------:R-:W-:Y:S01]  /*14130*/  FSEL R91, R55, -INF , !P1 ;  /* 0xff800000375b7808 */ /* 0x000fe20004800000 */
[----:B------:R-:W3:Y:S01]  /*14140*/  LDL.64 R66, [R1+0x280] ;  /* 0x0002800001427983 */ /* 0x000ee20000100a00 */
[----:B------:R-:W-:-:S02]  /*14150*/  LOP3.LUT P3, RZ, R12, 0x1, RZ, 0xc0, !PT ;  /* 0x000000010cff7812 */ /* 0x000fc4000786c0ff */
[----:B------:R-:W-:Y:S02]  /*14160*/  FMNMX3 R36, R36, R90, R95, !PT ;  /* 0x0000005a24247276 */ /* 0x000fe4000780005f */
[--C-:B------:R-:W-:Y:S02]  /*14170*/  SHF.R.U32.HI R12, RZ, 0x4, R2.reuse ;  /* 0x00000004ff0c7819 */ /* 0x100fe40000011602 */
[----:B------:R-:W-:Y:S02]  /*14180*/  LOP3.LUT P1, RZ, R18, 0x1, RZ, 0xc0, !PT ;  /* 0x0000000112ff7812 */ /* 0x000fe4000782c0ff */
[----:B------:R-:W-:Y:S02]  /*14190*/  SHF.R.U32.HI R18, RZ, 0x5, R2 ;  /* 0x00000005ff127819 */ /* 0x000fe40000011602 */
[----:B------:R-:W-:Y:S02]  /*141a0*/  FSEL R57, R57, -INF , !P5 ;  /* 0xff80000039397808 */ /* 0x000fe40006800000 */
[----:B------:R-:W-:-:S02]  /*141b0*/  FSEL R97, R97, -INF , !P2 ;  /* 0xff80000061617808 */ /* 0x000fc40005000000 */
[----:B------:R-:W-:Y:S02]  /*141c0*/  FMNMX3 R36, R36, R91, R96, !PT ;  /* 0x0000005b24247276 */ /* 0x000fe40007800060 */
[----:B------:R-:W-:Y:S02]  /*141d0*/  LOP3.LUT P2, RZ, R12, 0x1, RZ, 0xc0, !PT ;  /* 0x000000010cff7812 */ /* 0x000fe4000784c0ff */
[--C-:B------:R-:W-:Y:S02]  /*141e0*/  SHF.R.U32.HI R12, RZ, 0x2, R2.reuse ;  /* 0x00000002ff0c7819 */ /* 0x100fe40000011602 */
[----:B------:R-:W-:Y:S02]  /*141f0*/  LOP3.LUT P5, RZ, R18, 0x1, RZ, 0xc0, !PT ;  /* 0x0000000112ff7812 */ /* 0x000fe400078ac0ff */
[----:B------:R-:W-:Y:S02]  /*14200*/  SHF.R.U32.HI R18, RZ, 0x3, R2 ;  /* 0x00000003ff127819 */ /* 0x000fe40000011602 */
[----:B------:R-:W-:-:S02]  /*14210*/  FSEL R58, R58, -INF , !P0 ;  /* 0xff8000003a3a7808 */ /* 0x000fc40004000000 */
[----:B------:R-:W-:Y:S02]  /*14220*/  FSEL R60, R60, -INF , !P1 ;  /* 0xff8000003c3c7808 */ /* 0x000fe40004800000 */
[----:B------:R-:W-:Y:S02]  /*14230*/  FMNMX3 R36, R36, R57, R97, !PT ;  /* 0x0000003924247276 */ /* 0x000fe40007800061 */
[----:B------:R-:W-:Y:S02]  /*14240*/  SHF.R.U32.HI R2, RZ, 0x1, R2 ;  /* 0x00000001ff027819 */ /* 0x000fe40000011602 */
[----:B------:R-:W-:Y:S01]  /*14250*/  LOP3.LUT P1, RZ, R12, 0x1, RZ, 0xc0, !PT ;  /* 0x000000010cff7812 */ /* 0x000fe2000782c0ff */
[----:B------:R-:W-:Y:S01]  /*14260*/  FMUL R12, R64, UR13 ;  /* 0x0000000d400c7c20 */ /* 0x000fe20008400000 */
[----:B------:R-:W-:Y:S02]  /*14270*/  LOP3.LUT P0, RZ, R18, 0x1, RZ, 0xc0, !PT ;  /* 0x0000000112ff7812 */ /* 0x000fe4000780c0ff */
[----:B------:R-:W-:-:S02]  /*14280*/  FSEL R59, R59, -INF , !P3 ;  /* 0xff8000003b3b7808 */ /* 0x000fc40005800000 */
[----:B------:R-:W-:Y:S02]  /*14290*/  FSEL R64, R62, -INF , !P5 ;  /* 0xff8000003e407808 */ /* 0x000fe40006800000 */
[----:B------:R-:W-:Y:S02]  /*142a0*/  FMNMX3 R36, R36, R58, R60, !PT ;  /* 0x0000003a24247276 */ /* 0x000fe4000780003c */
[----:B------:R-:W-:Y:S01]  /*142b0*/  LOP3.LUT P3, RZ, R2, 0x1, RZ, 0xc0, !PT ;  /* 0x0000000102ff7812 */ /* 0x000fe2000786c0ff */
[----:B------:R-:W-:Y:S01]  /*142c0*/  FMUL R2, R65, UR13 ;  /* 0x0000000d41027c20 */ /* 0x000fe20008400000 */
[----:B------:R-:W-:Y:S02]  /*142d0*/  FSEL R65, R63, -INF , !P2 ;  /* 0xff8000003f417808 */ /* 0x000fe40005000000 */
[----:B------:R-:W-:Y:S02]  /*142e0*/  FSEL R62, R12, -INF , !P0 ;  /* 0xff8000000c3e7808 */ /* 0x000fe40004000000 */
[----:B------:R-:W-:-:S02]  /*142f0*/  FMNMX3 R36, R36, R59, R64, !PT ;  /* 0x0000003b24247276 */ /* 0x000fc40007800040 */
[----:B------:R-:W-:Y:S02]  /*14300*/  FSEL R63, R2, -INF , !P1 ;  /* 0xff800000023f7808 */ /* 0x000fe40004800000 */
[----:B------:R-:W-:Y:S02]  /*14310*/  FSEL R61, R61, -INF , !P3 ;  /* 0xff8000003d3d7808 */ /* 0x000fe40005800000 */
[----:B------:R-:W-:Y:S02]  /*14320*/  FMNMX3 R36, R36, R65, R62, !PT ;  /* 0x0000004124247276 */ /* 0x000fe4000780003e */
[----:B------:R-:W-:Y:S02]  /*14330*/  FSEL R56, R56, -INF , !P4 ;  /* 0xff80000038387808 */ /* 0x000fe40006000000 */
[----:B------:R-:W-:Y:S02]  /*14340*/  FMNMX3 R2, R36, R63, R61, !PT ;  /* 0x0000003f24027276 */ /* 0x000fe4000780003d */
[----:B--2---:R-:W-:-:S02]  /*14350*/  LOP3.LUT P6, RZ, R183, 0xff, RZ, 0xc0, !PT ;  /* 0x000000ffb7ff7812 */ /* 0x004fc400078cc0ff */
[----:B------:R-:W-:-:S05]  /*14360*/  FMNMX R2, R56, R2, !PT ;  /* 0x0000000238027209 */ /* 0x000fca0007800000 */
[----:B------:R-:W1:Y:S06]  /*14370*/  SHFL.BFLY PT, R12, R2, 0x10, 0x1f ;  /* 0x0e001f00020c7f89 */ /* 0x000e6c00000e0000 */
[----:B------:R-:W2:Y:S01]  /*14380*/  @!P6 SYNCS.CCTL.IV [UR66+0x24010] ;  /* 0x02401000ff00e9b1 */ /* 0x000ea20008000042 */
[----:B------:R-:W-:Y:S01]  /*14390*/  NOP ;  /* 0x0000000000007918 */ /* 0x000fe20000000000 */
[----:B-1----:R-:W-:-:S05]  /*143a0*/  FMNMX3 R2, R2, R12, R0, !PT ;  /* 0x0000000c02027276 */ /* 0x002fca0007800000 */
[--C-:B------:R-:W-:Y:S01]  /*143b0*/  FADD R28, R28, -R2.reuse ;  /* 0x800000021c1c7221 */ /* 0x100fe20000000000 */
[--C-:B------:R-:W-:Y:S01]  /*143c0*/  FADD R68, R68, -R2.reuse ;  /* 0x8000000244447221 */ /* 0x100fe20000000000 */
[--C-:B------:R-:W-:Y:S01]  /*143d0*/  FADD R69, R69, -R2.reuse ;  /* 0x8000000245457221 */ /* 0x100fe20000000000 */
[--C-:B------:R-:W-:Y:S01]  /*143e0*/  FADD R4, R4, -R2.reuse ;  /* 0x8000000204047221 */ /* 0x100fe20000000000 */
[----:B------:R-:W-:Y:S01]  /*143f0*/  FMUL R28, R28, 1.4426950216293334961 ;  /* 0x3fb8aa3b1c1c7820 */ /* 0x000fe20000400000 */
[----:B------:R-:W-:Y:S01]  /*14400*/  FMUL R54, R68, 1.4426950216293334961 ;  /* 0x3fb8aa3b44367820 */ /* 0x000fe20000400000 */
[--C-:B------:R-:W-:Y:S01]  /*14410*/  FADD R5, R5, -R2.reuse ;  /* 0x8000000205057221 */ /* 0x100fe20000000000 */
[----:B------:R-:W-:Y:S01]  /*14420*/  FMUL R4, R4, 1.4426950216293334961 ;  /* 0x3fb8aa3b04047820 */ /* 0x000fe20000400000 */
[----:B------:R1:W-:Y:S01]  /*14430*/  MUFU.EX2 R39, R28 ;  /* 0x0000001c00277308 */ /* 0x0003e20000000800 */
[--C-:B------:R-:W-:Y:S01]  /*14440*/  FADD R6, R6, -R2.reuse ;  /* 0x8000000206067221 */ /* 0x100fe20000000000 */
[----:B------:R-:W-:Y:S01]  /*14450*/  FMUL R5, R5, 1.4426950216293334961 ;  /* 0x3fb8aa3b05057820 */ /* 0x000fe20000400000 */
[--C-:B------:R-:W-:Y:S01]  /*14460*/  FADD R7, R7, -R2.reuse ;  /* 0x8000000207077221 */ /* 0x100fe20000000000 */
[--C-:B------:R-:W-:Y:S01]  /*14470*/  FADD R8, R8, -R2.reuse ;  /* 0x8000000208087221 */ /* 0x100fe20000000000 */
[----:B------:R-:W-:Y:S01]  /*14480*/  FMUL R6, R6, 1.4426950216293334961 ;  /* 0x3fb8aa3b06067820 */ /* 0x000fe20000400000 */
[--C-:B------:R-:W-:Y:S01]  /*14490*/  FADD R9, R9, -R2.reuse ;  /* 0x8000000209097221 */ /* 0x100fe20000000000 */
[----:B------:R-:W-:Y:S01]  /*144a0*/  FMUL R7, R7, 1.4426950216293334961 ;  /* 0x3fb8aa3b07077820 */ /* 0x000fe20000400000 */
[----:B------:R-:W-:Y:S01]  /*144b0*/  MUFU.EX2 R49, R4 ;  /* 0x0000000400317308 */ /* 0x000fe20000000800 */
[----:B-1----:R-:W-:Y:S01]  /*144c0*/  FMUL R28, R69, 1.4426950216293334961 ;  /* 0x3fb8aa3b451c7820 */ /* 0x002fe20000400000 */
[----:B------:R-:W-:Y:S01]  /*144d0*/  FMUL R8, R8, 1.4426950216293334961 ;  /* 0x3fb8aa3b08087820 */ /* 0x000fe20000400000 */
[----:B------:R-:W4:Y:S01]  /*144e0*/  LDL.64 R68, [R1+0x260] ;  /* 0x0002600001447983 */ /* 0x000f220000100a00 */
[----:B------:R-:W-:Y:S01]  /*144f0*/  FMUL R9, R9, 1.4426950216293334961 ;  /* 0x3fb8aa3b09097820 */ /* 0x000fe20000400000 */
[----:B------:R-:W-:Y:S01]  /*14500*/  FADD R10, R10, -R2 ;  /* 0x800000020a0a7221 */ /* 0x000fe20000000000 */
[----:B------:R-:W-:Y:S01]  /*14510*/  FADD R136, -R2, R0 ;  /* 0x0000000002887221 */ /* 0x000fe20000000100 */
[--C-:B------:R-:W-:Y:S01]  /*14520*/  FADD R11, R11, -R2.reuse ;  /* 0x800000020b0b7221 */ /* 0x100fe20000000000 */
[----:B------:R-:W1:Y:S01]  /*14530*/  MUFU.EX2 R48, R5 ;  /* 0x0000000500307308 */ /* 0x000e620000000800 */
[----:B------:R-:W-:Y:S01]  /*14540*/  FMUL R10, R10, 1.4426950216293334961 ;  /* 0x3fb8aa3b0a0a7820 */ /* 0x000fe20000400000 */
[--C-:B------:R-:W-:Y:S01]  /*14550*/  FADD R13, R13, -R2.reuse ;  /* 0x800000020d0d7221 */ /* 0x100fe20000000000 */
[----:B------:R-:W-:Y:S01]  /*14560*/  FMUL R11, R11, 1.4426950216293334961 ;  /* 0x3fb8aa3b0b0b7820 */ /* 0x000fe20000400000 */
[--C-:B------:R-:W-:Y:S01]  /*14570*/  FADD R112, R112, -R2.reuse ;  /* 0x8000000270707221 */ /* 0x100fe20000000000 */
[--C-:B------:R-:W-:Y:S01]  /*14580*/  FADD R14, R14, -R2.reuse ;  /* 0x800000020e0e7221 */ /* 0x100fe20000000000 */
[----:B------:R-:W-:Y:S01]  /*14590*/  FMUL R13, R13, 1.4426950216293334961 ;  /* 0x3fb8aa3b0d0d7820 */ /* 0x000fe20000400000 */
[--C-:B------:R-:W-:Y:S01]  /*145a0*/  FADD R15, R15, -R2.reuse ;  /* 0x800000020f0f7221 */ /* 0x100fe20000000000 */
[----:B------:R-:W5:Y:S01]  /*145b0*/  MUFU.EX2 R12, R6 ;  /* 0x00000006000c7308 */ /* 0x000f620000000800 */
[----:B------:R-:W-:Y:S01]  /*145c0*/  FMUL R46, R112, 1.4426950216293334961 ;  /* 0x3fb8aa3b702e7820 */ /* 0x000fe20000400000 */
[----:B------:R-:W-:Y:S01]  /*145d0*/  FMUL R14, R14, 1.4426950216293334961 ;  /* 0x3fb8aa3b0e0e7820 */ /* 0x000fe20000400000 */
[----:B------:R-:W-:Y:S01]  /*145e0*/  FMUL R15, R15, 1.4426950216293334961 ;  /* 0x3fb8aa3b0f0f7820 */ /* 0x000fe20000400000 */
[--C-:B------:R-:W-:Y:S01]  /*145f0*/  FADD R16, R16, -R2.reuse ;  /* 0x8000000210107221 */ /* 0x100fe20000000000 */
[--C-:B------:R-:W-:Y:S01]  /*14600*/  FADD R17, R17, -R2.reuse ;  /* 0x8000000211117221 */ /* 0x100fe20000000000 */
[--C-:B------:R-:W-:Y:S01]  /*14610*/  FADD R19, R19, -R2.reuse ;  /* 0x8000000213137221 */ /* 0x100fe20000000000 */
[----:B------:R-:W-:Y:S01]  /*14620*/  FADD R100, R100, -R2 ;  /* 0x8000000264647221 */ /* 0x000fe20000000000 */
[----:B------:R-:W0:Y:S01]  /*14630*/  MUFU.EX2 R77, R7 ;  /* 0x00000007004d7308 */ /* 0x000e220000000800 */
[----:B-1----:R-:W-:Y:S01]  /*14640*/  FADD R0, R49, R48 ;  /* 0x0000003031007221 */ /* 0x002fe20000000000 */
[----:B------:R-:W-:Y:S01]  /*14650*/  FMUL R16, R16, 1.4426950216293334961 ;  /* 0x3fb8aa3b10107820 */ /* 0x000fe20000400000 */
[----:B------:R-:W-:Y:S01]  /*14660*/  FMUL R17, R17, 1.4426950216293334961 ;  /* 0x3fb8aa3b11117820 */ /* 0x000fe20000400000 */
[----:B------:R-:W-:Y:S01]  /*14670*/  FMUL R80, R100, 1.4426950216293334961 ;  /* 0x3fb8aa3b64507820 */ /* 0x000fe20000400000 */
[--C-:B------:R-:W-:Y:S01]  /*14680*/  FADD R20, R20, -R2.reuse ;  /* 0x8000000214147221 */ /* 0x100fe20000000000 */
[--C-:B------:R-:W-:Y:S01]  /*14690*/  FADD R21, R21, -R2.reuse ;  /* 0x8000000215157221 */ /* 0x100fe20000000000 */
[----:B------:R-:W-:Y:S01]  /*146a0*/  FADD R22, R22, -R2 ;  /* 0x8000000216167221 */ /* 0x000fe20000000000 */
[----:B------:R-:W1:Y:S01]  /*146b0*/  MUFU.EX2 R51, R8 ;  /* 0x0000000800337308 */ /* 0x000e620000000800 */
[----:B-----5:R-:W-:Y:S01]  /*146c0*/  FADD R0, R12, R0 ;  /* 0x000000000c007221 */ /* 0x020fe20000000000 */
[----:B------:R-:W-:Y:S01]  /*146d0*/  FMUL R20, R20, 1.4426950216293334961 ;  /* 0x3fb8aa3b14147820 */ /* 0x000fe20000400000 */
[----:B------:R-:W-:Y:S01]  /*146e0*/  FMUL R21, R21, 1.4426950216293334961 ;  /* 0x3fb8aa3b15157820 */ /* 0x000fe20000400000 */
[--C-:B------:R-:W-:Y:S01]  /*146f0*/  FADD R23, R23, -R2.reuse ;  /* 0x8000000217177221 */ /* 0x100fe20000000000 */
[--C-:B------:R-:W-:Y:S01]  /*14700*/  FADD R24, R24, -R2.reuse ;  /* 0x8000000218187221 */ /* 0x100fe20000000000 */
[--C-:B------:R-:W-:Y:S01]  /*14710*/  FADD R25, R25, -R2.reuse ;  /* 0x8000000219197221 */ /* 0x100fe20000000000 */
[----:B------:R-:W-:Y:S01]  /*14720*/  FADD R26, R26, -R2 ;  /* 0x800000021a1a7221 */ /* 0x000fe20000000000 */
[----:B------:R-:W5:Y:S01]  /*14730*/  MUFU.EX2 R50, R9 ;  /* 0x0000000900327308 */ /* 0x000f620000000800 */
[----:B0-----:R-:W-:Y:S01]  /*14740*/  FADD R0, R77, R0 ;  /* 0x000000004d007221 */ /* 0x001fe20000000000 */
[----:B------:R-:W-:Y:S01]  /*14750*/  FMUL R23, R23, 1.4426950216293334961 ;  /* 0x3fb8aa3b17177820 */ /* 0x000fe20000400000 */
[----:B------:R-:W-:Y:S01]  /*14760*/  FMUL R24, R24, 1.4426950216293334961 ;  /* 0x3fb8aa3b18187820 */ /* 0x000fe20000400000 */
[----:B------:R-:W-:Y:S01]  /*14770*/  FMUL R25, R25, 1.4426950216293334961 ;  /* 0x3fb8aa3b19197820 */ /* 0x000fe20000400000 */
        /* <DEDUP_REMOVED lines=16> */
[----:B------:R-:W-:Y:S01]  /*14880*/  FMUL R33, R33, 1.4426950216293334961 ;  /* 0x3fb8aa3b21217820 */ /* 0x000fe20000400000 */
[--C-:B------:R-:W-:Y:S01]  /*14890*/  FADD R34, R34, -R2.reuse ;  /* 0x8000000222227221 */ /* 0x100fe20000000000 */
[----:B------:R-:W-:Y:S01]  /*148a0*/  FADD R75, R75, -R2 ;  /* 0x800000024b4b7221 */ /* 0x000fe20000000000 */
[----:B------:R5:W2:Y:S01]  /*148b0*/  MUFU.EX2 R47, R13 ;  /* 0x0000000d002f7308 */ /* 0x000aa20000000800 */
[----:B0-----:R-:W-:Y:S01]  /*148c0*/  FADD R0, R18, R0 ;  /* 0x0000000012007221 */ /* 0x001fe20000000000 */
[----:B------:R-:W-:Y:S01]  /*148d0*/  FMUL R34, R34, 1.4426950216293334961 ;  /* 0x3fb8aa3b22227820 */ /* 0x000fe20000400000 */
[--C-:B------:R-:W-:Y:S01]  /*148e0*/  FADD R76, R76, -R2.reuse ;  /* 0x800000024c4c7221 */ /* 0x100fe20000000000 */
[--C-:B------:R-:W-:Y:S01]  /*148f0*/  FADD R35, R35, -R2.reuse ;  /* 0x8000000223237221 */ /* 0x100fe20000000000 */
[--C-:B------:R-:W-:Y:S01]  /*14900*/  FADD R6, R88, -R2.reuse ;  /* 0x8000000258067221 */ /* 0x100fe20000000000 */
[--C-:B------:R-:W-:Y:S01]  /*14910*/  FADD R85, R85, -R2.reuse ;  /* 0x8000000255557221 */ /* 0x100fe20000000000 */
[----:B------:R-:W-:Y:S01]  /*14920*/  FADD R71, R71, -R2 ;  /* 0x8000000247477221 */ /* 0x000fe20000000000 */
[----:B------:R-:W0:Y:S01]  /*14930*/  MUFU.EX2 R46, R46 ;  /* 0x0000002e002e7308 */ /* 0x000e220000000800 */
[----:B-1----:R-:W-:Y:S01]  /*14940*/  FADD R0, R78, R0 ;  /* 0x000000004e007221 */ /* 0x002fe20000000000 */
[----:B-----5:R-:W-:Y:S01]  /*14950*/  FMUL R13, R74, 1.4426950216293334961 ;  /* 0x3fb8aa3b4a0d7820 */ /* 0x020fe20000400000 */
[----:B------:R-:W-:Y:S01]  /*14960*/  FMUL R6, R6, 1.4426950216293334961 ;  /* 0x3fb8aa3b06067820 */ /* 0x000fe20000400000 */
[--C-:B------:R-:W-:Y:S01]  /*14970*/  FADD R89, R89, -R2.reuse ;  /* 0x8000000259597221 */ /* 0x100fe20000000000 */
[--C-:B------:R-:W-:Y:S01]  /*14980*/  FADD R86, R86, -R2.reuse ;  /* 0x8000000256567221 */ /* 0x100fe20000000000 */
[--C-:B------:R-:W-:Y:S01]  /*14990*/  FADD R72, R72, -R2.reuse ;  /* 0x8000000248487221 */ /* 0x100fe20000000000 */
[----:B------:R-:W-:Y:S01]  /*149a0*/  FADD R87, R87, -R2 ;  /* 0x8000000257577221 */ /* 0x000fe20000000000 */
[----:B------:R1:W5:Y:S01]  /*149b0*/  MUFU.EX2 R52, R14 ;  /* 0x0000000e00347308 */ /* 0x0003620000000800 */
[----:B--2---:R-:W-:Y:S01]  /*149c0*/  FADD R0, R47, R0 ;  /* 0x000000002f007221 */ /* 0x004fe20000000000 */
[----:B------:R-:W-:Y:S01]  /*149d0*/  FMUL R9, R89, 1.4426950216293334961 ;  /* 0x3fb8aa3b59097820 */ /* 0x000fe20000400000 */
[----:B------:R-:W-:Y:S01]  /*149e0*/  FMUL R53, R86, 1.4426950216293334961 ;  /* 0x3fb8aa3b56357820 */ /* 0x000fe20000400000 */
[----:B------:R-:W-:Y:S01]  /*149f0*/  FMUL R30, R87, 1.4426950216293334961 ;  /* 0x3fb8aa3b571e7820 */ /* 0x000fe20000400000 */
[--C-:B------:R-:W-:Y:S01]  /*14a00*/  FADD R73, R73, -R2.reuse ;  /* 0x8000000249497221 */ /* 0x100fe20000000000 */
[--C-:B------:R-:W-:Y:S01]  /*14a10*/  FADD R92, R92, -R2.reuse ;  /* 0x800000025c5c7221 */ /* 0x100fe20000000000 */
[----:B------:R-:W-:Y:S01]  /*14a20*/  FADD R93, R93, -R2 ;  /* 0x800000025d5d7221 */ /* 0x000fe20000000000 */
[----:B------:R2:W2:Y:S01]  /*14a30*/  MUFU.EX2 R79, R15 ;  /* 0x0000000f004f7308 */ /* 0x0004a20000000800 */
[----:B0-----:R-:W-:Y:S01]  /*14a40*/  FADD R0, R46, R0 ;  /* 0x000000002e007221 */ /* 0x001fe20000000000 */
[----:B-1----:R-:W-:Y:S01]  /*14a50*/  FMUL R14, R26, 1.4426950216293334961 ;  /* 0x3fb8aa3b1a0e7820 */ /* 0x002fe20000400000 */
[----:B------:R-:W-:Y:S01]  /*14a60*/  FMUL R8, R93, 1.4426950216293334961 ;  /* 0x3fb8aa3b5d087820 */ /* 0x000fe20000400000 */
[----:B------:R-:W-:Y:S01]  /*14a70*/  SHF.R.U32.HI R4, RZ, 0x2, R183 ;  /* 0x00000002ff047819 */ /* 0x000fe200000116b7 */
[--C-:B------:R-:W-:Y:S01]  /*14a80*/  FADD R70, R70, -R2.reuse ;  /* 0x8000000246467221 */ /* 0x100fe20000000000 */
[----:B------:R-:W-:Y:S01]  /*14a90*/  FADD R94, R94, -R2 ;  /* 0x800000025e5e7221 */ /* 0x000fe20000000000 */
[----:B------:R-:W-:Y:S01]  /*14aa0*/  FMUL R136, R136, 1.4426950216293334961 ;  /* 0x3fb8aa3b88887820 */ /* 0x000fe20000400000 */
[----:B------:R0:W1:Y:S01]  /*14ab0*/  MUFU.EX2 R45, R16 ;  /* 0x00000010002d7308 */ /* 0x0000620000000800 */
[----:B-----5:R-:W-:Y:S01]  /*14ac0*/  FADD R0, R52, R0 ;  /* 0x0000000034007221 */ /* 0x020fe20000000000 */
[----:B--2---:R-:W-:Y:S01]  /*14ad0*/  FMUL R15, R35, 1.4426950216293334961 ;  /* 0x3fb8aa3b230f7820 */ /* 0x004fe20000400000 */
[----:B------:R-:W-:Y:S01]  /*14ae0*/  FMUL R35, R85, 1.4426950216293334961 ;  /* 0x3fb8aa3b55237820 */ /* 0x000fe20000400000 */
[----:B------:R-:W-:Y:S01]  /*14af0*/  LOP3.LUT R4, R4, 0x38, RZ, 0xc0, !PT ;  /* 0x0000003804047812 */ /* 0x000fe200078ec0ff */
[----:B------:R-:W-:Y:S01]  /*14b00*/  FMUL R55, R70, 1.4426950216293334961 ;  /* 0x3fb8aa3b46377820 */ /* 0x000fe20000400000 */
[--C-:B------:R-:W-:Y:S01]  /*14b10*/  FADD R90, R90, -R2.reuse ;  /* 0x800000025a5a7221 */ /* 0x100fe20000000000 */
[----:B------:R-:W-:Y:S01]  /*14b20*/  FADD R95, R95, -R2 ;  /* 0x800000025f5f7221 */ /* 0x000fe20000000000 */
[----:B------:R2:W5:Y:S01]  /*14b30*/  MUFU.EX2 R44, R17 ;  /* 0x00000011002c7308 */ /* 0x0005620000000800 */
[----:B------:R-:W-:Y:S01]  /*14b40*/  FADD R0, R79, R0 ;  /* 0x000000004f007221 */ /* 0x000fe20000000000 */
[----:B0-----:R-:W-:Y:S01]  /*14b50*/  FMUL R16, R73, 1.4426950216293334961 ;  /* 0x3fb8aa3b49107820 */ /* 0x001fe20000400000 */
[----:B------:R-:W-:Y:S01]  /*14b60*/  FMUL R10, R95, 1.4426950216293334961 ;  /* 0x3fb8aa3b5f0a7820 */ /* 0x000fe20000400000 */
[--C-:B------:R-:W-:Y:S01]  /*14b70*/  FADD R91, R91, -R2.reuse ;  /* 0x800000025b5b7221 */ /* 0x100fe20000000000 */
[--C-:B------:R-:W-:Y:S01]  /*14b80*/  FADD R96, R96, -R2.reuse ;  /* 0x8000000260607221 */ /* 0x100fe20000000000 */
[--C-:B------:R-:W-:Y:S01]  /*14b90*/  FADD R57, R57, -R2.reuse ;  /* 0x8000000239397221 */ /* 0x100fe20000000000 */
[----:B------:R-:W-:Y:S01]  /*14ba0*/  FADD R97, R97, -R2 ;  /* 0x8000000261617221 */ /* 0x000fe20000000000 */
[----:B------:R-:W-:Y:S01]  /*14bb0*/  MUFU.EX2 R80, R80 ;  /* 0x0000005000507308 */ /* 0x000fe20000000800 */
[----:B--2---:R-:W-:Y:S01]  /*14bc0*/  FMUL R17, R19, 1.4426950216293334961 ;  /* 0x3fb8aa3b13117820 */ /* 0x004fe20000400000 */
[----:B-1----:R-:W-:Y:S01]  /*14bd0*/  FADD R0, R45, R0 ;  /* 0x000000002d007221 */ /* 0x002fe20000000000 */
[----:B------:R-:W-:Y:S01]  /*14be0*/  FMUL R19, R22, 1.4426950216293334961 ;  /* 0x3fb8aa3b16137820 */ /* 0x000fe20000400000 */
[----:B------:R-:W-:Y:S01]  /*14bf0*/  FMUL R88, R91, 1.4426950216293334961 ;  /* 0x3fb8aa3b5b587820 */ /* 0x000fe20000400000 */
[----:B------:R-:W-:Y:S01]  /*14c00*/  FMUL R26, R57, 1.4426950216293334961 ;  /* 0x3fb8aa3b391a7820 */ /* 0x000fe20000400000 */
[----:B------:R-:W-:Y:S01]  /*14c10*/  FMUL R5, R97, 1.4426950216293334961 ;  /* 0x3fb8aa3b61057820 */ /* 0x000fe20000400000 */
[----:B------:R-:W-:Y:S01]  /*14c20*/  FADD R58, R58, -R2 ;  /* 0x800000023a3a7221 */ /* 0x000fe20000000000 */
[----:B------:R-:W0:Y:S01]  /*14c30*/  MUFU.EX2 R17, R17 ;  /* 0x0000001100117308 */ /* 0x000e220000000800 */
[----:B-----5:R-:W-:Y:S01]  /*14c40*/  FADD R0, R44, R0 ;  /* 0x000000002c007221 */ /* 0x020fe20000000000 */
[--C-:B------:R-:W-:Y:S01]  /*14c50*/  FADD R60, R60, -R2.reuse ;  /* 0x800000023c3c7221 */ /* 0x100fe20000000000 */
[----:B------:R-:W-:Y:S01]  /*14c60*/  FMUL R58, R58, 1.4426950216293334961 ;  /* 0x3fb8aa3b3a3a7820 */ /* 0x000fe20000400000 */
[--C-:B------:R-:W-:Y:S01]  /*14c70*/  FADD R22, R59, -R2.reuse ;  /* 0x800000023b167221 */ /* 0x100fe20000000000 */
[--C-:B------:R-:W-:Y:S01]  /*14c80*/  FADD R11, R64, -R2.reuse ;  /* 0x80000002400b7221 */ /* 0x100fe20000000000 */
[--C-:B------:R-:W-:Y:S01]  /*14c90*/  FADD R65, R65, -R2.reuse ;  /* 0x8000000241417221 */ /* 0x100fe20000000000 */
[----:B------:R-:W-:Y:S01]  /*14ca0*/  FADD R62, R62, -R2 ;  /* 0x800000023e3e7221 */ /* 0x000fe20000000000 */
[----:B------:R-:W1:Y:S01]  /*14cb0*/  MUFU.EX2 R41, R20 ;  /* 0x0000001400297308 */ /* 0x000e620000000800 */
[----:B------:R-:W-:Y:S01]  /*14cc0*/  FMUL R22, R22, 1.4426950216293334961 ;  /* 0x3fb8aa3b16167820 */ /* 0x000fe20000400000 */
[----:B------:R-:W-:Y:S01]  /*14cd0*/  FMUL R11, R11, 1.4426950216293334961 ;  /* 0x3fb8aa3b0b0b7820 */ /* 0x000fe20000400000 */
[----:B------:R-:W-:-:S05]  /*14ce0*/  FMUL R65, R65, 1.4426950216293334961 ;  /* 0x3fb8aa3b41417820 */ /* 0x000fca0000400000 */
[----:B------:R2:W5:Y:S01]  /*14cf0*/  MUFU.EX2 R40, R21 ;  /* 0x0000001500287308 */ /* 0x0005620000000800 */
[----:B0-----:R-:W-:-:S04]  /*14d00*/  FADD R0, R17, R0 ;  /* 0x0000000011007221 */ /* 0x001fc80000000000 */
[----:B------:R-:W-:-:S03]  /*14d10*/  FADD R0, R80, R0 ;  /* 0x0000000050007221 */ /* 0x000fc60000000000 */
[----:B------:R-:W0:Y:S01]  /*14d20*/  MUFU.EX2 R19, R19 ;  /* 0x0000001300137308 */ /* 0x000e220000000800 */
[----:B-1----:R-:W-:Y:S01]  /*14d30*/  FADD R0, R41, R0 ;  /* 0x0000000029007221 */ /* 0x002fe20000000000 */
[----:B--2---:R-:W-:-:S06]  /*14d40*/  SHF.R.U32.HI R21, RZ, 0x1, R183 ;  /* 0x00000001ff157819 */ /* 0x004fcc00000116b7 */
[----:B------:R1:W2:Y:S01]  /*14d50*/  MUFU.EX2 R81, R23 ;  /* 0x0000001700517308 */ /* 0x0002a20000000800 */
[----:B-----5:R-:W-:-:S07]  /*14d60*/  FADD R0, R40, R0 ;  /* 0x0000000028007221 */ /* 0x020fce0000000000 */
[----:B------:R5:W5:Y:S01]  /*14d70*/  MUFU.EX2 R43, R24 ;  /* 0x00000018002b7308 */ /* 0x000b620000000800 */
[----:B0-----:R-:W-:Y:S01]  /*14d80*/  FADD R0, R19, R0 ;  /* 0x0000000013007221 */ /* 0x001fe20000000000 */
[----:B-1----:R-:W-:-:S06]  /*14d90*/  FMUL R23, R60, 1.4426950216293334961 ;  /* 0x3fb8aa3b3c177820 */ /* 0x002fcc0000400000 */
[----:B------:R0:W1:Y:S01]  /*14da0*/  MUFU.EX2 R42, R25 ;  /* 0x00000019002a7308 */ /* 0x0000620000000800 */
[----:B--2---:R-:W-:Y:S01]  /*14db0*/  FADD R0, R81, R0 ;  /* 0x0000000051007221 */ /* 0x004fe20000000000 */
[----:B-----5:R-:W-:-:S06]  /*14dc0*/  FMUL R24, R90, 1.4426950216293334961 ;  /* 0x3fb8aa3b5a187820 */ /* 0x020fcc0000400000 */
[----:B------:R-:W2:Y:S01]  /*14dd0*/  MUFU.EX2 R14, R14 ;  /* 0x0000000e000e7308 */ /* 0x000ea20000000800 */
[----:B------:R-:W-:Y:S01]  /*14de0*/  FADD R0, R43, R0 ;  /* 0x000000002b007221 */ /* 0x000fe20000000000 */
[----:B0-----:R-:W-:-:S06]  /*14df0*/  FMUL R25, R94, 1.4426950216293334961 ;  /* 0x3fb8aa3b5e197820 */ /* 0x001fcc0000400000 */
[----:B------:R0:W5:Y:S01]  /*14e00*/  MUFU.EX2 R82, R27 ;  /* 0x0000001b00527308 */ /* 0x0001620000000800 */
[----:B-1----:R-:W-:-:S07]  /*14e10*/  FADD R0, R42, R0 ;  /* 0x000000002a007221 */ /* 0x002fce0000000000 */
[----:B------:R1:W3:Y:S01]  /*14e20*/  MUFU.EX2 R38, R29 ;  /* 0x0000001d00267308 */ /* 0x0002e20000000800 */
[----:B--2---:R-:W-:Y:S01]  /*14e30*/  FADD R0, R14, R0 ;  /* 0x000000000e007221 */ /* 0x004fe20000000000 */
[----:B0-----:R-:W-:-:S06]  /*14e40*/  FMUL R27, R96, 1.4426950216293334961 ;  /* 0x3fb8aa3b601b7820 */ /* 0x001fcc0000400000 */
[----:B------:R-:W0:Y:S01]  /*14e50*/  MUFU.EX2 R7, R7 ;  /* 0x0000000700077308 */ /* 0x000e220000000800 */
[----:B-----5:R-:W-:Y:S01]  /*14e60*/  FADD R0, R82, R0 ;  /* 0x0000000052007221 */ /* 0x020fe20000000000 */
[----:B-1----:R-:W-:-:S03]  /*14e70*/  FMUL R29, R92, 1.4426950216293334961 ;  /* 0x3fb8aa3b5c1d7820 */ /* 0x002fc60000400000 */
[----:B------:R-:W-:-:S03]  /*14e80*/  FADD R0, R39, R0 ;  /* 0x0000000027007221 */ /* 0x000fc60000000000 */
[----:B------:R1:W2:Y:S01]  /*14e90*/  MUFU.EX2 R83, R31 ;  /* 0x0000001f00537308 */ /* 0x0002a20000000800 */
[----:B---3--:R-:W-:-:S07]  /*14ea0*/  FADD R0, R38, R0 ;  /* 0x0000000026007221 */ /* 0x008fce0000000000 */
[----:B------:R3:W5:Y:S01]  /*14eb0*/  MUFU.EX2 R37, R32 ;  /* 0x0000002000257308 */ /* 0x0007620000000800 */
[----:B0-----:R-:W-:Y:S01]  /*14ec0*/  FADD R0, R7, R0 ;  /* 0x0000000007007221 */ /* 0x001fe20000000000 */
[----:B-1----:R-:W-:-:S06]  /*14ed0*/  FMUL R31, R72, 1.4426950216293334961 ;  /* 0x3fb8aa3b481f7820 */ /* 0x002fcc0000400000 */
[----:B------:R0:W1:Y:S01]  /*14ee0*/  MUFU.EX2 R36, R33 ;  /* 0x0000002100247308 */ /* 0x0000620000000800 */
[----:B--2---:R-:W-:Y:S01]  /*14ef0*/  FADD R0, R83, R0 ;  /* 0x0000000053007221 */ /* 0x004fe20000000000 */
[----:B---3--:R-:W-:-:S06]  /*14f00*/  FMUL R32, R76, 1.4426950216293334961 ;  /* 0x3fb8aa3b4c207820 */ /* 0x008fcc0000400000 */
[----:B------:R-:W2:Y:S01]  /*14f10*/  MUFU.EX2 R13, R13 ;  /* 0x0000000d000d7308 */ /* 0x000ea20000000800 */
[----:B0-----:R-:W-:Y:S01]  /*14f20*/  FMUL R33, R75, 1.4426950216293334961 ;  /* 0x3fb8aa3b4b217820 */ /* 0x001fe20000400000 */
[----:B-----5:R-:W-:-:S06]  /*14f30*/  FADD R0, R37, R0 ;  /* 0x0000000025007221 */ /* 0x020fcc0000000000 */
[----:B------:R0:W3:Y:S01]  /*14f40*/  MUFU.EX2 R84, R34 ;  /* 0x0000002200547308 */ /* 0x0000e20000000800 */
[----:B-1----:R-:W-:-:S07]  /*14f50*/  FADD R0, R36, R0 ;  /* 0x0000000024007221 */ /* 0x002fce0000000000 */
[----:B------:R-:W1:Y:S01]  /*14f60*/  MUFU.EX2 R33, R33 ;  /* 0x0000002100217308 */ /* 0x000e620000000800 */
[----:B--2---:R-:W-:Y:S01]  /*14f70*/  FADD R0, R13, R0 ;  /* 0x000000000d007221 */ /* 0x004fe20000000000 */
[----:B0-----:R-:W-:-:S06]  /*14f80*/  FMUL R34, R71, 1.4426950216293334961 ;  /* 0x3fb8aa3b47227820 */ /* 0x001fcc0000400000 */
[----:B------:R-:W0:Y:S01]  /*14f90*/  MUFU.EX2 R32, R32 ;  /* 0x0000002000207308 */ /* 0x000e220000000800 */
[----:B---3--:R-:W-:-:S07]  /*14fa0*/  FADD R0, R84, R0 ;  /* 0x0000000054007221 */ /* 0x008fce0000000000 */
[----:B------:R-:W2:Y:S01]  /*14fb0*/  MUFU.EX2 R15, R15 ;  /* 0x0000000f000f7308 */ /* 0x000ea20000000800 */
[----:B-1----:R-:W-:-:S07]  /*14fc0*/  FADD R0, R33, R0 ;  /* 0x0000000021007221 */ /* 0x002fce0000000000 */
[----:B------:R-:W1:Y:S01]  /*14fd0*/  MUFU.EX2 R6, R6 ;  /* 0x0000000600067308 */ /* 0x000e620000000800 */
[----:B0-----:R-:W-:-:S07]  /*14fe0*/  FADD R0, R32, R0 ;  /* 0x0000000020007221 */ /* 0x001fce0000000000 */
[----:B------:R-:W0:Y:S01]  /*14ff0*/  MUFU.EX2 R35, R35 ;  /* 0x0000002300237308 */ /* 0x000e220000000800 */
[----:B--2---:R-:W-:-:S07]  /*15000*/  FADD R0, R15, R0 ;  /* 0x000000000f007221 */ /* 0x004fce0000000000 */
        /* <DEDUP_REMOVED lines=22> */
[----:B------:R-:W-:Y:S01]  /*15170*/  MUFU.EX2 R136, R136 ;  /* 0x0000008800887308 */ /* 0x000fe20000000800 */
[----:B--2---:R-:W-:Y:S01]  /*15180*/  FADD R20, R8, R0 ;  /* 0x0000000008147221 */ /* 0x004fe20000000000 */
[----:B------:R-:W-:-:S05]  /*15190*/  LOP3.LUT R0, R4, 0x1f, R183, 0xf8, !PT ;  /* 0x0000001f04007812 */ /* 0x000fca00078ef8b7 */
[----:B------:R-:W-:Y:S01]  /*151a0*/  IMAD.SHL.U32 R0, R0, 0x10, RZ ;  /* 0x0000001000007824 */ /* 0x000fe200078e00ff */
[----:B------:R-:W0:Y:S01]  /*151b0*/  MUFU.EX2 R25, R25 ;  /* 0x0000001900197308 */ /* 0x000e220000000800 */
[----:B-1----:R-:W-:-:S03]  /*151c0*/  FADD R20, R55, R20 ;  /* 0x0000001437147221 */ /* 0x002fc60000000000 */
[----:B------:R-:W-:-:S04]  /*151d0*/  LOP3.LUT R4, R0, 0x1b0, RZ, 0xc0, !PT ;  /* 0x000001b000047812 */ /* 0x000fc800078ec0ff */
[----:B------:R-:W1:Y:S01]  /*151e0*/  MUFU.EX2 R24, R24 ;  /* 0x0000001800187308 */ /* 0x000e620000000800 */
[----:B------:R-:W-:-:S07]  /*151f0*/  LOP3.LUT R4, R4, 0x40, R21, 0xf8, !PT ;  /* 0x0000004004047812 */ /* 0x000fce00078ef815 */
[----:B------:R-:W2:Y:S01]  /*15200*/  MUFU.EX2 R10, R10 ;  /* 0x0000000a000a7308 */ /* 0x000ea20000000800 */
[----:B------:R-:W-:Y:S02]  /*15210*/  VIADD R4, R4, UR66 ;  /* 0x0000004204047c36 */ /* 0x000fe40008000000 */
[----:B0-----:R-:W-:-:S05]  /*15220*/  FADD R20, R25, R20 ;  /* 0x0000001419147221 */ /* 0x001fca0000000000 */
[----:B------:R-:W0:Y:S01]  /*15230*/  MUFU.EX2 R88, R88 ;  /* 0x0000005800587308 */ /* 0x000e220000000800 */
[----:B------:R3:W-:Y:S01]  /*15240*/  STSM.16.M88 [R4+0x10000], R136 ;  /* 0x0100008804007844 */ /* 0x0007e20000000000 */
[----:B-1----:R-:W-:-:S06]  /*15250*/  FADD R20, R24, R20 ;  /* 0x0000001418147221 */ /* 0x002fcc0000000000 */
[----:B------:R-:W1:Y:S01]  /*15260*/  MUFU.EX2 R27, R27 ;  /* 0x0000001b001b7308 */ /* 0x000e620000000800 */
[----:B--2---:R-:W-:-:S07]  /*15270*/  FADD R20, R10, R20 ;  /* 0x000000140a147221 */ /* 0x004fce0000000000 */
[----:B------:R-:W3:Y:S01]  /*15280*/  MUFU.EX2 R26, R26 ;  /* 0x0000001a001a7308 */ /* 0x000ee20000000800 */
[----:B0-----:R-:W-:-:S07]  /*15290*/  FADD R20, R88, R20 ;  /* 0x0000001458147221 */ /* 0x001fce0000000000 */
[----:B------:R-:W0:Y:S01]  /*152a0*/  MUFU.EX2 R5, R5 ;  /* 0x0000000500057308 */ /* 0x000e220000000800 */
[----:B-1----:R-:W-:-:S07]  /*152b0*/  FADD R57, R27, R20 ;  /* 0x000000141b397221 */ /* 0x002fce0000000000 */
[----:B------:R1:W2:Y:S01]  /*152c0*/  MUFU.EX2 R87, R58 ;  /* 0x0000003a00577308 */ /* 0x0002a20000000800 */
[----:B------:R-:W-:Y:S01]  /*152d0*/  LOP3.LUT R0, R0, 0x1f0, RZ, 0xc0, !PT ;  /* 0x000001f000007812 */ /* 0x000fe200078ec0ff */
[----:B------:R-:W-:Y:S01]  /*152e0*/  BAR.SYNC.DEFER_BLOCKING 0x0 ;  /* 0x0000000000007b1d */ /* 0x000fe20000010000 */
[----:B---3--:R-:W-:-:S05]  /*152f0*/  FADD R4, R26, R57 ;  /* 0x000000391a047221 */ /* 0x008fca0000000000 */
[----:B------:R-:W3:Y:S01]  /*15300*/  MUFU.EX2 R23, R23 ;  /* 0x0000001700177308 */ /* 0x000ee20000000800 */
[----:B-1----:R-:W-:Y:S02]  /*15310*/  IMAD.U32 R58, RZ, RZ, UR72 ;  /* 0x00000048ff3a7e24 */ /* 0x002fe4000f8e00ff */
[----:B0-----:R-:W-:-:S05]  /*15320*/  FADD R4, R5, R4 ;  /* 0x0000000405047221 */ /* 0x001fca0000000000 */
[----:B------:R-:W0:Y:S01]  /*15330*/  MUFU.EX2 R22, R22 ;  /* 0x0000001600167308 */ /* 0x000e220000000800 */
[----:B------:R-:W-:Y:S01]  /*15340*/  FMUL R21, R62, 1.4426950216293334961 ;  /* 0x3fb8aa3b3e157820 */ /* 0x000fe20000400000 */
[----:B------:R-:W-:Y:S01]  /*15350*/  FADD R20, R63, -R2 ;  /* 0x800000023f147221 */ /* 0x000fe20000000000 */
[----:B--2---:R-:W-:-:S05]  /*15360*/  FADD R4, R87, R4 ;  /* 0x0000000457047221 */ /* 0x004fca0000000000 */
[----:B------:R-:W1:Y:S01]  /*15370*/  MUFU.EX2 R11, R11 ;  /* 0x0000000b000b7308 */ /* 0x000e620000000800 */
[----:B------:R-:W2:Y:S01]  /*15380*/  LDSM.16.M88 R0, [R0+UR66+0x10000] ;  /* 0x010000420000783b */ /* 0x000ea20008000000 */
[----:B------:R-:W5:Y:S01]  /*15390*/  SYNCS.PHASECHK.TRANS64.TRYWAIT P0, [UR64], R58 ;  /* 0x0000003aff0075a7 */ /* 0x000f620008001140 */
[----:B------:R-:W-:-:S05]  /*153a0*/  FMUL R20, R20, 1.4426950216293334961 ;  /* 0x3fb8aa3b14147820 */ /* 0x000fca0000400000 */
[----:B------:R-:W1:Y:S01]  /*153b0*/  MUFU.EX2 R86, R65 ;  /* 0x0000004100567308 */ /* 0x000e620000000800 */
[----:B------:R-:W-:Y:S01]  /*153c0*/  FADD R61, R61, -R2 ;  /* 0x800000023d3d7221 */ /* 0x000fe20000000000 */
[----:B---3--:R-:W-:Y:S01]  /*153d0*/  FADD R57, R23, R4 ;  /* 0x0000000417397221 */ /* 0x008fe20000000000 */
[----:B------:R-:W-:-:S05]  /*153e0*/  FADD R56, R56, -R2 ;  /* 0x8000000238387221 */ /* 0x000fca0000000000 */
[----:B------:R-:W3:Y:S01]  /*153f0*/  MUFU.EX2 R21, R21 ;  /* 0x0000001500157308 */ /* 0x000ee20000000800 */
[----:B------:R-:W-:Y:S01]  /*15400*/  FMUL R61, R61, 1.4426950216293334961 ;  /* 0x3fb8aa3b3d3d7820 */ /* 0x000fe20000400000 */
[----:B0-----:R-:W-:Y:S01]  /*15410*/  FADD R57, R22, R57 ;  /* 0x0000003916397221 */ /* 0x001fe20000000000 */
[----:B------:R-:W-:-:S05]  /*15420*/  FMUL R56, R56, 1.4426950216293334961 ;  /* 0x3fb8aa3b38387820 */ /* 0x000fca0000400000 */
[----:B------:R-:W0:Y:S01]  /*15430*/  MUFU.EX2 R20, R20 ;  /* 0x0000001400147308 */ /* 0x000e220000000800 */
[----:B-1----:R-:W-:-:S07]  /*15440*/  FADD R57, R11, R57 ;  /* 0x000000390b397221 */ /* 0x002fce0000000000 */
[----:B------:R-:W1:Y:S01]  /*15450*/  MUFU.EX2 R4, R61 ;  /* 0x0000003d00047308 */ /* 0x000e620000000800 */
[----:B------:R-:W-:-:S07]  /*15460*/  FADD R57, R86, R57 ;  /* 0x0000003956397221 */ /* 0x000fce0000000000 */
[----:B------:R1:W2:Y:S01]  /*15470*/  MUFU.EX2 R85, R56 ;  /* 0x0000003800557308 */ /* 0x0002a20000000800 */
[----:B---3--:R-:W-:-:S04]  /*15480*/  FADD R57, R21, R57 ;  /* 0x0000003915397221 */ /* 0x008fc80000000000 */
[----:B0-----:R-:W-:Y:S01]  /*15490*/  FADD R57, R20, R57 ;  /* 0x0000003914397221 */ /* 0x001fe20000000000 */
[----:B------:R-:W-:-:S03]  /*154a0*/  USHF.R.S32.HI UR4, URZ, 0x1f, UR8 ;  /* 0x0000001fff047899 */ /* 0x000fc60008011408 */
[----:B-1----:R-:W-:Y:S01]  /*154b0*/  FADD R137, R4, R57 ;  /* 0x0000003904897221 */ /* 0x002fe20000000000 */
[----:B------:R-:W-:Y:S02]  /*154c0*/  IADD3 R56, P1, PT, R66, UR8, RZ ;  /* 0x0000000842387c10 */ /* 0x000fe4000ff3e0ff */
[----:B----4-:R-:W-:Y:S01]  /*154d0*/  IADD3 R118, P2, PT, R68, UR8, RZ ;  /* 0x0000000844767c10 */ /* 0x010fe2000ff5e0ff */
[----:B--2---:R-:W-:Y:S01]  /*154e0*/  FADD R137, R85, R137 ;  /* 0x0000008955897221 */ /* 0x004fe20000000000 */
[----:B------:R-:W-:-:S04]  /*154f0*/  IADD3.X R57, PT, PT, R67, UR4, RZ, P1, !PT ;  /* 0x0000000443397c10 */ /* 0x000fc80008ffe4ff */
[----:B------:R0:W1:Y:S01]  /*15500*/  SHFL.BFLY PT, R183, R137, 0x10, 0x1f ;  /* 0x0e001f0089b77f89 */ /* 0x00006200000e0000 */
[----:B-----5:R-:W-:Y:S06]  /*15510*/  @!P0 BRA `(.L_x_14) ;  /* 0x0000009400048947 */ /* 0x020fec0003800000 */
.L_x_23:
[----:B------:R-:W2:Y:S04]  /*15520*/  LDL.64 R60, [R1+0x240] ;  /* 0x00024000013c7983 */ /* 0x000ea80000100a00 */
[----:B------:R-:W3:Y:S04]  /*15530*/  LDL.64 R74, [R1+0x260] ;  /* 0x00026000014a7983 */ /* 0x000ee80000100a00 */
[----:B------:R-:W4:Y:S04]  /*15540*/  LDL.64 R72, [R1+0x220] ;  /* 0x0002200001487983 */ /* 0x000f280000100a00 */
[----:B------:R-:W5:Y:S04]  /*15550*/  LDL.64 R70, [R1+0x200] ;  /* 0x0002000001467983 */ /* 0x000f680000100a00 */
        /* <DEDUP_REMOVED lines=8> */
[----:B------:R4:W5:Y:S04]  /*155e0*/  LDG.E.U8 R117, desc[UR20][R56.64] ;  /* 0x0000001438757981 */ /* 0x000968000c1e1100 */
[----:B------:R-:W5:Y:S04]  /*155f0*/  LDL.64 R90, [R1+0xe0] ;  /* 0x0000e000015a7983 */ /* 0x000f680000100a00 */
[----:B------:R-:W5:Y:S04]  /*15600*/  LDL.64 R206, [R1+0xd8] ;  /* 0x0000d80001ce7983 */ /* 0x000f680000100a00 */
[----:B------:R-:W5:Y:S04]  /*15610*/  LDL.64 R204, [R1+0x98] ;  /* 0x0000980001cc7983 */ /* 0x000f680000100a00 */
[----:B------:R-:W5:Y:S04]  /*15620*/  LDL.64 R102, [R1+0x58] ;  /* 0x0000580001667983 */ /* 0x000f680000100a00 */
[----:B------:R-:W5:Y:S04]  /*15630*/  LDL.64 R240, [R1+0x250] ;  /* 0x0002500001f07983 */ /* 0x000f680000100a00 */
[----:B------:R-:W5:Y:S04]  /*15640*/  LDL.64 R226, [R1+0x230] ;  /* 0x0002300001e27983 */ /* 0x000f680000100a00 */
[----:B------:R-:W5:Y:S04]  /*15650*/  LDL.64 R224, [R1+0x210] ;  /* 0x0002100001e07983 */ /* 0x000f680000100a00 */
[----:B------:R-:W5:Y:S01]  /*15660*/  LDL.64 R242, [R1+0xb0] ;  /* 0x0000b00001f27983 */ /* 0x000f620000100a00 */
[----:B--2---:R-:W-:-:S02]  /*15670*/  IADD3 R58, P0, PT, R60, UR8, RZ ;  /* 0x000000083c3a7c10 */ /* 0x004fc4000ff1e0ff */
[----:B---3--:R-:W-:Y:S02]  /*15680*/  IADD3.X R119, PT, PT, R75, UR4, RZ, P2, !PT ;  /* 0x000000044b777c10 */ /* 0x008fe400097fe4ff */
[----:B------:R-:W-:Y:S01]  /*15690*/  IADD3.X R59, PT, PT, R61, UR4, RZ, P0, !PT ;  /* 0x000000043d3b7c10 */ /* 0x000fe200087fe4ff */
[----:B------:R-:W2:Y:S01]  /*156a0*/  LDL.64 R74, [R1+0xc0] ;  /* 0x0000c000014a7983 */ /* 0x000ea20000100a00 */
[----:B----4-:R-:W-:-:S03]  /*156b0*/  IADD3 R56, P1, PT, R72, UR8, RZ ;  /* 0x0000000848387c10 */ /* 0x010fc6000ff3e0ff */
[----:B------:R3:W4:Y:S01]  /*156c0*/  LDG.E.U8 R121, desc[UR20][R58.64] ;  /* 0x000000143a797981 */ /* 0x000722000c1e1100 */
[----:B------:R-:W-:Y:S02]  /*156d0*/  IADD3.X R57, PT, PT, R73, UR4, RZ, P1, !PT ;  /* 0x0000000449397c10 */ /* 0x000fe40008ffe4ff */
[----:B-----5:R-:W-:Y:S01]  /*156e0*/  IADD3 R60, P0, PT, R70, UR8, RZ ;  /* 0x00000008463c7c10 */ /* 0x020fe2000ff1e0ff */
[----:B------:R-:W5:Y:S04]  /*156f0*/  LDL.64 R72, [R1+0xa0] ;  /* 0x0000a00001487983 */ /* 0x000f680000100a00 */
[----:B------:R-:W4:Y:S01]  /*15700*/  LDG.E.U8 R118, desc[UR20][R118.64] ;  /* 0x0000001476767981 */ /* 0x000f22000c1e1100 */
[----:B---3--:R-:W-:Y:S02]  /*15710*/  IADD3 R58, P1, PT, R68, UR8, RZ ;  /* 0x00000008443a7c10 */ /* 0x008fe4000ff3e0ff */
[----:B------:R-:W-:Y:S01]  /*15720*/  IADD3.X R61, PT, PT, R71, UR4, RZ, P0, !PT ;  /* 0x00000004473d7c10 */ /* 0x000fe200087fe4ff */
[----:B------:R3:W4:Y:S01]  /*15730*/  LDG.E.U8 R123, desc[UR20][R56.64] ;  /* 0x00000014387b7981 */ /* 0x000722000c1e1100 */
[----:B------:R-:W-:-:S03]  /*15740*/  IADD3.X R59, PT, PT, R69, UR4, RZ, P1, !PT ;  /* 0x00000004453b7c10 */ /* 0x000fc60008ffe4ff */
[----:B------:R-:W4:Y:S04]  /*15750*/  LDL.64 R70, [R1+0x80] ;  /* 0x0000800001467983 */ /* 0x000f280000100a00 */
[----:B------:R-:W4:Y:S01]  /*15760*/  LDL.64 R68, [R1+0x60] ;  /* 0x0000600001447983 */ /* 0x000f220000100a00 */
[----:B---3--:R-:W-:-:S03]  /*15770*/  IADD3 R56, P0, PT, R66, UR8, RZ ;  /* 0x0000000842387c10 */ /* 0x008fc6000ff1e0ff */
[----:B------:R3:W4:Y:S01]  /*15780*/  LDG.E.U8 R127, desc[UR20][R58.64] ;  /* 0x000000143a7f7981 */ /* 0x000722000c1e1100 */
[----:B------:R-:W-:-:S03]  /*15790*/  IADD3.X R57, PT, PT, R67, UR4, RZ, P0, !PT ;  /* 0x0000000443397c10 */ /* 0x000fc600087fe4ff */
[----:B------:R-:W4:Y:S01]  /*157a0*/  LDL.64 R66, [R1+0x40] ;  /* 0x0000400001427983 */ /* 0x000f220000100a00 */
[----:B------:R-:W-:-:S03]  /*157b0*/  IADD3 R130, P1, PT, R64, UR8, RZ ;  /* 0x0000000840827c10 */ /* 0x000fc6000ff3e0ff */
[----:B------:R0:W4:Y:S01]  /*157c0*/  LDG.E.U8 R129, desc[UR20][R56.64] ;  /* 0x0000001438817981 */ /* 0x000122000c1e1100 */
[----:B---3--:R-:W-:-:S03]  /*157d0*/  IADD3 R58, P0, PT, R62, UR8, RZ ;  /* 0x000000083e3a7c10 */ /* 0x008fc6000ff1e0ff */
[----:B------:R3:W4:Y:S01]  /*157e0*/  LDG.E.U8 R125, desc[UR20][R60.64] ;  /* 0x000000143c7d7981 */ /* 0x000722000c1e1100 */
[----:B------:R-:W-:-:S03]  /*157f0*/  IADD3.X R59, PT, PT, R63, UR4, RZ, P0, !PT ;  /* 0x000000043f3b7c10 */ /* 0x000fc600087fe4ff */
[----:B------:R-:W4:Y:S01]  /*15800*/  LDL.64 R62, [R1] ;  /* 0x00000000013e7983 */ /* 0x000f220000100a00 */
[----:B------:R-:W-:-:S03]  /*15810*/  IADD3.X R131, PT, PT, R65, UR4, RZ, P1, !PT ;  /* 0x0000000441837c10 */ /* 0x000fc60008ffe4ff */
[----:B------:R-:W4:Y:S01]  /*15820*/  LDL.64 R64, [R1+0x20] ;  /* 0x0000200001407983 */ /* 0x000f220000100a00 */
[----:B0-----:R-:W-:Y:S02]  /*15830*/  IADD3 R56, P1, PT, R98, UR8, RZ ;  /* 0x0000000862387c10 */ /* 0x001fe4000ff3e0ff */
[----:B------:R-:W-:Y:S01]  /*15840*/  IADD3 R180, P0, PT, R96, UR8, RZ ;  /* 0x0000000860b47c10 */ /* 0x000fe2000ff1e0ff */
[----:B------:R0:W4:Y:S01]  /*15850*/  LDG.E.U8 R177, desc[UR20][R58.64] ;  /* 0x000000143ab17981 */ /* 0x000122000c1e1100 */
[----:B------:R-:W-:Y:S02]  /*15860*/  IADD3.X R57, PT, PT, R99, UR4, RZ, P1, !PT ;  /* 0x0000000463397c10 */ /* 0x000fe40008ffe4ff */
[----:B---3--:R-:W-:Y:S01]  /*15870*/  IADD3 R60, P1, PT, R94, UR8, RZ ;  /* 0x000000085e3c7c10 */ /* 0x008fe2000ff3e0ff */
[----:B------:R-:W3:Y:S01]  /*15880*/  LDG.E.U8 R130, desc[UR20][R130.64] ;  /* 0x0000001482827981 */ /* 0x000ee2000c1e1100 */
[----:B------:R-:W-:Y:S02]  /*15890*/  IADD3.X R181, PT, PT, R97, UR4, RZ, P0, !PT ;  /* 0x0000000461b57c10 */ /* 0x000fe400087fe4ff */
[----:B------:R-:W-:Y:S01]  /*158a0*/  IADD3.X R61, PT, PT, R95, UR4, RZ, P1, !PT ;  /* 0x000000045f3d7c10 */ /* 0x000fe20008ffe4ff */
[----:B------:R1:W3:Y:S01]  /*158b0*/  LDG.E.U8 R179, desc[UR20][R56.64] ;  /* 0x0000001438b37981 */ /* 0x0002e2000c1e1100 */
[----:B0-----:R-:W-:-:S03]  /*158c0*/  IADD3 R58, P0, PT, R92, UR8, RZ ;  /* 0x000000085c3a7c10 */ /* 0x001fc6000ff1e0ff */
[----:B------:R2:W3:Y:S01]  /*158d0*/  LDG.E.U8 R182, desc[UR20][R60.64] ;  /* 0x000000143cb67981 */ /* 0x0004e2000c1e1100 */
[----:B------:R-:W-:-:S03]  /*158e0*/  IADD3.X R59, PT, PT, R93, UR4, RZ, P0, !PT ;  /* 0x000000045d3b7c10 */ /* 0x000fc600087fe4ff */
[----:B------:R-:W3:Y:S01]  /*158f0*/  LDG.E.U8 R180, desc[UR20][R180.64] ;  /* 0x00000014b4b47981 */ /* 0x000ee2000c1e1100 */
[----:B-1----:R-:W-:-:S03]  /*15900*/  IADD3 R56, P1, PT, R90, UR8, RZ ;  /* 0x000000085a387c10 */ /* 0x002fc6000ff3e0ff */
[----:B------:R-:W3:Y:S01]  /*15910*/  LDL.64 R92, [R1+0x278] ;  /* 0x00027800015c7983 */ /* 0x000ee20000100a00 */
[----:B------:R-:W-:-:S03]  /*15920*/  IADD3.X R57, PT, PT, R91, UR4, RZ, P1, !PT ;  /* 0x000000045b397c10 */ /* 0x000fc60008ffe4ff */
[----:B------:R-:W3:Y:S04]  /*15930*/  LDL.64 R90, [R1+0x238] ;  /* 0x00023800015a7983 */ /* 0x000ee80000100a00 */
[----:B------:R5:W3:Y:S04]  /*15940*/  LDG.E.U8 R181, desc[UR20][R58.64] ;  /* 0x000000143ab57981 */ /* 0x000ae8000c1e1100 */
[----:B------:R4:W3:Y:S01]  /*15950*/  LDG.E.U8 R178, desc[UR20][R56.64] ;  /* 0x0000001438b27981 */ /* 0x0008e2000c1e1100 */
[----:B--2---:R-:W-:-:S04]  /*15960*/  IADD3 R60, P0, PT, R74, UR8, RZ ;  /* 0x000000084a3c7c10 */ /* 0x004fc8000ff1e0ff */
[----:B------:R-:W-:Y:S02]  /*15970*/  IADD3.X R61, PT, PT, R75, UR4, RZ, P0, !PT ;  /* 0x000000044b3d7c10 */ /* 0x000fe400087fe4ff */
[----:B------:R-:W2:Y:S01]  /*15980*/  LDL.64 R74, [R1+0x218] ;  /* 0x00021800014a7983 */ /* 0x000ea20000100a00 */
[----:B-----5:R-:W-:-:S03]  /*15990*/  IADD3 R58, P1, PT, R72, UR8, RZ ;  /* 0x00000008483a7c10 */ /* 0x020fc6000ff3e0ff */
[----:B------:R0:W5:Y:S01]  /*159a0*/  LDG.E.U8 R176, desc[UR20][R60.64] ;  /* 0x000000143cb07981 */ /* 0x000162000c1e1100 */
[----:B------:R-:W-:-:S03]  /*159b0*/  IADD3.X R59, PT, PT, R73, UR4, RZ, P1, !PT ;  /* 0x00000004493b7c10 */ /* 0x000fc60008ffe4ff */
[----:B------:R-:W2:Y:S04]  /*159c0*/  LDL.64 R72, [R1+0x1f8] ;  /* 0x0001f80001487983 */ /* 0x000ea80000100a00 */
[----:B------:R1:W2:Y:S01]  /*159d0*/  LDG.E.U8 R131, desc[UR20][R58.64] ;  /* 0x000000143a837981 */ /* 0x0002a2000c1e1100 */
[----:B----4-:R-:W-:Y:S02]  /*159e0*/  IADD3 R56, P0, PT, R70, UR8, RZ ;  /* 0x0000000846387c10 */ /* 0x010fe4000ff1e0ff */
[----:B0-----:R-:W-:Y:S02]  /*159f0*/  IADD3 R60, P1, PT, R68, UR8, RZ ;  /* 0x00000008443c7c10 */ /* 0x001fe4000ff3e0ff */
[----:B------:R-:W-:Y:S02]  /*15a00*/  IADD3.X R57, PT, PT, R71, UR4, RZ, P0, !PT ;  /* 0x0000000447397c10 */ /* 0x000fe400087fe4ff */
[----:B------:R-:W-:Y:S01]  /*15a10*/  IADD3.X R61, PT, PT, R69, UR4, RZ, P1, !PT ;  /* 0x00000004453d7c10 */ /* 0x000fe20008ffe4ff */
[----:B------:R-:W4:Y:S01]  /*15a20*/  LDL.64 R70, [R1+0x1d8] ;  /* 0x0001d80001467983 */ /* 0x000f220000100a00 */
[----:B-1----:R-:W-:-:S03]  /*15a30*/  IADD3 R58, P0, PT, R66, UR8, RZ ;  /* 0x00000008423a7c10 */ /* 0x002fc6000ff1e0ff */
[----:B------:R0:W2:Y:S01]  /*15a40*/  LDG.E.U8 R126, desc[UR20][R60.64] ;  /* 0x000000143c7e7981 */ /* 0x0000a2000c1e1100 */
[----:B------:R-:W-:-:S03]  /*15a50*/  IADD3.X R59, PT, PT, R67, UR4, RZ, P0, !PT ;  /* 0x00000004433b7c10 */ /* 0x000fc600087fe4ff */
[----:B------:R-:W2:Y:S04]  /*15a60*/  LDL.64 R68, [R1+0x1b8] ;  /* 0x0001b80001447983 */ /* 0x000ea80000100a00 */
[----:B------:R-:W2:Y:S01]  /*15a70*/  LDL.64 R66, [R1+0x198] ;  /* 0x0001980001427983 */ /* 0x000ea20000100a00 */
[----:B0-----:R-:W-:-:S03]  /*15a80*/  IADD3 R60, P0, PT, R62, UR8, RZ ;  /* 0x000000083e3c7c10 */ /* 0x001fc6000ff1e0ff */
[----:B------:R0:W2:Y:S01]  /*15a90*/  LDG.E.U8 R128, desc[UR20][R56.64] ;  /* 0x0000001438807981 */ /* 0x0000a2000c1e1100 */
[----:B------:R-:W-:-:S03]  /*15aa0*/  IADD3.X R61, PT, PT, R63, UR4, RZ, P0, !PT ;  /* 0x000000043f3d7c10 */ /* 0x000fc600087fe4ff */
[----:B------:R-:W2:Y:S04]  /*15ab0*/  LDG.E.U8 R124, desc[UR20][R58.64] ;  /* 0x000000143a7c7981 */ /* 0x000ea8000c1e1100 */
[----:B------:R-:W2:Y:S01]  /*15ac0*/  LDL.64 R62, [R1+0x258] ;  /* 0x00025800013e7983 */ /* 0x000ea20000100a00 */
[----:B0-----:R-:W-:-:S03]  /*15ad0*/  IADD3 R56, P1, PT, R64, UR8, RZ ;  /* 0x0000000840387c10 */ /* 0x001fc6000ff3e0ff */
[----:B------:R-:W4:Y:S01]  /*15ae0*/  LDG.E.U8 R120, desc[UR20][R60.64] ;  /* 0x000000143c787981 */ /* 0x000f22000c1e1100 */
[----:B------:R-:W-:-:S03]  /*15af0*/  IADD3.X R57, PT, PT, R65, UR4, RZ, P1, !PT ;  /* 0x0000000441397c10 */ /* 0x000fc60008ffe4ff */
[----:B------:R-:W4:Y:S04]  /*15b00*/  LDL.64 R64, [R1+0x178] ;  /* 0x0001780001407983 */ /* 0x000f280000100a00 */
[----:B------:R0:W4:Y:S04]  /*15b10*/  LDG.E.U8 R122, desc[UR20][R56.64] ;  /* 0x00000014387a7981 */ /* 0x000128000c1e1100 */
[----:B------:R-:W4:Y:S01]  /*15b20*/  LDL.64 R60, [R1+0x138] ;  /* 0x00013800013c7983 */ /* 0x000f220000100a00 */
[----:B0-----:R-:W-:-:S04]  /*15b30*/  IADD3 R56, P0, PT, R232, UR8, RZ ;  /* 0x00000008e8387c10 */ /* 0x001fc8000ff1e0ff */
[----:B------:R-:W-:Y:S02]  /*15b40*/  IADD3.X R57, PT, PT, R233, UR4, RZ, P0, !PT ;  /* 0x00000004e9397c10 */ /* 0x000fe400087fe4ff */
[----:B------:R-:W-:-:S03]  /*15b50*/  IADD3 R112, P0, PT, R212, UR8, RZ ;  /* 0x00000008d4707c10 */ /* 0x000fc6000ff1e0ff */
[----:B------:R2:W4:Y:S01]  /*15b60*/  LDG.E.U8 R116, desc[UR20][R56.64] ;  /* 0x0000001438747981 */ /* 0x000522000c1e1100 */
[----:B------:R-:W-:Y:S02]  /*15b70*/  IADD3.X R113, PT, PT, R213, UR4, RZ, P0, !PT ;  /* 0x00000004d5717c10 */ /* 0x000fe400087fe4ff */
[----:B------:R-:W-:Y:S02]  /*15b80*/  IADD3 R108, P0, PT, R192, UR8, RZ ;  /* 0x00000008c06c7c10 */ /* 0x000fe4000ff1e0ff */
[----:B------:R-:W-:Y:S01]  /*15b90*/  IADD3 R58, P1, PT, R244, UR8, RZ ;  /* 0x00000008f43a7c10 */ /* 0x000fe2000ff3e0ff */
[----:B------:R-:W4:Y:S01]  /*15ba0*/  LDG.E.U8 R112, desc[UR20][R112.64] ;  /* 0x0000001470707981 */ /* 0x000f22000c1e1100 */
[----:B------:R-:W-:Y:S02]  /*15bb0*/  IADD3.X R109, PT, PT, R193, UR4, RZ, P0, !PT ;  /* 0x00000004c16d7c10 */ /* 0x000fe400087fe4ff */
[----:B------:R-:W-:Y:S02]  /*15bc0*/  IADD3 R106, P0, PT, R184, UR8, RZ ;  /* 0x00000008b86a7c10 */ /* 0x000fe4000ff1e0ff */
[----:B------:R-:W-:Y:S01]  /*15bd0*/  IADD3.X R59, PT, PT, R245, UR4, RZ, P1, !PT ;  /* 0x00000004f53b7c10 */ /* 0x000fe20008ffe4ff */
[----:B------:R-:W4:Y:S01]  /*15be0*/  LDG.E.U8 R108, desc[UR20][R108.64] ;  /* 0x000000146c6c7981 */ /* 0x000f22000c1e1100 */
[----:B------:R-:W-:-:S02]  /*15bf0*/  IADD3.X R107, PT, PT, R185, UR4, RZ, P0, !PT ;  /* 0x00000004b96b7c10 */ /* 0x000fc400087fe4ff */
[----:B------:R-:W-:Y:S01]  /*15c00*/  IADD3 R100, P0, PT, R160, UR8, RZ ;  /* 0x00000008a0647c10 */ /* 0x000fe2000ff1e0ff */
[----:B------:R-:W4:Y:S03]  /*15c10*/  LDG.E.U8 R119, desc[UR20][R58.64] ;  /* 0x000000143a777981 */ /* 0x000f26000c1e1100 */
[----:B------:R-:W-:Y:S01]  /*15c20*/  IADD3.X R101, PT, PT, R161, UR4, RZ, P0, !PT ;  /* 0x00000004a1657c10 */ /* 0x000fe200087fe4ff */
[----:B------:R-:W4:Y:S01]  /*15c30*/  LDG.E.U8 R106, desc[UR20][R106.64] ;  /* 0x000000146a6a7981 */ /* 0x000f22000c1e1100 */
[----:B------:R-:W-:Y:S02]  /*15c40*/  IADD3 R98, P0, PT, R152, UR8, RZ ;  /* 0x0000000898627c10 */ /* 0x000fe4000ff1e0ff */
[----:B------:R-:W-:Y:S01]  /*15c50*/  IADD3 R114, P1, PT, R220, UR8, RZ ;  /* 0x00000008dc727c10 */ /* 0x000fe2000ff3e0ff */
[----:B------:R-:W4:Y:S01]  /*15c60*/  LDG.E.U8 R100, desc[UR20][R100.64] ;  /* 0x0000001464647981 */ /* 0x000f22000c1e1100 */
[----:B------:R-:W-:-:S02]  /*15c70*/  IADD3.X R99, PT, PT, R153, UR4, RZ, P0, !PT ;  /* 0x0000000499637c10 */ /* 0x000fc400087fe4ff */
[----:B------:R-:W-:Y:S01]  /*15c80*/  IADD3 R96, P0, PT, R144, UR8, RZ ;  /* 0x0000000890607c10 */ /* 0x000fe2000ff1e0ff */
[----:B------:R-:W4:Y:S03]  /*15c90*/  LDL.64 R58, [R1+0x118] ;  /* 0x00011800013a7983 */ /* 0x000f260000100a00 */
[----:B------:R-:W-:Y:S01]  /*15ca0*/  IADD3.X R97, PT, PT, R145, UR4, RZ, P0, !PT ;  /* 0x0000000491617c10 */ /* 0x000fe200087fe4ff */
[----:B------:R-:W4:Y:S01]  /*15cb0*/  LDG.E.U8 R98, desc[UR20][R98.64] ;  /* 0x0000001462627981 */ /* 0x000f22000c1e1100 */
[----:B---3--:R-:W-:-:S03]  /*15cc0*/  IADD3 R94, P0, PT, R92, UR8, RZ ;  /* 0x000000085c5e7c10 */ /* 0x008fc6000ff1e0ff */
[----:B------:R-:W3:Y:S01]  /*15cd0*/  LDG.E.U8 R96, desc[UR20][R96.64] ;  /* 0x0000001460607981 */ /* 0x000ee2000c1e1100 */
[----:B------:R-:W-:-:S05]  /*15ce0*/  IADD3.X R95, PT, PT, R93, UR4, RZ, P0, !PT ;  /* 0x000000045d5f7c10 */ /* 0x000fca00087fe4ff */
[----:B------:R-:W3:Y:S01]  /*15cf0*/  LDG.E.U8 R94, desc[UR20][R94.64] ;  /* 0x000000145e5e7981 */ /* 0x000ee2000c1e1100 */
[----:B--2---:R-:W-:-:S04]  /*15d00*/  IADD3 R56, P0, PT, R62, UR8, RZ ;  /* 0x000000083e387c10 */ /* 0x004fc8000ff1e0ff */
[----:B------:R-:W-:Y:S02]  /*15d10*/  IADD3.X R57, PT, PT, R63, UR4, RZ, P0, !PT ;  /* 0x000000043f397c10 */ /* 0x000fe400087fe4ff */
[----:B------:R-:W2:Y:S04]  /*15d20*/  LDL.64 R62, [R1+0x158] ;  /* 0x00015800013e7983 */ /* 0x000ea80000100a00 */
[----:B------:R0:W3:Y:S02]  /*15d30*/  LDG.E.U8 R93, desc[UR20][R56.64] ;  /* 0x00000014385d7981 */ /* 0x0000e4000c1e1100 */
[----:B0-----:R-:W-:-:S04]  /*15d40*/  IADD3 R56, P0, PT, R90, UR8, RZ ;  /* 0x000000085a387c10 */ /* 0x001fc8000ff1e0ff */
[----:B------:R-:W-:-:S05]  /*15d50*/  IADD3.X R57, PT, PT, R91, UR4, RZ, P0, !PT ;  /* 0x000000045b397c10 */ /* 0x000fca00087fe4ff */
[----:B------:R0:W3:Y:S02]  /*15d60*/  LDG.E.U8 R91, desc[UR20][R56.64] ;  /* 0x00000014385b7981 */ /* 0x0000e4000c1e1100 */
[----:B0-----:R-:W-:-:S04]  /*15d70*/  IADD3 R56, P0, PT, R74, UR8, RZ ;  /* 0x000000084a387c10 */ /* 0x001fc8000ff1e0ff */
[----:B------:R-:W-:-:S05]  /*15d80*/  IADD3.X R57, PT, PT, R75, UR4, RZ, P0, !PT ;  /* 0x000000044b397c10 */ /* 0x000fca00087fe4ff */
[----:B------:R0:W3:Y:S02]  /*15d90*/  LDG.E.U8 R76, desc[UR20][R56.64] ;  /* 0x00000014384c7981 */ /* 0x0000e4000c1e1100 */
[----:B0-----:R-:W-:-:S04]  /*15da0*/  IADD3 R56, P0, PT, R72, UR8, RZ ;  /* 0x0000000848387c10 */ /* 0x001fc8000ff1e0ff */
[----:B------:R-:W-:-:S05]  /*15db0*/  IADD3.X R57, PT, PT, R73, UR4, RZ, P0, !PT ;  /* 0x0000000449397c10 */ /* 0x000fca00087fe4ff */
[----:B------:R4:W3:Y:S02]  /*15dc0*/  LDG.E.U8 R75, desc[UR20][R56.64] ;  /* 0x00000014384b7981 */ /* 0x0008e4000c1e1100 */
[----:B----4-:R-:W-:-:S04]  /*15dd0*/  IADD3 R56, P0, PT, R70, UR8, RZ ;  /* 0x0000000846387c10 */ /* 0x010fc8000ff1e0ff */
[----:B------:R-:W-:-:S05]  /*15de0*/  IADD3.X R57, PT, PT, R71, UR4, RZ, P0, !PT ;  /* 0x0000000447397c10 */ /* 0x000fca00087fe4ff */
[----:B------:R0:W4:Y:S02]  /*15df0*/  LDG.E.U8 R74, desc[UR20][R56.64] ;  /* 0x00000014384a7981 */ /* 0x000124000c1e1100 */
[----:B0-----:R-:W-:-:S04]  /*15e00*/  IADD3 R56, P0, PT, R68, UR8, RZ ;  /* 0x0000000844387c10 */ /* 0x001fc8000ff1e0ff */
[----:B------:R-:W-:-:S05]  /*15e10*/  IADD3.X R57, PT, PT, R69, UR4, RZ, P0, !PT ;  /* 0x0000000445397c10 */ /* 0x000fca00087fe4ff */
[----:B------:R0:W3:Y:S02]  /*15e20*/  LDG.E.U8 R73, desc[UR20][R56.64] ;  /* 0x0000001438497981 */ /* 0x0000e4000c1e1100 */
[----:B0-----:R-:W-:-:S04]  /*15e30*/  IADD3 R56, P0, PT, R66, UR8, RZ ;  /* 0x0000000842387c10 */ /* 0x001fc8000ff1e0ff */
[----:B------:R-:W-:Y:S02]  /*15e40*/  IADD3.X R57, PT, PT, R67, UR4, RZ, P0, !PT ;  /* 0x0000000443397c10 */ /* 0x000fe400087fe4ff */
[----:B------:R-:W3:Y:S04]  /*15e50*/  LDL.64 R66, [R1+0xf8] ;  /* 0x0000f80001427983 */ /* 0x000ee80000100a00 */
[----:B------:R0:W4:Y:S02]  /*15e60*/  LDG.E.U8 R72, desc[UR20][R56.64] ;  /* 0x0000001438487981 */ /* 0x000124000c1e1100 */
[----:B0-----:R-:W-:-:S04]  /*15e70*/  IADD3 R56, P0, PT, R64, UR8, RZ ;  /* 0x0000000840387c10 */ /* 0x001fc8000ff1e0ff */
[----:B------:R-:W-:Y:S02]  /*15e80*/  IADD3.X R57, PT, PT, R65, UR4, RZ, P0, !PT ;  /* 0x0000000441397c10 */ /* 0x000fe400087fe4ff */
[----:B------:R-:W4:Y:S04]  /*15e90*/  LDL.64 R64, [R1+0xb8] ;  /* 0x0000b80001407983 */ /* 0x000f280000100a00 */
[----:B------:R2:W4:Y:S02]  /*15ea0*/  LDG.E.U8 R71, desc[UR20][R56.64] ;  /* 0x0000001438477981 */ /* 0x000524000c1e1100 */
[----:B--2---:R-:W-:-:S04]  /*15eb0*/  IADD3 R56, P0, PT, R62, UR8, RZ ;  /* 0x000000083e387c10 */ /* 0x004fc8000ff1e0ff */
[----:B------:R-:W-:Y:S02]  /*15ec0*/  IADD3.X R57, PT, PT, R63, UR4, RZ, P0, !PT ;  /* 0x000000043f397c10 */ /* 0x000fe400087fe4ff */
[----:B------:R-:W2:Y:S04]  /*15ed0*/  LDL.64 R62, [R1+0x78] ;  /* 0x00007800013e7983 */ /* 0x000ea80000100a00 */
[----:B------:R0:W5:Y:S02]  /*15ee0*/  LDG.E.U8 R70, desc[UR20][R56.64] ;  /* 0x0000001438467981 */ /* 0x000164000c1e1100 */
[----:B0-----:R-:W-:-:S04]  /*15ef0*/  IADD3 R56, P0, PT, R60, UR8, RZ ;  /* 0x000000083c387c10 */ /* 0x001fc8000ff1e0ff */
[----:B------:R-:W-:Y:S02]  /*15f00*/  IADD3.X R57, PT, PT, R61, UR4, RZ, P0, !PT ;  /* 0x000000043d397c10 */ /* 0x000fe400087fe4ff */
[----:B------:R-:W5:Y:S04]  /*15f10*/  LDL.64 R60, [R1+0x38] ;  /* 0x00003800013c7983 */ /* 0x000f680000100a00 */
[----:B------:R0:W5:Y:S02]  /*15f20*/  LDG.E.U8 R69, desc[UR20][R56.64] ;  /* 0x0000001438457981 */ /* 0x000164000c1e1100 */
[----:B0-----:R-:W-:-:S04]  /*15f30*/  IADD3 R56, P0, PT, R58, UR8, RZ ;  /* 0x000000083a387c10 */ /* 0x001fc8000ff1e0ff */
[----:B------:R-:W-:Y:S02]  /*15f40*/  IADD3.X R57, PT, PT, R59, UR4, RZ, P0, !PT ;  /* 0x000000043b397c10 */ /* 0x000fe400087fe4ff */
[----:B------:R-:W5:Y:S04]  /*15f50*/  LDL.64 R58, [R1+0x18] ;  /* 0x00001800013a7983 */ /* 0x000f680000100a00 */
[----:B------:R3:W5:Y:S02]  /*15f60*/  LDG.E.U8 R68, desc[UR20][R56.64] ;  /* 0x0000001438447981 */ /* 0x000764000c1e1100 */
[----:B---3--:R-:W-:-:S04]  /*15f70*/  IADD3 R56, P0, PT, R66, UR8, RZ ;  /* 0x0000000842387c10 */ /* 0x008fc8000ff1e0ff */
[----:B------:R-:W-:-:S05]  /*15f80*/  IADD3.X R57, PT, PT, R67, UR4, RZ, P0, !PT ;  /* 0x0000000443397c10 */ /* 0x000fca00087fe4ff */
[----:B------:R0:W3:Y:S02]  /*15f90*/  LDG.E.U8 R67, desc[UR20][R56.64] ;  /* 0x0000001438437981 */ /* 0x0000e4000c1e1100 */
[----:B0-----:R-:W-:-:S04]  /*15fa0*/  IADD3 R56, P0, PT, R206, UR8, RZ ;  /* 0x00000008ce387c10 */ /* 0x001fc8000ff1e0ff */
[----:B------:R-:W-:Y:S02]  /*15fb0*/  IADD3.X R57, PT, PT, R207, UR4, RZ, P0, !PT ;  /* 0x00000004cf397c10 */ /* 0x000fe400087fe4ff */
[----:B------:R-:W3:Y:S04]  /*15fc0*/  LDL.64 R206, [R1+0x1f0] ;  /* 0x0001f00001ce7983 */ /* 0x000ee80000100a00 */
[----:B------:R4:W3:Y:S02]  /*15fd0*/  LDG.E.U8 R66, desc[UR20][R56.64] ;  /* 0x0000001438427981 */ /* 0x0008e4000c1e1100 */
[----:B----4-:R-:W-:-:S04]  /*15fe0*/  IADD3 R56, P0, PT, R64, UR8, RZ ;  /* 0x0000000840387c10 */ /* 0x010fc8000ff1e0ff */
[----:B------:R-:W-:-:S05]  /*15ff0*/  IADD3.X R57, PT, PT, R65, UR4, RZ, P0, !PT ;  /* 0x0000000441397c10 */ /* 0x000fca00087fe4ff */
[----:B------:R0:W4:Y:S02]  /*16000*/  LDG.E.U8 R65, desc[UR20][R56.64] ;  /* 0x0000001438417981 */ /* 0x000124000c1e1100 */
[----:B0-----:R-:W-:-:S04]  /*16010*/  IADD3 R56, P0, PT, R204, UR8, RZ ;  /* 0x00000008cc387c10 */ /* 0x001fc8000ff1e0ff */
[----:B------:R-:W-:Y:S02]  /*16020*/  IADD3.X R57, PT, PT, R205, UR4, RZ, P0, !PT ;  /* 0x00000004cd397c10 */ /* 0x000fe400087fe4ff */
[----:B------:R-:W3:Y:S04]  /*16030*/  LDL.64 R204, [R1+0x270] ;  /* 0x0002700001cc7983 */ /* 0x000ee80000100a00 */
[----:B------:R2:W3:Y:S02]  /*16040*/  LDG.E.U8 R64, desc[UR20][R56.64] ;  /* 0x0000001438407981 */ /* 0x0004e4000c1e1100 */
[----:B--2---:R-:W-:-:S04]  /*16050*/  IADD3 R56, P0, PT, R62, UR8, RZ ;  /* 0x000000083e387c10 */ /* 0x004fc8000ff1e0ff */
[----:B------:R-:W-:-:S05]  /*16060*/  IADD3.X R57, PT, PT, R63, UR4, RZ, P0, !PT ;  /* 0x000000043f397c10 */ /* 0x000fca00087fe4ff */
[----:B------:R0:W2:Y:S02]  /*16070*/  LDG.E.U8 R63, desc[UR20][R56.64] ;  /* 0x00000014383f7981 */ /* 0x0000a4000c1e1100 */
[----:B0-----:R-:W-:-:S04]  /*16080*/  IADD3 R56, P0, PT, R102, UR8, RZ ;  /* 0x0000000866387c10 */ /* 0x001fc8000ff1e0ff */
[----:B------:R-:W-:-:S05]  /*16090*/  IADD3.X R57, PT, PT, R103, UR4, RZ, P0, !PT ;  /* 0x0000000467397c10 */ /* 0x000fca00087fe4ff */
[----:B------:R5:W2:Y:S02]  /*160a0*/  LDG.E.U8 R62, desc[UR20][R56.64] ;  /* 0x00000014383e7981 */ /* 0x000aa4000c1e1100 */
[----:B-----5:R-:W-:-:S04]  /*160b0*/  IADD3 R56, P0, PT, R60, UR8, RZ ;  /* 0x000000083c387c10 */ /* 0x020fc8000ff1e0ff */
[----:B------:R-:W-:-:S05]  /*160c0*/  IADD3.X R57, PT, PT, R61, UR4, RZ, P0, !PT ;  /* 0x000000043d397c10 */ /* 0x000fca00087fe4ff */
[----:B------:R0:W5:Y:S02]  /*160d0*/  LDG.E.U8 R61, desc[UR20][R56.64] ;  /* 0x00000014383d7981 */ /* 0x000164000c1e1100 */
[----:B0-----:R-:W-:-:S04]  /*160e0*/  IADD3 R56, P0, PT, R58, UR8, RZ ;  /* 0x000000083a387c10 */ /* 0x001fc8000ff1e0ff */
[----:B------:R-:W-:-:S05]  /*160f0*/  IADD3.X R57, PT, PT, R59, UR4, RZ, P0, !PT ;  /* 0x000000043b397c10 */ /* 0x000fca00087fe4ff */
[----:B------:R0:W2:Y:S02]  /*16100*/  LDG.E.U8 R60, desc[UR20][R56.64] ;  /* 0x00000014383c7981 */ /* 0x0000a4000c1e1100 */
[----:B0-----:R-:W-:-:S04]  /*16110*/  IADD3 R56, P0, PT, R250, UR8, RZ ;  /* 0x00000008fa387c10 */ /* 0x001fc8000ff1e0ff */
[----:B------:R-:W-:-:S05]  /*16120*/  IADD3.X R57, PT, PT, R251, UR4, RZ, P0, !PT ;  /* 0x00000004fb397c10 */ /* 0x000fca00087fe4ff */
[----:B------:R0:W2:Y:S02]  /*16130*/  LDG.E.U8 R59, desc[UR20][R56.64] ;  /* 0x00000014383b7981 */ /* 0x0000a4000c1e1100 */
[----:B0-----:R-:W-:-:S04]  /*16140*/  IADD3 R56, P0, PT, R238, UR8, RZ ;  /* 0x00000008ee387c10 */ /* 0x001fc8000ff1e0ff */
[----:B------:R-:W-:-:S05]  /*16150*/  IADD3.X R57, PT, PT, R239, UR4, RZ, P0, !PT ;  /* 0x00000004ef397c10 */ /* 0x000fca00087fe4ff */
[----:B------:R0:W2:Y:S02]  /*16160*/  LDG.E.U8 R58, desc[UR20][R56.64] ;  /* 0x00000014383a7981 */ /* 0x0000a4000c1e1100 */
[----:B0-----:R-:W-:-:S04]  /*16170*/  IADD3 R56, P0, PT, R230, UR8, RZ ;  /* 0x00000008e6387c10 */ /* 0x001fc8000ff1e0ff */
[----:B------:R-:W-:Y:S02]  /*16180*/  IADD3.X R57, PT, PT, R231, UR4, RZ, P0, !PT ;  /* 0x00000004e7397c10 */ /* 0x000fe400087fe4ff */
[----:B------:R-:W-:-:S04]  /*16190*/  IADD3 R102, P0, PT, R218, UR8, RZ ;  /* 0x00000008da667c10 */ /* 0x000fc8000ff1e0ff */
[----:B------:R-:W-:Y:S01]  /*161a0*/  IADD3.X R103, PT, PT, R219, UR4, RZ, P0, !PT ;  /* 0x00000004db677c10 */ /* 0x000fe200087fe4ff */
[----:B------:R-:W2:Y:S04]  /*161b0*/  LDG.E.U8 R57, desc[UR20][R56.64] ;  /* 0x0000001438397981 */ /* 0x000ea8000c1e1100 */
        /* <DEDUP_REMOVED lines=18> */
[----:B------:R0:W2:Y:S01]  /*162e0*/  LDG.E.U8 R99, desc[UR20][R102.64] ;  /* 0x0000001466637981 */ /* 0x0000a2000c1e1100 */
[----:B------:R-:W-:Y:S02]  /*162f0*/  IADD3.X R115, PT, PT, R221, UR4, RZ, P1, !PT ;  /* 0x00000004dd737c10 */ /* 0x000fe40008ffe4ff */
[----:B------:R-:W-:-:S03]  /*16300*/  IADD3 R110, P1, PT, R200, UR8, RZ ;  /* 0x00000008c86e7c10 */ /* 0x000fc6000ff3e0ff */
[----:B------:R-:W2:Y:S01]  /*16310*/  LDG.E.U8 R114, desc[UR20][R114.64] ;  /* 0x0000001472727981 */ /* 0x000ea2000c1e1100 */
[----:B0-----:R-:W-:-:S04]  /*16320*/  IADD3 R102, P0, PT, R150, UR8, RZ ;  /* 0x0000000896667c10 */ /* 0x001fc8000ff1e0ff */
[----:B------:R-:W-:Y:S02]  /*16330*/  IADD3.X R103, PT, PT, R151, UR4, RZ, P0, !PT ;  /* 0x0000000497677c10 */ /* 0x000fe400087fe4ff */
[----:B------:R-:W-:Y:S02]  /*16340*/  IADD3.X R111, PT, PT, R201, UR4, RZ, P1, !PT ;  /* 0x00000004c96f7c10 */ /* 0x000fe40008ffe4ff */
[----:B------:R-:W-:Y:S01]  /*16350*/  IADD3 R104, P1, PT, R168, UR8, RZ ;  /* 0x00000008a8687c10 */ /* 0x000fe2000ff3e0ff */
[----:B------:R0:W2:Y:S03]  /*16360*/  LDG.E.U8 R101, desc[UR20][R102.64] ;  /* 0x0000001466657981 */ /* 0x0000a6000c1e1100 */
[----:B------:R-:W-:Y:S01]  /*16370*/  IADD3.X R105, PT, PT, R169, UR4, RZ, P1, !PT ;  /* 0x00000004a9697c10 */ /* 0x000fe20008ffe4ff */
[----:B------:R-:W2:Y:S04]  /*16380*/  LDG.E.U8 R110, desc[UR20][R110.64] ;  /* 0x000000146e6e7981 */ /* 0x000ea8000c1e1100 */
[----:B------:R-:W2:Y:S01]  /*16390*/  LDG.E.U8 R104, desc[UR20][R104.64] ;  /* 0x0000001468687981 */ /* 0x000ea2000c1e1100 */
[----:B0-----:R-:W-:-:S04]  /*163a0*/  IADD3 R102, P0, PT, R142, UR8, RZ ;  /* 0x000000088e667c10 */ /* 0x001fc8000ff1e0ff */
[----:B------:R-:W-:-:S05]  /*163b0*/  IADD3.X R103, PT, PT, R143, UR4, RZ, P0, !PT ;  /* 0x000000048f677c10 */ /* 0x000fca00087fe4ff */
[----:B------:R3:W2:Y:S02]  /*163c0*/  LDG.E.U8 R105, desc[UR20][R102.64] ;  /* 0x0000001466697981 */ /* 0x0006a4000c1e1100 */
[----:B---3--:R-:W-:-:S04]  /*163d0*/  IADD3 R102, P0, PT, R204, UR8, RZ ;  /* 0x00000008cc667c10 */ /* 0x008fc8000ff1e0ff */
[----:B------:R-:W-:Y:S02]  /*163e0*/  IADD3.X R103, PT, PT, R205, UR4, RZ, P0, !PT ;  /* 0x00000004cd677c10 */ /* 0x000fe400087fe4ff */
[----:B------:R-:W3:Y:S04]  /*163f0*/  LDL.64 R204, [R1+0x1d0] ;  /* 0x0001d00001cc7983 */ /* 0x000ee80000100a00 */
[----:B------:R0:W2:Y:S02]  /*16400*/  LDG.E.U8 R107, desc[UR20][R102.64] ;  /* 0x00000014666b7981 */ /* 0x0000a4000c1e1100 */
[----:B0-----:R-:W-:-:S04]  /*16410*/  IADD3 R102, P0, PT, R240, UR8, RZ ;  /* 0x00000008f0667c10 */ /* 0x001fc8000ff1e0ff */
[----:B------:R-:W-:Y:S01]  /*16420*/  IADD3.X R103, PT, PT, R241, UR4, RZ, P0, !PT ;  /* 0x00000004f1677c10 */ /* 0x000fe200087fe4ff */
[----:B------:R0:W-:Y:S04]  /*16430*/  STS.U8 [R134+UR66+0x18000], R117 ;  /* 0x0180007586007988 */ /* 0x0001e80008000042 */
[----:B------:R1:W2:Y:S04]  /*16440*/  LDG.E.U8 R109, desc[UR20][R102.64] ;  /* 0x00000014666d7981 */ /* 0x0002a8000c1e1100 */
[----:B------:R0:W-:Y:S04]  /*16450*/  STS.U8 [R134+UR66+0x18400], R118 ;  /* 0x0184007686007988 */ /* 0x0001e80008000042 */
[----:B------:R0:W-:Y:S01]  /*16460*/  STS.U8 [R134+UR66+0x18800], R121 ;  /* 0x0188007986007988 */ /* 0x0001e20008000042 */
[----:B-1----:R-:W-:-:S03]  /*16470*/  IADD3 R102, P0, PT, R226, UR8, RZ ;  /* 0x00000008e2667c10 */ /* 0x002fc6000ff1e0ff */
[----:B------:R1:W-:Y:S01]  /*16480*/  STS.U8 [R134+UR66+0x18c00], R123 ;  /* 0x018c007b86007988 */ /* 0x0003e20008000042 */
[----:B------:R-:W-:-:S03]  /*16490*/  IADD3.X R103, PT, PT, R227, UR4, RZ, P0, !PT ;  /* 0x00000004e3677c10 */ /* 0x000fc600087fe4ff */
[----:B------:R-:W2:Y:S04]  /*164a0*/  LDL.64 R226, [R1+0x1b0] ;  /* 0x0001b00001e27983 */ /* 0x000ea80000100a00 */
[----:B------:R0:W4:Y:S04]  /*164b0*/  LDG.E.U8 R111, desc[UR20][R102.64] ;  /* 0x00000014666f7981 */ /* 0x000128000c1e1100 */
[----:B------:R-:W4:Y:S01]  /*164c0*/  LDL.64 R240, [R1+0x90] ;  /* 0x0000900001f07983 */ /* 0x000f220000100a00 */
[----:B0-----:R-:W-:-:S04]  /*164d0*/  IADD3 R102, P0, PT, R224, UR8, RZ ;  /* 0x00000008e0667c10 */ /* 0x001fc8000ff1e0ff */
[----:B------:R-:W-:Y:S02]  /*164e0*/  IADD3.X R103, PT, PT, R225, UR4, RZ, P0, !PT ;  /* 0x00000004e1677c10 */ /* 0x000fe400087fe4ff */
[----:B------:R-:W4:Y:S04]  /*164f0*/  LDL.64 R224, [R1+0x190] ;  /* 0x0001900001e07983 */ /* 0x000f280000100a00 */
[----:B------:R0:W5:Y:S02]  /*16500*/  LDG.E.U8 R113, desc[UR20][R102.64] ;  /* 0x0000001466717981 */ /* 0x000164000c1e1100 */
[----:B0-----:R-:W-:-:S04]  /*16510*/  IADD3 R102, P0, PT, R206, UR8, RZ ;  /* 0x00000008ce667c10 */ /* 0x001fc8000ff1e0ff */
[----:B------:R-:W-:Y:S02]  /*16520*/  IADD3.X R103, PT, PT, R207, UR4, RZ, P0, !PT ;  /* 0x00000004cf677c10 */ /* 0x000fe400087fe4ff */
[----:B------:R-:W5:Y:S04]  /*16530*/  LDL.64 R206, [R1+0x170] ;  /* 0x0001700001ce7983 */ /* 0x000f680000100a00 */
[----:B------:R3:W5:Y:S02]  /*16540*/  LDG.E.U8 R115, desc[UR20][R102.64] ;  /* 0x0000001466737981 */ /* 0x000764000c1e1100 */
[----:B---3--:R-:W-:-:S04]  /*16550*/  IADD3 R102, P0, PT, R204, UR8, RZ ;  /* 0x00000008cc667c10 */ /* 0x008fc8000ff1e0ff */
[----:B------:R-:W-:Y:S02]  /*16560*/  IADD3.X R103, PT, PT, R205, UR4, RZ, P0, !PT ;  /* 0x00000004cd677c10 */ /* 0x000fe400087fe4ff */
[----:B------:R-:W3:Y:S04]  /*16570*/  LDL.64 R204, [R1+0x150] ;  /* 0x0001500001cc7983 */ /* 0x000ee80000100a00 */
[----:B------:R2:W3:Y:S02]  /*16580*/  LDG.E.U8 R117, desc[UR20][R102.64] ;  /* 0x0000001466757981 */ /* 0x0004e4000c1e1100 */
[----:B--2---:R-:W-:-:S04]  /*16590*/  IADD3 R102, P0, PT, R226, UR8, RZ ;  /* 0x00000008e2667c10 */ /* 0x004fc8000ff1e0ff */
[----:B------:R-:W-:Y:S02]  /*165a0*/  IADD3.X R103, PT, PT, R227, UR4, RZ, P0, !PT ;  /* 0x00000004e3677c10 */ /* 0x000fe400087fe4ff */
[----:B------:R-:W2:Y:S04]  /*165b0*/  LDL.64 R226, [R1+0x130] ;  /* 0x0001300001e27983 */ /* 0x000ea80000100a00 */
[----:B------:R4:W2:Y:S02]  /*165c0*/  LDG.E.U8 R118, desc[UR20][R102.64] ;  /* 0x0000001466767981 */ /* 0x0008a4000c1e1100 */
[----:B----4-:R-:W-:-:S04]  /*165d0*/  IADD3 R102, P0, PT, R224, UR8, RZ ;  /* 0x00000008e0667c10 */ /* 0x010fc8000ff1e0ff */
[----:B------:R-:W-:Y:S02]  /*165e0*/  IADD3.X R103, PT, PT, R225, UR4, RZ, P0, !PT ;  /* 0x00000004e1677c10 */ /* 0x000fe400087fe4ff */
[----:B------:R-:W4:Y:S04]  /*165f0*/  LDL.64 R224, [R1+0x110] ;  /* 0x0001100001e07983 */ /* 0x000f280000100a00 */
[----:B------:R5:W4:Y:S02]  /*16600*/  LDG.E.U8 R121, desc[UR20][R102.64] ;  /* 0x0000001466797981 */ /* 0x000b24000c1e1100 */
[----:B-----5:R-:W-:-:S04]  /*16610*/  IADD3 R102, P0, PT, R206, UR8, RZ ;  /* 0x00000008ce667c10 */ /* 0x020fc8000ff1e0ff */
[----:B------:R-:W-:Y:S02]  /*16620*/  IADD3.X R103, PT, PT, R207, UR4, RZ, P0, !PT ;  /* 0x00000004cf677c10 */ /* 0x000fe400087fe4ff */
[----:B------:R-:W5:Y:S04]  /*16630*/  LDL.64 R206, [R1+0xf0] ;  /* 0x0000f00001ce7983 */ /* 0x000f680000100a00 */
[----:B-1----:R3:W5:Y:S04]  /*16640*/  LDG.E.U8 R123, desc[UR20][R102.64] ;  /* 0x00000014667b7981 */ /* 0x002768000c1e1100 */
[----:B------:R0:W-:Y:S04]  /*16650*/  STS.U8 [R134+UR66+0x19000], R125 ;  /* 0x0190007d86007988 */ /* 0x0001e80008000042 */
[----:B------:R1:W-:Y:S04]  /*16660*/  STS.U8 [R134+UR66+0x19400], R127 ;  /* 0x0194007f86007988 */ /* 0x0003e80008000042 */
[----:B------:R0:W-:Y:S01]  /*16670*/  STS.U8 [R134+UR66+0x19800], R129 ;  /* 0x0198008186007988 */ /* 0x0001e20008000042 */
[----:B---3--:R-:W-:-:S04]  /*16680*/  IADD3 R102, P0, PT, R204, UR8, RZ ;  /* 0x00000008cc667c10 */ /* 0x008fc8000ff1e0ff */
[----:B------:R-:W-:Y:S02]  /*16690*/  IADD3.X R103, PT, PT, R205, UR4, RZ, P0, !PT ;  /* 0x00000004cd677c10 */ /* 0x000fe400087fe4ff */
[----:B------:R-:W3:Y:S04]  /*166a0*/  LDL.64 R204, [R1+0xd0] ;  /* 0x0000d00001cc7983 */ /* 0x000ee80000100a00 */
[----:B0-----:R2:W3:Y:S02]  /*166b0*/  LDG.E.U8 R125, desc[UR20][R102.64] ;  /* 0x00000014667d7981 */ /* 0x0014e4000c1e1100 */
[----:B--2---:R-:W-:-:S04]  /*166c0*/  IADD3 R102, P0, PT, R226, UR8, RZ ;  /* 0x00000008e2667c10 */ /* 0x004fc8000ff1e0ff */
[----:B------:R-:W-:Y:S02]  /*166d0*/  IADD3.X R103, PT, PT, R227, UR4, RZ, P0, !PT ;  /* 0x00000004e3677c10 */ /* 0x000fe400087fe4ff */
[----:B------:R-:W2:Y:S04]  /*166e0*/  LDL.64 R226, [R1+0x70] ;  /* 0x0000700001e27983 */ /* 0x000ea80000100a00 */
[----:B-1----:R4:W2:Y:S02]  /*166f0*/  LDG.E.U8 R127, desc[UR20][R102.64] ;  /* 0x00000014667f7981 */ /* 0x0028a4000c1e1100 */
[----:B----4-:R-:W-:-:S04]  /*16700*/  IADD3 R102, P0, PT, R224, UR8, RZ ;  /* 0x00000008e0667c10 */ /* 0x010fc8000ff1e0ff */
[----:B------:R-:W-:Y:S02]  /*16710*/  IADD3.X R103, PT, PT, R225, UR4, RZ, P0, !PT ;  /* 0x00000004e1677c10 */ /* 0x000fe400087fe4ff */
[----:B------:R-:W4:Y:S04]  /*16720*/  LDL.64 R224, [R1+0x50] ;  /* 0x0000500001e07983 */ /* 0x000f280000100a00 */
[----:B------:R5:W4:Y:S02]  /*16730*/  LDG.E.U8 R129, desc[UR20][R102.64] ;  /* 0x0000001466817981 */ /* 0x000b24000c1e1100 */
[----:B-----5:R-:W-:-:S04]  /*16740*/  IADD3 R102, P0, PT, R206, UR8, RZ ;  /* 0x00000008ce667c10 */ /* 0x020fc8000ff1e0ff */
[----:B------:R-:W-:Y:S02]  /*16750*/  IADD3.X R103, PT, PT, R207, UR4, RZ, P0, !PT ;  /* 0x00000004cf677c10 */ /* 0x000fe400087fe4ff */
[----:B------:R-:W5:Y:S04]  /*16760*/  LDL.64 R206, [R1+0x30] ;  /* 0x0000300001ce7983 */ /* 0x000f680000100a00 */
[----:B------:R0:W-:Y:S04]  /*16770*/  STS.U8 [R134+UR66+0x19c00], R130 ;  /* 0x019c008286007988 */ /* 0x0001e80008000042 */
[----:B0-----:R3:W5:Y:S04]  /*16780*/  LDG.E.U8 R130, desc[UR20][R102.64] ;  /* 0x0000001466827981 */ /* 0x001768000c1e1100 */
[----:B------:R0:W-:Y:S04]  /*16790*/  STS.U8 [R134+UR66+0x1a000], R177 ;  /* 0x01a000b186007988 */ /* 0x0001e80008000042 */
[----:B------:R1:W-:Y:S04]  /*167a0*/  STS.U8 [R134+UR66+0x1a400], R179 ;  /* 0x01a400b386007988 */ /* 0x0003e80008000042 */
[----:B------:R0:W-:Y:S04]  /*167b0*/  STS.U8 [R134+UR66+0x1a800], R180 ;  /* 0x01a800b486007988 */ /* 0x0001e80008000042 */
[----:B------:R0:W-:Y:S04]  /*167c0*/  STS.U8 [R134+UR66+0x1ac00], R182 ;  /* 0x01ac00b686007988 */ /* 0x0001e80008000042 */
[----:B------:R0:W-:Y:S01]  /*167d0*/  STS.U8 [R134+UR66+0x1b000], R181 ;  /* 0x01b000b586007988 */ /* 0x0001e20008000042 */
[----:B---3--:R-:W-:-:S04]  /*167e0*/  IADD3 R102, P0, PT, R204, UR8, RZ ;  /* 0x00000008cc667c10 */ /* 0x008fc8000ff1e0ff */
[----:B------:R-:W-:Y:S02]  /*167f0*/  IADD3.X R103, PT, PT, R205, UR4, RZ, P0, !PT ;  /* 0x00000004cd677c10 */ /* 0x000fe400087fe4ff */
[----:B------:R-:W3:Y:S04]  /*16800*/  LDL.64 R204, [R1+0x10] ;  /* 0x0000100001cc7983 */ /* 0x000ee80000100a00 */
[----:B0-----:R0:W3:Y:S02]  /*16810*/  LDG.E.U8 R177, desc[UR20][R102.64] ;  /* 0x0000001466b17981 */ /* 0x0010e4000c1e1100 */
[----:B0-----:R-:W-:-:S04]  /*16820*/  IADD3 R102, P0, PT, R242, UR8, RZ ;  /* 0x00000008f2667c10 */ /* 0x001fc8000ff1e0ff */
[----:B------:R-:W-:Y:S01]  /*16830*/  IADD3.X R103, PT, PT, R243, UR4, RZ, P0, !PT ;  /* 0x00000004f3677c10 */ /* 0x000fe200087fe4ff */
[----:B------:R0:W-:Y:S04]  /*16840*/  STS.U8 [R134+UR66+0x1b400], R178 ;  /* 0x01b400b286007988 */ /* 0x0001e80008000042 */
[----:B-1----:R1:W3:Y:S04]  /*16850*/  LDG.E.U8 R179, desc[UR20][R102.64] ;  /* 0x0000001466b37981 */ /* 0x0022e8000c1e1100 */
[----:B------:R0:W-:Y:S04]  /*16860*/  STS.U8 [R134+UR66+0x1b800], R176 ;  /* 0x01b800b086007988 */ /* 0x0001e80008000042 */
[----:B------:R0:W-:Y:S01]  /*16870*/  STS.U8 [R134+UR66+0x1bc00], R131 ;  /* 0x01bc008386007988 */ /* 0x0001e20008000042 */
[----:B-1----:R-:W-:-:S03]  /*16880*/  IADD3 R102, P0, PT, R240, UR8, RZ ;  /* 0x00000008f0667c10 */ /* 0x002fc6000ff1e0ff */
[----:B------:R1:W-:Y:S01]  /*16890*/  STS.U8 [R134+UR66+0x1c000], R128 ;  /* 0x01c0008086007988 */ /* 0x0003e20008000042 */
[----:B------:R-:W-:-:S03]  /*168a0*/  IADD3.X R103, PT, PT, R241, UR4, RZ, P0, !PT ;  /* 0x00000004f1677c10 */ /* 0x000fc600087fe4ff */
[----:B------:R0:W-:Y:S04]  /*168b0*/  STS.U8 [R134+UR66+0x1c400], R126 ;  /* 0x01c4007e86007988 */ /* 0x0001e80008000042 */
[----:B------:R2:W3:Y:S04]  /*168c0*/  LDG.E.U8 R180, desc[UR20][R102.64] ;  /* 0x0000001466b47981 */ /* 0x0004e8000c1e1100 */
[----:B------:R0:W-:Y:S04]  /*168d0*/  STS.U8 [R134+UR66+0x1c800], R124 ;  /* 0x01c8007c86007988 */ /* 0x0001e80008000042 */
[----:B------:R0:W-:Y:S01]  /*168e0*/  STS.U8 [R134+UR66+0x1cc00], R122 ;  /* 0x01cc007a86007988 */ /* 0x0001e20008000042 */
[----:B--2---:R-:W-:-:S03]  /*168f0*/  IADD3 R102, P0, PT, R226, UR8, RZ ;  /* 0x00000008e2667c10 */ /* 0x004fc6000ff1e0ff */
[----:B------:R2:W-:Y:S01]  /*16900*/  STS.U8 [R134+UR66+0x1d000], R120 ;  /* 0x01d0007886007988 */ /* 0x0005e20008000042 */
[----:B------:R-:W-:-:S03]  /*16910*/  IADD3.X R103, PT, PT, R227, UR4, RZ, P0, !PT ;  /* 0x00000004e3677c10 */ /* 0x000fc600087fe4ff */
[----:B------:R-:W2:Y:S04]  /*16920*/  LDL.64 R226, [R1+0x268] ;  /* 0x0002680001e27983 */ /* 0x000ea80000100a00 */
[----:B------:R4:W2:Y:S04]  /*16930*/  LDG.E.U8 R182, desc[UR20][R102.64] ;  /* 0x0000001466b67981 */ /* 0x0008a8000c1e1100 */
[----:B------:R0:W-:Y:S04]  /*16940*/  STS.U8 [R134+UR66+0x1d400], R119 ;  /* 0x01d4007786007988 */ /* 0x0001e80008000042 */
[----:B------:R0:W-:Y:S01]  /*16950*/  STS.U8 [R134+UR66+0x1d800], R116 ;  /* 0x01d8007486007988 */ /* 0x0001e20008000042 */
[----:B----4-:R-:W-:-:S03]  /*16960*/  IADD3 R102, P0, PT, R224, UR8, RZ ;  /* 0x00000008e0667c10 */ /* 0x010fc6000ff1e0ff */
[----:B------:R4:W-:Y:S01]  /*16970*/  STS.U8 [R134+UR66+0x1dc00], R114 ;  /* 0x01dc007286007988 */ /* 0x0009e20008000042 */
[----:B------:R-:W-:-:S03]  /*16980*/  IADD3.X R103, PT, PT, R225, UR4, RZ, P0, !PT ;  /* 0x00000004e1677c10 */ /* 0x000fc600087fe4ff */
[----:B------:R-:W2:Y:S04]  /*16990*/  LDL.64 R224, [R1+0x248] ;  /* 0x0002480001e07983 */ /* 0x000ea80000100a00 */
[----:B------:R5:W2:Y:S04]  /*169a0*/  LDG.E.U8 R181, desc[UR20][R102.64] ;  /* 0x0000001466b57981 */ /* 0x000aa8000c1e1100 */
[----:B------:R0:W-:Y:S04]  /*169b0*/  STS.U8 [R134+UR66+0x1e000], R112 ;  /* 0x01e0007086007988 */ /* 0x0001e80008000042 */
[----:B------:R0:W-:Y:S01]  /*169c0*/  STS.U8 [R134+UR66+0x1e400], R110 ;  /* 0x01e4006e86007988 */ /* 0x0001e20008000042 */
[----:B-----5:R-:W-:-:S03]  /*169d0*/  IADD3 R102, P0, PT, R206, UR8, RZ ;  /* 0x00000008ce667c10 */ /* 0x020fc6000ff1e0ff */
[----:B------:R5:W-:Y:S01]  /*169e0*/  STS.U8 [R134+UR66+0x1e800], R108 ;  /* 0x01e8006c86007988 */ /* 0x000be20008000042 */
[----:B------:R-:W-:-:S03]  /*169f0*/  IADD3.X R103, PT, PT, R207, UR4, RZ, P0, !PT ;  /* 0x00000004cf677c10 */ /* 0x000fc600087fe4ff */
[----:B------:R-:W2:Y:S04]  /*16a00*/  LDL.64 R206, [R1+0x228] ;  /* 0x0002280001ce7983 */ /* 0x000ea80000100a00 */
[----:B0-----:R3:W2:Y:S04]  /*16a10*/  LDG.E.U8 R178, desc[UR20][R102.64] ;  /* 0x0000001466b27981 */ /* 0x0016a8000c1e1100 */
[----:B------:R0:W-:Y:S04]  /*16a20*/  STS.U8 [R134+UR66+0x1ec00], R106 ;  /* 0x01ec006a86007988 */ /* 0x0001e80008000042 */
[----:B------:R0:W-:Y:S04]  /*16a30*/  STS.U8 [R134+UR66+0x1f000], R104 ;  /* 0x01f0006886007988 */ /* 0x0001e80008000042 */
[----:B------:R0:W-:Y:S04]  /*16a40*/  STS.U8 [R134+UR66+0x1f400], R100 ;  /* 0x01f4006486007988 */ /* 0x0001e80008000042 */
[----:B------:R-:W2:Y:S04]  /*16a50*/  LDL.64 R240, [R1+0x188] ;  /* 0x0001880001f07983 */ /* 0x000ea80000100a00 */
[----:B------:R0:W-:Y:S04]  /*16a60*/  STS.U8 [R134+UR66+0x1f800], R98 ;  /* 0x01f8006286007988 */ /* 0x0001e80008000042 */
[----:B------:R0:W-:Y:S04]  /*16a70*/  STS.U8 [R134+UR66+0x1fc00], R96 ;  /* 0x01fc006086007988 */ /* 0x0001e80008000042 */
[----:B------:R-:W4:Y:S01]  /*16a80*/  LDL.64 R242, [R1+0x88] ;  /* 0x0000880001f27983 */ /* 0x000f220000100a00 */
[----:B---3--:R-:W-:-:S04]  /*16a90*/  IADD3 R102, P0, PT, R204, UR8, RZ ;  /* 0x00000008cc667c10 */ /* 0x008fc8000ff1e0ff */
[----:B------:R-:W-:Y:S02]  /*16aa0*/  IADD3.X R103, PT, PT, R205, UR4, RZ, P0, !PT ;  /* 0x00000004cd677c10 */ /* 0x000fe400087fe4ff */
[----:B------:R-:W3:Y:S04]  /*16ab0*/  LDL.64 R204, [R1+0x208] ;  /* 0x0002080001cc7983 */ /* 0x000ee80000100a00 */
[----:B------:R0:W3:Y:S02]  /*16ac0*/  LDG.E.U8 R176, desc[UR20][R102.64] ;  /* 0x0000001466b07981 */ /* 0x0000e4000c1e1100 */
[----:B0-----:R-:W-:-:S04]  /*16ad0*/  IADD3 R102, P0, PT, R248, UR8, RZ ;  /* 0x00000008f8667c10 */ /* 0x001fc8000ff1e0ff */
[----:B------:R-:W-:-:S05]  /*16ae0*/  IADD3.X R103, PT, PT, R249, UR4, RZ, P0, !PT ;  /* 0x00000004f9677c10 */ /* 0x000fca00087fe4ff */
[----:B------:R0:W3:Y:S02]  /*16af0*/  LDG.E.U8 R131, desc[UR20][R102.64] ;  /* 0x0000001466837981 */ /* 0x0000e4000c1e1100 */
[----:B0-----:R-:W-:-:S04]  /*16b00*/  IADD3 R102, P0, PT, R236, UR8, RZ ;  /* 0x00000008ec667c10 */ /* 0x001fc8000ff1e0ff */
[----:B------:R-:W-:-:S05]  /*16b10*/  IADD3.X R103, PT, PT, R237, UR4, RZ, P0, !PT ;  /* 0x00000004ed677c10 */ /* 0x000fca00087fe4ff */
[----:B-1----:R0:W3:Y:S02]  /*16b20*/  LDG.E.U8 R128, desc[UR20][R102.64] ;  /* 0x0000001466807981 */ /* 0x0020e4000c1e1100 */
        /* <DEDUP_REMOVED lines=11> */
[----:B--2---:R0:W2:Y:S02]  /*16be0*/  LDG.E.U8 R120, desc[UR20][R102.64] ;  /* 0x0000001466787981 */ /* 0x0040a4000c1e1100 */
        /* <DEDUP_REMOVED lines=8> */
[----:B----4-:R0:W4:Y:S02]  /*16c70*/  LDG.E.U8 R114, desc[UR20][R102.64] ;  /* 0x0000001466727981 */ /* 0x010124000c1e1100 */
        /* <DEDUP_REMOVED lines=8> */
[----:B-----5:R0:W5:Y:S02]  /*16d00*/  LDG.E.U8 R108, desc[UR20][R102.64] ;  /* 0x00000014666c7981 */ /* 0x020164000c1e1100 */
[----:B0-----:R-:W-:-:S04]  /*16d10*/  IADD3 R102, P0, PT, R226, UR8, RZ ;  /* 0x00000008e2667c10 */ /* 0x001fc8000ff1e0ff */
[----:B------:R-:W-:Y:S02]  /*16d20*/  IADD3.X R103, PT, PT, R227, UR4, RZ, P0, !PT ;  /* 0x00000004e3677c10 */ /* 0x000fe400087fe4ff */
[----:B------:R-:W2:Y:S04]  /*16d30*/  LDL.64 R226, [R1+0x1e8] ;  /* 0x0001e80001e27983 */ /* 0x000ea80000100a00 */
[----:B------:R0:W4:Y:S02]  /*16d40*/  LDG.E.U8 R106, desc[UR20][R102.64] ;  /* 0x00000014666a7981 */ /* 0x000124000c1e1100 */
        /* <DEDUP_REMOVED lines=9> */
[----:B------:R-:W-:-:S05]  /*16de0*/  IADD3.X R103, PT, PT, R205, UR4, RZ, P0, !PT ;  /* 0x00000004cd677c10 */ /* 0x000fca00087fe4ff */
[----:B------:R2:W3:Y:S01]  /*16df0*/  LDG.E.U8 R98, desc[UR20][R102.64] ;  /* 0x0000001466627981 */ /* 0x0004e2000c1e1100 */
[----:B------:R-:W-:-:S05]  /*16e00*/  LOP3.LUT R204, R134, 0x20, RZ, 0x3c, !PT ;  /* 0x0000002086cc7812 */ /* 0x000fca00078e3cff */
[----:B------:R0:W-:Y:S01]  /*16e10*/  STS.U8 [R204+UR66+0x18100], R94 ;  /* 0x0181005ecc007988 */ /* 0x0001e20008000042 */
[----:B--2---:R-:W-:-:S04]  /*16e20*/  IADD3 R102, P0, PT, R226, UR8, RZ ;  /* 0x00000008e2667c10 */ /* 0x004fc8000ff1e0ff */
[----:B------:R-:W-:Y:S02]  /*16e30*/  IADD3.X R103, PT, PT, R227, UR4, RZ, P0, !PT ;  /* 0x00000004e3677c10 */ /* 0x000fe400087fe4ff */
[----:B------:R-:W2:Y:S04]  /*16e40*/  LDL.64 R226, [R1+0x168] ;  /* 0x0001680001e27983 */ /* 0x000ea80000100a00 */
[----:B------:R4:W3:Y:S02]  /*16e50*/  LDG.E.U8 R96, desc[UR20][R102.64] ;  /* 0x0000001466607981 */ /* 0x0008e4000c1e1100 */
[----:B----4-:R-:W-:-:S04]  /*16e60*/  IADD3 R102, P0, PT, R224, UR8, RZ ;  /* 0x00000008e0667c10 */ /* 0x010fc8000ff1e0ff */
[----:B------:R-:W-:Y:S02]  /*16e70*/  IADD3.X R103, PT, PT, R225, UR4, RZ, P0, !PT ;  /* 0x00000004e1677c10 */ /* 0x000fe400087fe4ff */
[----:B------:R-:W4:Y:S04]  /*16e80*/  LDL.64 R224, [R1+0x148] ;  /* 0x0001480001e07983 */ /* 0x000f280000100a00 */
[----:B0-----:R5:W3:Y:S02]  /*16e90*/  LDG.E.U8 R94, desc[UR20][R102.64] ;  /* 0x00000014665e7981 */ /* 0x001ae4000c1e1100 */
[----:B-----5:R-:W-:-:S04]  /*16ea0*/  IADD3 R102, P0, PT, R206, UR8, RZ ;  /* 0x00000008ce667c10 */ /* 0x020fc8000ff1e0ff */
[----:B------:R-:W-:Y:S02]  /*16eb0*/  IADD3.X R103, PT, PT, R207, UR4, RZ, P0, !PT ;  /* 0x00000004cf677c10 */ /* 0x000fe400087fe4ff */
[----:B------:R-:W5:Y:S04]  /*16ec0*/  LDL.64 R206, [R1+0x128] ;  /* 0x0001280001ce7983 */ /* 0x000f680000100a00 */
[----:B------:R0:W-:Y:S04]  /*16ed0*/  STS.U8 [R204+UR66+0x18500], R93 ;  /* 0x0185005dcc007988 */ /* 0x0001e80008000042 */
[----:B0-----:R0:W3:Y:S02]  /*16ee0*/  LDG.E.U8 R93, desc[UR20][R102.64] ;  /* 0x00000014665d7981 */ /* 0x0010e4000c1e1100 */
[----:B0-----:R-:W-:-:S04]  /*16ef0*/  IADD3 R102, P0, PT, R240, UR8, RZ ;  /* 0x00000008f0667c10 */ /* 0x001fc8000ff1e0ff */
[----:B------:R-:W-:Y:S01]  /*16f00*/  IADD3.X R103, PT, PT, R241, UR4, RZ, P0, !PT ;  /* 0x00000004f1677c10 */ /* 0x000fe200087fe4ff */
[----:B------:R0:W-:Y:S04]  /*16f10*/  STS.U8 [R204+UR66+0x18900], R91 ;  /* 0x0189005bcc007988 */ /* 0x0001e80008000042 */
[----:B------:R-:W3:Y:S04]  /*16f20*/  LDL.64 R240, [R1+0x108] ;  /* 0x0001080001f07983 */ /* 0x000ee80000100a00 */
[----:B0-----:R2:W3:Y:S04]  /*16f30*/  LDG.E.U8 R91, desc[UR20][R102.64] ;  /* 0x00000014665b7981 */ /* 0x0014e8000c1e1100 */
[----:B------:R0:W-:Y:S04]  /*16f40*/  STS.U8 [R204+UR66+0x18d00], R76 ;  /* 0x018d004ccc007988 */ /* 0x0001e80008000042 */
[----:B------:R-:W-:Y:S04]  /*16f50*/  STS.U8 [R204+UR66+0x19100], R75 ;  /* 0x0191004bcc007988 */ /* 0x000fe80008000042 */
[----:B------:R5:W-:Y:S01]  /*16f60*/  STS.U8 [R204+UR66+0x19500], R74 ;  /* 0x0195004acc007988 */ /* 0x000be20008000042 */
[----:B--2---:R-:W-:-:S04]  /*16f70*/  IADD3 R102, P0, PT, R226, UR8, RZ ;  /* 0x00000008e2667c10 */ /* 0x004fc8000ff1e0ff */
[----:B------:R-:W-:Y:S02]  /*16f80*/  IADD3.X R103, PT, PT, R227, UR4, RZ, P0, !PT ;  /* 0x00000004e3677c10 */ /* 0x000fe400087fe4ff */
[----:B------:R-:W2:Y:S04]  /*16f90*/  LDL.64 R226, [R1+0xe8] ;  /* 0x0000e80001e27983 */ /* 0x000ea80000100a00 */
[----:B0-----:R4:W2:Y:S02]  /*16fa0*/  LDG.E.U8 R76, desc[UR20][R102.64] ;  /* 0x00000014664c7981 */ /* 0x0018a4000c1e1100 */
[----:B----4-:R-:W-:-:S04]  /*16fb0*/  IADD3 R102, P0, PT, R224, UR8, RZ ;  /* 0x00000008e0667c10 */ /* 0x010fc8000ff1e0ff */
[----:B------:R-:W-:Y:S02]  /*16fc0*/  IADD3.X R103, PT, PT, R225, UR4, RZ, P0, !PT ;  /* 0x00000004e1677c10 */ /* 0x000fe400087fe4ff */
[----:B------:R-:W4:Y:S04]  /*16fd0*/  LDL.64 R224, [R1+0xc8] ;  /* 0x0000c80001e07983 */ /* 0x000f280000100a00 */
[----:B------:R-:W4:Y:S01]  /*16fe0*/  LDG.E.U8 R102, desc[UR20][R102.64] ;  /* 0x0000001466667981 */ /* 0x000f22000c1e1100 */
[----:B-----5:R-:W-:-:S04]  /*16ff0*/  IADD3 R74, P0, PT, R206, UR8, RZ ;  /* 0x00000008ce4a7c10 */ /* 0x020fc8000ff1e0ff */
[----:B------:R-:W-:Y:S02]  /*17000*/  IADD3.X R75, PT, PT, R207, UR4, RZ, P0, !PT ;  /* 0x00000004cf4b7c10 */ /* 0x000fe400087fe4ff */
[----:B------:R-:W5:Y:S04]  /*17010*/  LDL.64 R206, [R1+0xa8] ;  /* 0x0000a80001ce7983 */ /* 0x000f680000100a00 */
[----:B------:R3:W5:Y:S04]  /*17020*/  LDG.E.U8 R103, desc[UR20][R74.64] ;  /* 0x000000144a677981 */ /* 0x000768000c1e1100 */
[----:B------:R-:W-:Y:S04]  /*17030*/  STS.U8 [R204+UR66+0x19900], R73 ;  /* 0x01990049cc007988 */ /* 0x000fe80008000042 */
[----:B------:R2:W-:Y:S01]  /*17040*/  STS.U8 [R204+UR66+0x19d00], R72 ;  /* 0x019d0048cc007988 */ /* 0x0005e20008000042 */
[----:B---3--:R-:W-:-:S04]  /*17050*/  IADD3 R74, P0, PT, R240, UR8, RZ ;  /* 0x00000008f04a7c10 */ /* 0x008fc8000ff1e0ff */
[----:B------:R-:W-:Y:S02]  /*17060*/  IADD3.X R75, PT, PT, R241, UR4, RZ, P0, !PT ;  /* 0x00000004f14b7c10 */ /* 0x000fe400087fe4ff */
[----:B------:R-:W3:Y:S04]  /*17070*/  LDL.64 R240, [R1+0x68] ;  /* 0x0000680001f07983 */ /* 0x000ee80000100a00 */
[----:B------:R-:W3:Y:S04]  /*17080*/  LDG.E.U8 R74, desc[UR20][R74.64] ;  /* 0x000000144a4a7981 */ /* 0x000ee8000c1e1100 */
[----:B------:R-:W-:Y:S04]  /*17090*/  STS.U8 [R204+UR66+0x1a100], R71 ;  /* 0x01a10047cc007988 */ /* 0x000fe80008000042 */
[----:B------:R5:W-:Y:S01]  /*170a0*/  STS.U8 [R204+UR66+0x1a500], R70 ;  /* 0x01a50046cc007988 */ /* 0x000be20008000042 */
[----:B--2---:R-:W-:-:S04]  /*170b0*/  IADD3 R72, P0, PT, R226, UR8, RZ ;  /* 0x00000008e2487c10 */ /* 0x004fc8000ff1e0ff */
[----:B------:R-:W-:Y:S02]  /*170c0*/  IADD3.X R73, PT, PT, R227, UR4, RZ, P0, !PT ;  /* 0x00000004e3497c10 */ /* 0x000fe400087fe4ff */
[----:B------:R-:W2:Y:S04]  /*170d0*/  LDL.64 R226, [R1+0x48] ;  /* 0x0000480001e27983 */ /* 0x000ea80000100a00 */
[----:B------:R4:W2:Y:S02]  /*170e0*/  LDG.E.U8 R75, desc[UR20][R72.64] ;  /* 0x00000014484b7981 */ /* 0x0008a4000c1e1100 */
        /* <DEDUP_REMOVED lines=8> */
[----:B------:R-:W-:Y:S01]  /*17170*/  STS.U8 [R204+UR66+0x1a900], R69 ;  /* 0x01a90045cc007988 */ /* 0x000fe20008000042 */
[----:B0-----:R-:W-:-:S03]  /*17180*/  IADD3 R70, P0, PT, R242, UR8, RZ ;  /* 0x00000008f2467c10 */ /* 0x001fc6000ff1e0ff */
[----:B------:R3:W-:Y:S01]  /*17190*/  STS.U8 [R204+UR66+0x1ad00], R68 ;  /* 0x01ad0044cc007988 */ /* 0x0007e20008000042 */
[----:B------:R-:W-:-:S05]  /*171a0*/  IADD3.X R71, PT, PT, R243, UR4, RZ, P0, !PT ;  /* 0x00000004f3477c10 */ /* 0x000fca00087fe4ff */
[----:B------:R-:W5:Y:S01]  /*171b0*/  LDG.E.U8 R70, desc[UR20][R70.64] ;  /* 0x0000001446467981 */ /* 0x000f62000c1e1100 */
[----:B---3--:R-:W-:-:S04]  /*171c0*/  IADD3 R68, P0, PT, R240, UR8, RZ ;  /* 0x00000008f0447c10 */ /* 0x008fc8000ff1e0ff */
[----:B------:R-:W-:Y:S01]  /*171d0*/  IADD3.X R69, PT, PT, R241, UR4, RZ, P0, !PT ;  /* 0x00000004f1457c10 */ /* 0x000fe200087fe4ff */
[----:B------:R-:W-:Y:S04]  /*171e0*/  STS.U8 [R204+UR66+0x1b100], R67 ;  /* 0x01b10043cc007988 */ /* 0x000fe80008000042 */
[----:B------:R2:W3:Y:S04]  /*171f0*/  LDG.E.U8 R71, desc[UR20][R68.64] ;  /* 0x0000001444477981 */ /* 0x0004e8000c1e1100 */
[----:B------:R4:W-:Y:S04]  /*17200*/  STS.U8 [R204+UR66+0x1b500], R66 ;  /* 0x01b50042cc007988 */ /* 0x0009e80008000042 */
[----:B------:R-:W-:Y:S04]  /*17210*/  STS.U8 [R204+UR66+0x1b900], R65 ;  /* 0x01b90041cc007988 */ /* 0x000fe80008000042 */
        /* <DEDUP_REMOVED lines=9> */
[----:B------:R0:W-:Y:S04]  /*172b0*/  STS.U8 [R204+UR66+0x1e100], R89 ;  /* 0x01e10059cc007988 */ /* 0x0001e80008000042 */
[----:B------:R0:W-:Y:S01]  /*172c0*/  STS.U8 [R204+UR66+0x1e500], R90 ;  /* 0x01e5005acc007988 */ /* 0x0001e20008000042 */
[----:B--2---:R-:W-:-:S04]  /*172d0*/  IADD3 R68, P0, PT, R226, UR8, RZ ;  /* 0x00000008e2447c10 */ /* 0x004fc8000ff1e0ff */
[----:B------:R-:W-:-:S05]  /*172e0*/  IADD3.X R69, PT, PT, R227, UR4, RZ, P0, !PT ;  /* 0x00000004e3457c10 */ /* 0x000fca00087fe4ff */
[----:B------:R-:W2:Y:S01]  /*172f0*/  LDG.E.U8 R68, desc[UR20][R68.64] ;  /* 0x0000001444447981 */ /* 0x000ea2000c1e1100 */
[----:B----4-:R-:W-:-:S04]  /*17300*/  IADD3 R66, P0, PT, R224, UR8, RZ ;  /* 0x00000008e0427c10 */ /* 0x010fc8000ff1e0ff */
[----:B------:R-:W-:-:S05]  /*17310*/  IADD3.X R67, PT, PT, R225, UR4, RZ, P0, !PT ;  /* 0x00000004e1437c10 */ /* 0x000fca00087fe4ff */
[----:B------:R5:W4:Y:S02]  /*17320*/  LDG.E.U8 R69, desc[UR20][R66.64] ;  /* 0x0000001442457981 */ /* 0x000b24000c1e1100 */
[----:B-----5:R-:W-:-:S04]  /*17330*/  IADD3 R66, P0, PT, R206, UR8, RZ ;  /* 0x00000008ce427c10 */ /* 0x020fc8000ff1e0ff */
[----:B------:R-:W-:Y:S02]  /*17340*/  IADD3.X R67, PT, PT, R207, UR4, RZ, P0, !PT ;  /* 0x00000004cf437c10 */ /* 0x000fe400087fe4ff */
[----:B0-----:R-:W-:-:S03]  /*17350*/  IADD3 R64, P0, PT, R246, UR8, RZ ;  /* 0x00000008f6407c10 */ /* 0x001fc6000ff1e0ff */
[----:B------:R-:W5:Y:S01]  /*17360*/  LDG.E.U8 R66, desc[UR20][R66.64] ;  /* 0x0000001442427981 */ /* 0x000f62000c1e1100 */
[----:B------:R-:W-:-:S05]  /*17370*/  IADD3.X R65, PT, PT, R247, UR4, RZ, P0, !PT ;  /* 0x00000004f7417c10 */ /* 0x000fca00087fe4ff */
[----:B------:R0:W2:Y:S02]  /*17380*/  LDG.E.U8 R67, desc[UR20][R64.64] ;  /* 0x0000001440437981 */ /* 0x0000a4000c1e1100 */
[----:B0-----:R-:W-:-:S04]  /*17390*/  IADD3 R64, P0, PT, R234, UR8, RZ ;  /* 0x00000008ea407c10 */ /* 0x001fc8000ff1e0ff */
[----:B------:R-:W-:Y:S02]  /*173a0*/  IADD3.X R65, PT, PT, R235, UR4, RZ, P0, !PT ;  /* 0x00000004eb417c10 */ /* 0x000fe400087fe4ff */
[----:B-1----:R-:W-:-:S03]  /*173b0*/  IADD3 R62, P0, PT, R222, UR8, RZ ;  /* 0x00000008de3e7c10 */ /* 0x002fc6000ff1e0ff */
[----:B------:R-:W2:Y:S01]  /*173c0*/  LDG.E.U8 R64, desc[UR20][R64.64] ;  /* 0x0000001440407981 */ /* 0x000ea2000c1e1100 */
[----:B------:R-:W-:-:S05]  /*173d0*/  IADD3.X R63, PT, PT, R223, UR4, RZ, P0, !PT ;  /* 0x00000004df3f7c10 */ /* 0x000fca00087fe4ff */
[----:B------:R0:W2:Y:S02]  /*173e0*/  LDG.E.U8 R65, desc[UR20][R62.64] ;  /* 0x000000143e417981 */ /* 0x0000a4000c1e1100 */
[----:B0-----:R-:W-:-:S04]  /*173f0*/  IADD3 R62, P0, PT, R214, UR8, RZ ;  /* 0x00000008d63e7c10 */ /* 0x001fc8000ff1e0ff */
[----:B------:R-:W-:Y:S02]  /*17400*/  IADD3.X R63, PT, PT, R215, UR4, RZ, P0, !PT ;  /* 0x00000004d73f7c10 */ /* 0x000fe400087fe4ff */
[----:B------:R-:W-:-:S03]  /*17410*/  IADD3 R60, P0, PT, R202, UR8, RZ ;  /* 0x00000008ca3c7c10 */ /* 0x000fc6000ff1e0ff */
        /* <DEDUP_REMOVED lines=16> */
[----:B------:R-:W-:-:S05]  /*17520*/  IADD3.X R57, PT, PT, R155, UR4, RZ, P0, !PT ;  /* 0x000000049b397c10 */ /* 0x000fca00087fe4ff */
[----:B------:R0:W5:Y:S02]  /*17530*/  LDG.E.U8 R89, desc[UR20][R56.64] ;  /* 0x0000001438597981 */ /* 0x000164000c1e1100 */
[----:B0-----:R-:W-:-:S04]  /*17540*/  IADD3 R56, P0, PT, R146, UR8, RZ ;  /* 0x0000000892387c10 */ /* 0x001fc8000ff1e0ff */
[----:B------:R-:W-:-:S05]  /*17550*/  IADD3.X R57, PT, PT, R147, UR4, RZ, P0, !PT ;  /* 0x0000000493397c10 */ /* 0x000fca00087fe4ff */
[----:B------:R0:W5:Y:S02]  /*17560*/  LDG.E.U8 R90, desc[UR20][R56.64] ;  /* 0x00000014385a7981 */ /* 0x000164000c1e1100 */
[----:B0-----:R-:W-:-:S04]  /*17570*/  IADD3 R56, P0, PT, R138, UR8, RZ ;  /* 0x000000088a387c10 */ /* 0x001fc8000ff1e0ff */
[----:B------:R-:W-:-:S05]  /*17580*/  IADD3.X R57, PT, PT, R139, UR4, RZ, P0, !PT ;  /* 0x000000048b397c10 */ /* 0x000fca00087fe4ff */
[----:B------:R0:W5:Y:S04]  /*17590*/  LDG.E.U8 R56, desc[UR20][R56.64] ;  /* 0x0000001438387981 */ /* 0x000168000c1e1100 */
[----:B------:R-:W-:Y:S01]  /*175a0*/  STS.U8 [R204+UR66+0x1e900], R92 ;  /* 0x01e9005ccc007988 */ /* 0x000fe20008000042 */
[----:B0-----:R-:W-:-:S05]  /*175b0*/  LOP3.LUT R57, R134, 0x20, RZ, 0x3c, !PT ;  /* 0x0000002086397812 */ /* 0x001fca00078e3cff */
[----:B------:R-:W-:Y:S04]  /*175c0*/  STS.U8 [R57+UR66+0x1ed00], R95 ;  /* 0x01ed005f39007988 */ /* 0x000fe80008000042 */
[----:B------:R-:W-:Y:S04]  /*175d0*/  STS.U8 [R57+UR66+0x1f100], R97 ;  /* 0x01f1006139007988 */ /* 0x000fe80008000042 */
[----:B------:R-:W-:Y:S04]  /*175e0*/  STS.U8 [R57+UR66+0x1f500], R99 ;  /* 0x01f5006339007988 */ /* 0x000fe80008000042 */
[----:B------:R-:W-:Y:S04]  /*175f0*/  STS.U8 [R57+UR66+0x1f900], R101 ;  /* 0x01f9006539007988 */ /* 0x000fe80008000042 */
[----:B------:R0:W-:Y:S02]  /*17600*/  STS.U8 [R57+UR66+0x1fd00], R105 ;  /* 0x01fd006939007988 */ /* 0x0001e40008000042 */
[----:B0-----:R-:W0:Y:S01]  /*17610*/  S2R R57, SR_TID.X ;  /* 0x0000000000397919 */ /* 0x001e220000002100 */
[----:B------:R-:W-:-:S05]  /*17620*/  LOP3.LUT R92, R134, 0x40, RZ, 0x3c, !PT ;  /* 0x00000040865c7812 */ /* 0x000fca00078e3cff */
[----:B------:R-:W-:Y:S01]  /*17630*/  STS.U8 [R92+UR66+0x18200], R107 ;  /* 0x0182006b5c007988 */ /* 0x000fe20008000042 */
[----:B------:R-:W-:-:S03]  /*17640*/  F2FP.SATFINITE.E4M3.F32.PACK_AB_MERGE_C R243, R85, R4, RZ ;  /* 0x0000000455f3723e */ /* 0x000fc600048070ff */
[----:B------:R-:W-:Y:S04]  /*17650*/  STS.U8 [R92+UR66+0x18600], R109 ;  /* 0x0186006d5c007988 */ /* 0x000fe80008000042 */
[----:B------:R-:W-:Y:S04]  /*17660*/  STS.U8 [R92+UR66+0x18a00], R111 ;  /* 0x018a006f5c007988 */ /* 0x000fe80008000042 */
[----:B------:R-:W-:Y:S04]  /*17670*/  STS.U8 [R92+UR66+0x18e00], R113 ;  /* 0x018e00715c007988 */ /* 0x000fe80008000042 */
[----:B------:R-:W-:Y:S01]  /*17680*/  STS.U8 [R92+UR66+0x19200], R115 ;  /* 0x019200735c007988 */ /* 0x000fe20008000042 */
[----:B------:R-:W-:-:S03]  /*17690*/  F2FP.SATFINITE.E4M3.F32.PACK_AB_MERGE_C R241, R87, R5, RZ ;  /* 0x0000000557f1723e */ /* 0x000fc600048070ff */
[----:B------:R-:W-:Y:S04]  /*176a0*/  STS.U8 [R92+UR66+0x19600], R117 ;  /* 0x019600755c007988 */ /* 0x000fe80008000042 */
[----:B------:R-:W-:Y:S01]  /*176b0*/  STS.U8 [R92+UR66+0x19a00], R118 ;  /* 0x019a00765c007988 */ /* 0x000fe20008000042 */
[----:B0-----:R-:W-:-:S03]  /*176c0*/  IMAD.SHL.U32 R4, R57, 0x4, RZ ;  /* 0x0000000439047824 */ /* 0x001fc600078e00ff */
[----:B------:R-:W-:Y:S01]  /*176d0*/  STS.U8 [R92+UR66+0x19e00], R121 ;  /* 0x019e00795c007988 */ /* 0x000fe20008000042 */
[----:B------:R-:W-:Y:S01]  /*176e0*/  IMAD.SHL.U32 R5, R57, 0x10, RZ ;  /* 0x0000001039057824 */ /* 0x000fe200078e00ff */
[----:B------:R-:W-:Y:S02]  /*176f0*/  F2FP.SATFINITE.E4M3.F32.PACK_AB_MERGE_C R206, R83, R7, RZ ;  /* 0x0000000753ce723e */ /* 0x000fe400048070ff */
[----:B------:R-:W-:Y:S01]  /*17700*/  STS.U8 [R92+UR66+0x1a200], R123 ;  /* 0x01a2007b5c007988 */ /* 0x000fe20008000042 */
[----:B------:R-:W-:-:S03]  /*17710*/  LOP3.LUT R4, R4, 0x40, RZ, 0xc0, !PT ;  /* 0x0000004004047812 */ /* 0x000fc600078ec0ff */
[----:B------:R-:W-:Y:S01]  /*17720*/  STS.U8 [R92+UR66+0x1a600], R125 ;  /* 0x01a6007d5c007988 */ /* 0x000fe20008000042 */
[----:B------:R-:W-:-:S03]  /*17730*/  SHF.R.S32.HI R7, RZ, 0x7, R57 ;  /* 0x00000007ff077819 */ /* 0x000fc60000011439 */
[----:B------:R-:W-:Y:S01]  /*17740*/  STS.U8 [R92+UR66+0x1aa00], R127 ;  /* 0x01aa007f5c007988 */ /* 0x000fe20008000042 */
[----:B------:R-:W-:-:S03]  /*17750*/  LOP3.LUT R4, R4, 0x870, R5, 0x78, !PT ;  /* 0x0000087004047812 */ /* 0x000fc600078e7805 */
[----:B------:R-:W-:Y:S01]  /*17760*/  STS.U8 [R92+UR66+0x1ae00], R129 ;  /* 0x01ae00815c007988 */ /* 0x000fe20008000042 */
[----:B------:R-:W-:-:S03]  /*17770*/  SGXT R5, R7, 0x1 ;  /* 0x000000010705781a */ /* 0x000fc60000000200 */
[----:B------:R-:W-:Y:S04]  /*17780*/  STS.U8 [R92+UR66+0x1b200], R130 ;  /* 0x01b200825c007988 */ /* 0x000fe80008000042 */
[----:B------:R0:W-:Y:S04]  /*17790*/  STS.U8 [R92+UR66+0x1b600], R177 ;  /* 0x01b600b15c007988 */ /* 0x0001e80008000042 */
[----:B------:R-:W-:Y:S01]  /*177a0*/  STS.U8 [R92+UR66+0x1ba00], R179 ;  /* 0x01ba00b35c007988 */ /* 0x000fe20008000042 */
[----:B------:R-:W-:-:S03]  /*177b0*/  F2FP.SATFINITE.E4M3.F32.PACK_AB_MERGE_C R224, R6, R15, RZ ;  /* 0x0000000f06e0723e */ /* 0x000fc600048070ff */
[----:B------:R-:W-:Y:S01]  /*177c0*/  STS.U8 [R92+UR66+0x1be00], R180 ;  /* 0x01be00b45c007988 */ /* 0x000fe20008000042 */
[----:B------:R-:W-:-:S03]  /*177d0*/  LOP3.LUT R6, R57, 0x6f, RZ, 0xc0, !PT ;  /* 0x0000006f39067812 */ /* 0x000fc600078ec0ff */
[----:B------:R-:W-:Y:S01]  /*177e0*/  STS.U8 [R92+UR66+0x1c200], R182 ;  /* 0x01c200b65c007988 */ /* 0x000fe20008000042 */
[----:B------:R-:W-:-:S03]  /*177f0*/  LOP3.LUT R5, R5, 0x90, RZ, 0xc0, !PT ;  /* 0x0000009005057812 */ /* 0x000fc600078ec0ff */
[----:B------:R-:W-:Y:S04]  /*17800*/  STS.U8 [R92+UR66+0x1c600], R181 ;  /* 0x01c600b55c007988 */ /* 0x000fe80008000042 */
[----:B------:R-:W-:Y:S04]  /*17810*/  STS.U8 [R92+UR66+0x1ca00], R178 ;  /* 0x01ca00b25c007988 */ /* 0x000fe80008000042 */
[----:B------:R1:W-:Y:S01]  /*17820*/  STS.U8 [R92+UR66+0x1ce00], R176 ;  /* 0x01ce00b05c007988 */ /* 0x0003e20008000042 */
[----:B------:R-:W-:-:S03]  /*17830*/  LOP3.LUT R5, R5, 0x7f, R57, 0x78, !PT ;  /* 0x0000007f05057812 */ /* 0x000fc600078e7839 */
[----:B------:R-:W-:Y:S01]  /*17840*/  STS.U8 [R92+UR66+0x1d200], R131 ;  /* 0x01d200835c007988 */ /* 0x000fe20008000042 */
[----:B------:R-:W-:-:S03]  /*17850*/  F2FP.SATFINITE.E4M3.F32.PACK_AB_MERGE_C R12, R77, R12, RZ ;  /* 0x0000000c4d0c723e */ /* 0x000fc600048070ff */
[----:B------:R-:W-:Y:S01]  /*17860*/  STS.U8 [R92+UR66+0x1d600], R128 ;  /* 0x01d600805c007988 */ /* 0x000fe20008000042 */
[----:B------:R-:W-:Y:S01]  /*17870*/  F2FP.SATFINITE.E4M3.F32.PACK_AB_MERGE_C R18, R78, R18, RZ ;  /* 0x000000124e12723e */ /* 0x000fe200048070ff */
[----:B------:R-:W-:Y:S02]  /*17880*/  IMAD R4, R6, 0x80, R4 ;  /* 0x0000008006047824 */ /* 0x000fe400078e0204 */
[----:B------:R-:W-:Y:S01]  /*17890*/  STS.U8 [R92+UR66+0x1da00], R126 ;  /* 0x01da007e5c007988 */ /* 0x000fe20008000042 */
[----:B------:R-:W-:Y:S02]  /*178a0*/  F2FP.SATFINITE.E4M3.F32.PACK_AB_MERGE_C R52, R79, R52, RZ ;  /* 0x000000344f34723e */ /* 0x000fe400048070ff */
[----:B------:R-:W-:Y:S01]  /*178b0*/  F2FP.SATFINITE.E4M3.F32.PACK_AB_MERGE_C R17, R80, R17, RZ ;  /* 0x000000115011723e */ /* 0x000fe200048070ff */
[----:B------:R-:W-:Y:S01]  /*178c0*/  STS.U8 [R92+UR66+0x1de00], R124 ;  /* 0x01de007c5c007988 */ /* 0x000fe20008000042 */
[----:B------:R-:W-:Y:S02]  /*178d0*/  F2FP.SATFINITE.E4M3.F32.PACK_AB_MERGE_C R204, R81, R19, RZ ;  /* 0x0000001351cc723e */ /* 0x000fe400048070ff */
[----:B------:R-:W-:Y:S01]  /*178e0*/  F2FP.SATFINITE.E4M3.F32.PACK_AB_MERGE_C R205, R82, R14, RZ ;  /* 0x0000000e52cd723e */ /* 0x000fe200048070ff */
[----:B------:R-:W-:Y:S01]  /*178f0*/  STS.U8 [R92+UR66+0x1e200], R122 ;  /* 0x01e2007a5c007988 */ /* 0x000fe20008000042 */
[----:B------:R-:W-:-:S02]  /*17900*/  F2FP.SATFINITE.E4M3.F32.PACK_AB_MERGE_C R207, R84, R13, RZ ;  /* 0x0000000d54cf723e */ /* 0x000fc400048070ff */
[----:B------:R-:W-:Y:S01]  /*17910*/  F2FP.SATFINITE.E4M3.F32.PACK_AB_MERGE_C R225, R53, R9, RZ ;  /* 0x0000000935e1723e */ /* 0x000fe200048070ff */
[----:B------:R-:W-:Y:S01]  /*17920*/  STS.U8 [R92+UR66+0x1e600], R120 ;  /* 0x01e600785c007988 */ /* 0x000fe20008000042 */
[----:B------:R-:W-:Y:S02]  /*17930*/  F2FP.SATFINITE.E4M3.F32.PACK_AB_MERGE_C R226, R54, R16, RZ ;  /* 0x0000001036e2723e */ /* 0x000fe400048070ff */
[----:B------:R-:W-:Y:S01]  /*17940*/  F2FP.SATFINITE.E4M3.F32.PACK_AB_MERGE_C R227, R55, R8, RZ ;  /* 0x0000000837e3723e */ /* 0x000fe200048070ff */
[----:B------:R-:W-:Y:S01]  /*17950*/  STS.U8 [R92+UR66+0x1ea00], R119 ;  /* 0x01ea00775c007988 */ /* 0x000fe20008000042 */
[----:B------:R-:W-:Y:S02]  /*17960*/  F2FP.SATFINITE.E4M3.F32.PACK_AB_MERGE_C R240, R88, R10, RZ ;  /* 0x0000000a58f0723e */ /* 0x000fe400048070ff */
[----:B------:R-:W-:Y:S01]  /*17970*/  F2FP.SATFINITE.E4M3.F32.PACK_AB_MERGE_C R242, R86, R11, RZ ;  /* 0x0000000b56f2723e */ /* 0x000fe200048070ff */
[----:B------:R-:W-:Y:S01]  /*17980*/  STS.U8 [R92+UR66+0x1ee00], R116 ;  /* 0x01ee00745c007988 */ /* 0x000fe20008000042 */
[----:B------:R-:W-:-:S02]  /*17990*/  LOP3.LUT R5, R5, 0x60, RZ, 0x3c, !PT ;  /* 0x0000006005057812 */ /* 0x000fc400078e3cff */
[----:B0-----:R-:W-:Y:S01]  /*179a0*/  F2FP.SATFINITE.E4M3.F32.PACK_AB_MERGE_C R177, R50, R51, R18 ;  /* 0x0000003332b1723e */ /* 0x001fe20004807012 */
[----:B------:R-:W-:Y:S01]  /*179b0*/  STS.U8 [R92+UR66+0x1f200], R114 ;  /* 0x01f200725c007988 */ /* 0x000fe20008000042 */
[----:B-1----:R-:W-:Y:S02]  /*179c0*/  F2FP.SATFINITE.E4M3.F32.PACK_AB_MERGE_C R176, R48, R49, R12 ;  /* 0x0000003130b0723e */ /* 0x002fe4000480700c */
[----:B------:R-:W-:Y:S01]  /*179d0*/  F2FP.SATFINITE.E4M3.F32.PACK_AB_MERGE_C R178, R46, R47, R52 ;  /* 0x0000002f2eb2723e */ /* 0x000fe20004807034 */
[----:B------:R-:W-:Y:S01]  /*179e0*/  STS.U8 [R92+UR66+0x1f600], R112 ;  /* 0x01f600705c007988 */ /* 0x000fe20008000042 */
[----:B------:R-:W-:Y:S02]  /*179f0*/  F2FP.SATFINITE.E4M3.F32.PACK_AB_MERGE_C R179, R44, R45, R17 ;  /* 0x0000002d2cb3723e */ /* 0x000fe40004807011 */
[----:B------:R-:W-:Y:S01]  /*17a00*/  F2FP.SATFINITE.E4M3.F32.PACK_AB_MERGE_C R205, R42, R43, R205 ;  /* 0x0000002b2acd723e */ /* 0x000fe200048070cd */
[----:B------:R-:W-:Y:S01]  /*17a10*/  STS.U8 [R92+UR66+0x1fa00], R110 ;  /* 0x01fa006e5c007988 */ /* 0x000fe20008000042 */
[----:B------:R-:W-:-:S02]  /*17a20*/  F2FP.SATFINITE.E4M3.F32.PACK_AB_MERGE_C R204, R40, R41, R204 ;  /* 0x0000002928cc723e */ /* 0x000fc400048070cc */
[----:B------:R-:W-:Y:S02]  /*17a30*/  F2FP.SATFINITE.E4M3.F32.PACK_AB_MERGE_C R206, R38, R39, R206 ;  /* 0x0000002726ce723e */ /* 0x000fe400048070ce */
[----:B------:R-:W-:Y:S02]  /*17a40*/  F2FP.SATFINITE.E4M3.F32.PACK_AB_MERGE_C R207, R36, R37, R207 ;  /* 0x0000002524cf723e */ /* 0x000fe400048070cf */
[----:B------:R-:W-:Y:S01]  /*17a50*/  LOP3.LUT R6, R4, 0x10, RZ, 0x3c, !PT ;  /* 0x0000001004067812 */ /* 0x000fe200078e3cff */
[----:B------:R-:W-:Y:S01]  /*17a60*/  STS.U8 [R92+UR66+0x1fe00], R108 ;  /* 0x01fe006c5c007988 */ /* 0x000fe20008000042 */
[----:B------:R-:W-:Y:S02]  /*17a70*/  F2FP.SATFINITE.E4M3.F32.PACK_AB_MERGE_C R225, R34, R35, R225 ;  /* 0x0000002322e1723e */ /* 0x000fe400048070e1 */
[----:B------:R-:W-:Y:S02]  /*17a80*/  F2FP.SATFINITE.E4M3.F32.PACK_AB_MERGE_C R224, R32, R33, R224 ;  /* 0x0000002120e0723e */ /* 0x000fe400048070e0 */
[----:B------:R-:W-:-:S02]  /*17a90*/  F2FP.SATFINITE.E4M3.F32.PACK_AB_MERGE_C R226, R30, R31, R226 ;  /* 0x0000001f1ee2723e */ /* 0x000fc400048070e2 */
[----:B------:R-:W-:Y:S02]  /*17aa0*/  F2FP.SATFINITE.E4M3.F32.PACK_AB_MERGE_C R227, R28, R29, R227 ;  /* 0x0000001d1ce3723e */ /* 0x000fe400048070e3 */
[----:B------:R-:W-:Y:S01]  /*17ab0*/  LOP3.LUT R7, R4, 0x20, RZ, 0x3c, !PT ;  /* 0x0000002004077812 */ /* 0x000fe200078e3cff */
[----:B------:R-:W-:Y:S01]  /*17ac0*/  STS.U8 [R5+UR66+0x18300], R106 ;  /* 0x0183006a05007988 */ /* 0x000fe20008000042 */
[----:B------:R-:W-:Y:S02]  /*17ad0*/  F2FP.SATFINITE.E4M3.F32.PACK_AB_MERGE_C R241, R26, R27, R241 ;  /* 0x0000001b1af1723e */ /* 0x000fe400048070f1 */
[----:B------:R-:W-:Y:S01]  /*17ae0*/  F2FP.SATFINITE.E4M3.F32.PACK_AB_MERGE_C R240, R24, R25, R240 ;  /* 0x0000001918f0723e */ /* 0x000fe200048070f0 */
[----:B------:R-:W-:Y:S01]  /*17af0*/  STS.U8 [R5+UR66+0x18700], R104 ;  /* 0x0187006805007988 */ /* 0x000fe20008000042 */
[----:B------:R-:W-:Y:S02]  /*17b00*/  F2FP.SATFINITE.E4M3.F32.PACK_AB_MERGE_C R242, R22, R23, R242 ;  /* 0x0000001716f2723e */ /* 0x000fe400048070f2 */
[----:B------:R-:W-:Y:S01]  /*17b10*/  F2FP.SATFINITE.E4M3.F32.PACK_AB_MERGE_C R243, R20, R21, R243 ;  /* 0x0000001514f3723e */ /* 0x000fe200048070f3 */
        /* <DEDUP_REMOVED lines=15> */
[----:B---3--:R-:W-:Y:S04]  /*17c10*/  STS.U8 [R5+UR66+0x1c300], R71 ;  /* 0x01c3004705007988 */ /* 0x008fe80008000042 */
[----:B--2---:R-:W-:Y:S04]  /*17c20*/  STS.U8 [R5+UR66+0x1c700], R68 ;  /* 0x01c7004405007988 */ /* 0x004fe80008000042 */
[----:B----4-:R-:W-:Y:S04]  /*17c30*/  STS.U8 [R5+UR66+0x1cb00], R69 ;  /* 0x01cb004505007988 */ /* 0x010fe80008000042 */
[----:B-----5:R-:W-:Y:S04]  /*17c40*/  STS.U8 [R5+UR66+0x1cf00], R66 ;  /* 0x01cf004205007988 */ /* 0x020fe80008000042 */
        /* <DEDUP_REMOVED lines=12> */
[----:B------:R-:W-:Y:S04]  /*17d10*/  STS.128 [R4+UR66+0x20000], R176 ;  /* 0x020000b004007988 */ /* 0x000fe80008000c42 */
[----:B------:R-:W-:Y:S04]  /*17d20*/  STS.128 [R6+UR66+0x20000], R204 ;  /* 0x020000cc06007988 */ /* 0x000fe80008000c42 */
[----:B------:R-:W-:Y:S04]  /*17d30*/  STS.128 [R7+UR66+0x20000], R224 ;  /* 0x020000e007007988 */ /* 0x000fe80008000c42 */
[----:B------:R0:W-:Y:S02]  /*17d40*/  STS.128 [R8+UR66+0x20000], R240 ;  /* 0x020000f008007988 */ /* 0x0001e40008000c42 */
[----:B0-----:R-:W0:Y:S01]  /*17d50*/  LDTM.x128 R4, tmem[UR19] ;  /* 0x00000013000479ee */ /* 0x001e2200083c0000 */
[----:B------:R-:W-:Y:S01]  /*17d60*/  NOP ;  /* 0x0000000000007918 */ /* 0x000fe20000000000 */
[C---:B0-----:R-:W-:Y:S01]  /*17d70*/  FMUL R4, R0.reuse, R4 ;  /* 0x0000000400047220 */ /* 0x041fe20000400000 */
        /* <DEDUP_REMOVED lines=127> */
[----:B------:R0:W-:Y:S01]  /*18570*/  STTM.x128 tmem[UR19], R4 ;  /* 0x00000004000079ed */ /* 0x0001e200083c0013 */
[----:B------:R-:W1:Y:S02]  /*18580*/  FENCE.VIEW.ASYNC.T ;  /* 0x00000000000073c6 */ /* 0x000e640000000200 */
[----:B-1----:R-:W-:Y:S06]  /*18590*/  BAR.SYNC.DEFER_BLOCKING 0x0 ;  /* 0x0000000000007b1d */ /* 0x002fec0000010000 */
[----:B------:R1:W-:Y:S06]  /*185a0*/  MEMBAR.ALL.CTA ;  /* 0x0000000000007992 */ /* 0x0003ec0000008000 */
[----:B-1----:R-:W1:Y:S01]  /*185b0*/  FENCE.VIEW.ASYNC.S ;  /* 0x00000000000073c6 */ /* 0x002e620000000000 */
[----:B------:R-:W-:Y:S01]  /*185c0*/  ULEA UR64, UR16, UR66, 0x3 ;  /* 0x0000004210407291 */ /* 0x000fe2000f8e18ff */
[----:B------:R-:W-:Y:S01]  /*185d0*/  FADD R183, R137, R183 ;  /* 0x000000b789b77221 */ /* 0x000fe20000000000 */
[----:B------:R-:W-:-:S02]  /*185e0*/  UMOV UR74, UR73 ;  /* 0x00000049004a7c82 */ /* 0x000fc40008000000 */
[----:B------:R-:W-:Y:S01]  /*185f0*/  UIADD3 UR64, UPT, UPT, UR64, 0x24000, URZ ;  /* 0x0002400040407890 */ /* 0x000fe2000fffe0ff */
[----:B-1----:R-:W-:Y:S06]  /*18600*/  BAR.SYNC.DEFER_BLOCKING 0x0 ;  /* 0x0000000000007b1d */ /* 0x002fec0000010000 */
[----:B------:R-:W-:Y:S05]  /*18610*/  BRA.U UP3, `(.L_x_15) ;  /* 0x00000001034c7547 */ /* 0x000fea000b800000 */
[----:B------:R-:W-:Y:S01]  /*18620*/  UMOV UR4, UR7 ;  /* 0x0000000700047c82 */ /* 0x000fe20008000000 */
[----:B------:R-:W-:Y:S01]  /*18630*/  UMOV UR5, 0x40004040 ;  /* 0x4000404000057882 */ /* 0x000fe20000000000 */
[----:B------:R-:W-:Y:S01]  /*18640*/  UMOV UR60, UR6 ;  /* 0x00000006003c7c82 */ /* 0x000fe20008000000 */
[----:B------:R-:W-:Y:S01]  /*18650*/  UMOV UR61, 0x40004040 ;  /* 0x40004040003d7882 */ /* 0x000fe20000000000 */
[----:B------:R-:W-:Y:S01]  /*18660*/  UMOV UR76, 0x0 ;  /* 0x00000000004c7882 */ /* 0x000fe20000000000 */
[----:B------:R-:W-:Y:S01]  /*18670*/  UMOV UR77, 0x8400010 ;  /* 0x08400010004d7882 */ /* 0x000fe20000000000 */
[----:B------:R-:W-:Y:S01]  /*18680*/  UMOV UR72, 0x0 ;  /* 0x0000000000487882 */ /* 0x000fe20000000000 */
[----:B------:R1:W-:Y:S01]  /*18690*/  UTCQMMA gdesc[UR4], gdesc[UR60], tmem[UR65], tmem[UR76], idesc[UR77], UPT ;  /* 0x00ff4c3c040075ea */ /* 0x0003e2000b800341 */
[----:B------:R-:W-:Y:S01]  /*186a0*/  UMOV UR73, 0x8400010 ;  /* 0x0840001000497882 */ /* 0x000fe20000000000 */
[----:B------:R-:W-:Y:S01]  /*186b0*/  UMOV UR62, 0x0 ;  /* 0x00000000003e7882 */ /* 0x000fe20000000000 */
[----:B------:R-:W-:Y:S01]  /*186c0*/  UMOV UR63, 0x8400010 ;  /* 0x08400010003f7882 */ /* 0x000fe20000000000 */
[----:B------:R2:W-:Y:S01]  /*186d0*/  UTCQMMA gdesc[UR38], gdesc[UR40], tmem[UR65], tmem[UR76], idesc[UR77], UPT ;  /* 0x00ff4c28260075ea */ /* 0x0005e2000b800341 */
[----:B------:R2:W-:Y:S01]  /*186e0*/  UTCQMMA gdesc[UR42], gdesc[UR56], tmem[UR65], tmem[UR72], idesc[UR73], UPT ;  /* 0x00ff48382a0075ea */ /* 0x0005e2000b800341 */
[----:B------:R2:W-:Y:S01]  /*186f0*/  UTCQMMA gdesc[UR44], gdesc[UR58], tmem[UR65], tmem[UR62], idesc[UR63], UPT ;  /* 0x00ff3e3a2c0075ea */ /* 0x0005e2000b800341 */
[----:B-1----:R-:W-:Y:S01]  /*18700*/  UMOV UR4, UR64 ;  /* 0x0000004000047c82 */ /* 0x002fe20008000000 */
[----:B------:R-:W-:-:S02]  /*18710*/  UMOV UR5, URZ ;  /* 0x000000ff00057c82 */ /* 0x000fc40008000000 */
[----:B------:R-:W-:Y:S02]  /*18720*/  UMOV UR75, UR4 ;  /* 0x00000004004b7c82 */ /* 0x000fe40008000000 */
[----:B------:R2:W-:Y:S01]  /*18730*/  UTCBAR [UR75], URZ ;  /* 0x000000ff4b0073e9 */ /* 0x0005e200080000ff */
[----:B------:R-:W-:Y:S02]  /*18740*/  NOP ;  /* 0x0000000000007918 */ /* 0x000fe40000000000 */
.L_x_15:
[----:B------:R-:W-:Y:S01]  /*18750*/  UISETP.GE.U32.AND UP0, UPT, UR68, UR67, UPT ;  /* 0x000000434400728c */ /* 0x000fe2000bf06070 */
[----:B------:R-:W-:Y:S01]  /*18760*/  FFMA R252, R136, R252, R183 ;  /* 0x000000fc88fc7223 */ /* 0x000fe200000000b7 */
[----:B------:R-:W-:Y:S01]  /*18770*/  UIADD3 UR16, UPT, UPT, UR16, 0x1, URZ ;  /* 0x0000000110107890 */ /* 0x000fe2000fffe0ff */
[----:B------:R-:W-:Y:S01]  /*18780*/  IMAD.MOV.U32 R0, RZ, RZ, R2 ;  /* 0x000000ffff007224 */ /* 0x000fe200078e0002 */
[----:B------:R-:W-:Y:S02]  /*18790*/  UISETP.GE.U32.AND.EX UP0, UPT, UR69, URZ, UPT, UP0 ;  /* 0x000000ff4500728c */ /* 0x000fe4000bf06100 */
[----:B------:R-:W-:Y:S02]  /*187a0*/  UISETP.GT.AND UP4, UPT, UR16, 0x1, UPT ;  /* 0x000000011000788c */ /* 0x000fe4000bf84270 */
[----:B------:R-:W-:Y:S02]  /*187b0*/  USHF.L.U32 UR4, UR15, 0x7, URZ ;  /* 0x000000070f047899 */ /* 0x000fe400080006ff */
[----:B------:R-:W-:-:S02]  /*187c0*/  USHF.L.U32 UR5, UR14, 0x7, URZ ;  /* 0x000000070e057899 */ /* 0x000fc400080006ff */
[----:B--2---:R-:W-:Y:S02]  /*187d0*/  USEL UR73, URZ, 0x1, !UP4 ;  /* 0x00000001ff497887 */ /* 0x004fe4000e000000 */
[----:B------:R-:W-:Y:S02]  /*187e0*/  UIADD3 UR9, UPT, UPT, UR4, UR9, URZ ;  /* 0x0000000904097290 */ /* 0x000fe4000fffe0ff */
[----:B------:R-:W-:Y:S02]  /*187f0*/  UIADD3 UR8, UPT, UPT, UR5, UR8, URZ ;  /* 0x0000000805087290 */ /* 0x000fe4000fffe0ff */
[----:B------:R-:W-:Y:S02]  /*18800*/  USEL UR16, UR16, URZ, !UP4 ;  /* 0x000000ff10107287 */ /* 0x000fe4000e000000 */
[----:B------:R-:W-:Y:S01]  /*18810*/  ULOP3.LUT UR73, UR74, UR73, URZ, 0x3c, !UPT ;  /* 0x000000494a497292 */ /* 0x000fe2000f8e3cff */
[----:B------:R-:W-:Y:S01]  /*18820*/  UMOV UR4, UR68 ;  /* 0x0000004400047c82 */ /* 0x000fe20008000000 */
[----:B------:R-:W-:Y:S01]  /*18830*/  UMOV UR72, UR74 ;  /* 0x0000004a00487c82 */ /* 0x000fe20008000000 */
[----:B------:R-:W-:Y:S09]  /*18840*/  BRA.U !UP0, `(.L_x_16) ;  /* 0xffffff6d08607547 */ /* 0x000ff2000b83ffff */
.L_x_11:
[----:B0-----:R-:W2:Y:S01]  /*18850*/  LDL.LU R5, [R1+0x7b8] ;  /* 0x0007b80001057983 */ /* 0x001ea20000300800 */
[----:B------:R-:W0:Y:S02]  /*18860*/  S2R R4, SR_TID.X ;  /* 0x0000000000047919 */ /* 0x000e240000002100 */
[----:B0-----:R-:W-:-:S04]  /*18870*/  SHF.R.U32.HI R0, RZ, 0x2, R4 ;  /* 0x00000002ff007819 */ /* 0x001fc80000011604 */
[----:B------:R-:W-:-:S04]  /*18880*/  LOP3.LUT R0, R0, 0x38, RZ, 0xc0, !PT ;  /* 0x0000003800007812 */ /* 0x000fc800078ec0ff */
[--C-:B------:R-:W-:Y:S02]  /*18890*/  LOP3.LUT R0, R0, 0x1f, R4.reuse, 0xf8, !PT ;  /* 0x0000001f00007812 */ /* 0x100fe400078ef804 */
[----:B------:R-:W-:-:S03]  /*188a0*/  SHF.R.U32.HI R4, RZ, 0x1, R4 ;  /* 0x00000001ff047819 */ /* 0x000fc60000011604 */
[----:B------:R-:W-:-:S05]  /*188b0*/  IMAD.SHL.U32 R0, R0, 0x10, RZ ;  /* 0x0000001000007824 */ /* 0x000fca00078e00ff */
[----:B-----5:R-:W-:-:S04]  /*188c0*/  LOP3.LUT R3, R0, 0x1b0, RZ, 0xc0, !PT ;  /* 0x000001b000037812 */ /* 0x020fc800078ec0ff */
[----:B------:R-:W-:Y:S02]  /*188d0*/  LOP3.LUT R3, R3, 0x40, R4, 0xf8, !PT ;  /* 0x0000004003037812 */ /* 0x000fe400078ef804 */
[----:B-12---:R-:W-:-:S13]  /*188e0*/  R2UR UR4, R5 ;  /* 0x00000000050472ca */ /* 0x006fda00000e0000 */
[----:B------:R-:W-:-:S09]  /*188f0*/  UISETP.GE.AND UP0, UPT, UR4, 0x1, UPT ;  /* 0x000000010400788c */ /* 0x000fd2000bf06270 */
[----:B------:R-:W-:Y:S05]  /*18900*/  BRA.U !UP0, `(.L_x_17) ;  /* 0x0000000108107547 */ /* 0x000fea000b800000 */
[----:B------:R-:W-:-:S06]  /*18910*/  USHF.L.U32 UR74, UR74, 0x1f, URZ ;  /* 0x0000001f4a4a7899 */ /* 0x000fcc00080006ff */
[----:B------:R-:W-:-:S04]  /*18920*/  IMAD.U32 R4, RZ, RZ, UR74 ;  /* 0x0000004aff047e24 */ /* 0x000fc8000f8e00ff */
[----:B------:R-:W0:Y:S02]  /*18930*/  SYNCS.PHASECHK.TRANS64.TRYWAIT P0, [UR64], R4 ;  /* 0x00000004ff0075a7 */ /* 0x000e240008001140 */
[----:B0-----:R-:W-:Y:S05]  /*18940*/  @!P0 BRA `(.L_x_18) ;  /* 0x0000006000048947 */ /* 0x001fea0003800000 */
.L_x_17:
[----:B------:R-:W0:Y:S01]  /*18950*/  S2R R139, SR_TID.X ;  /* 0x00000000008b7919 */ /* 0x000e220000002100 */
[----:B------:R-:W-:Y:S01]  /*18960*/  VIADD R3, R3, UR66 ;  /* 0x0000004203037c36 */ /* 0x000fe20008000000 */
[----:B------:R-:W-:Y:S01]  /*18970*/  LOP3.LUT R0, R0, 0x1f0, RZ, 0xc0, !PT ;  /* 0x000001f000007812 */ /* 0x000fe200078ec0ff */
[----:B------:R-:W1:Y:S08]  /*18980*/  LDC R160, c[0x0][0x3e8] ;  /* 0x0000fa00ffa07b82 */ /* 0x000e700000000800 */
[----:B------:R-:W-:Y:S01]  /*18990*/  BAR.SYNC.DEFER_BLOCKING 0x0 ;  /* 0x0000000000007b1d */ /* 0x000fe20000010000 */
[----:B------:R-:W-:-:S04]  /*189a0*/  FSETP.GEU.AND P1, PT, R252, 1.175494350822287508e-38, PT ;  /* 0x00800000fc00780b */ /* 0x000fc80003f2e000 */
[----:B------:R-:W-:Y:S01]  /*189b0*/  FSEL R133, RZ, -23, P1 ;  /* 0xc1b80000ff857808 */ /* 0x000fe20000800000 */
[----:B------:R-:W2:Y:S02]  /*189c0*/  LDCU.64 UR4, c[0x0][0x3e0] ;  /* 0x00007c00ff0477ac */ /* 0x000ea40008000a00 */
[----:B------:R-:W3:Y:S08]  /*189d0*/  S2UR UR8, SR_CTAID.X ;  /* 0x00000000000879c3 */ /* 0x000ef00000002500 */
[----:B------:R-:W2:Y:S08]  /*189e0*/  S2UR UR6, SR_CTAID.Y ;  /* 0x00000000000679c3 */ /* 0x000eb00000002600 */
[----:B------:R-:W4:Y:S01]  /*189f0*/  LDC.64 R166, c[0x0][0x398] ;  /* 0x0000e600ffa67b82 */ /* 0x000f220000000a00 */
[----:B0-----:R-:W-:-:S02]  /*18a00*/  LOP3.LUT P0, RZ, R139, 0xff, RZ, 0xc0, !PT ;  /* 0x000000ff8bff7812 */ /* 0x001fc4000780c0ff */
[C---:B------:R-:W-:Y:S01]  /*18a10*/  LOP3.LUT R132, R139.reuse, 0x80, RZ, 0xc0, !PT ;  /* 0x000000808b847812 */ /* 0x040fe200078ec0ff */
[----:B---3--:R-:W-:Y:S01]  /*18a20*/  USHF.L.U32 UR7, UR8, 0x7, URZ ;  /* 0x0000000708077899 */ /* 0x008fe200080006ff */
[C---:B------:R-:W-:Y:S02]  /*18a30*/  LOP3.LUT R137, R139.reuse, 0x7f, RZ, 0xc0, !PT ;  /* 0x0000007f8b897812 */ /* 0x040fe400078ec0ff */
[----:B------:R-:W-:Y:S02]  /*18a40*/  LEA R132, R132, UR66, 0x5 ;  /* 0x0000004284847c11 */ /* 0x000fe4000f8e28ff */
[----:B------:R-:W-:Y:S01]  /*18a50*/  LOP3.LUT R168, R139, 0xff, RZ, 0xc0, !PT ;  /* 0x000000ff8ba87812 */ /* 0x000fe200078ec0ff */
[----:B------:R-:W-:Y:S02]  /*18a60*/  IMAD.U32 R208, RZ, RZ, UR7 ;  /* 0x00000007ffd07e24 */ /* 0x000fe4000f8e00ff */
[----:B------:R-:W-:Y:S01]  /*18a70*/  IMAD R132, R137, 0x10, R132 ;  /* 0x0000001089847824 */ /* 0x000fe200078e0284 */
[----:B------:R-:W-:Y:S01]  /*18a80*/  LEA R169, R168, UR66, 0x4 ;  /* 0x00000042a8a97c11 */ /* 0x000fe2000f8e20ff */
[----:B------:R-:W0:Y:S02]  /*18a90*/  @!P0 SYNCS.CCTL.IV [UR66+0x24000] ;  /* 0x02400000ff0089b1 */ /* 0x000e240008000042 */
[----:B0-----:R-:W-:Y:S01]  /*18aa0*/  BAR.SYNC.DEFER_BLOCKING 0x0 ;  /* 0x0000000000007b1d */ /* 0x001fe20000010000 */
[----:B------:R-:W-:Y:S01]  /*18ab0*/  LOP3.LUT R208, R208, 0x7f, R139, 0xf8, !PT ;  /* 0x0000007fd0d07812 */ /* 0x000fe200078ef88b */
[----:B--2---:R-:W-:-:S04]  /*18ac0*/  UIMAD UR4, UR6, UR4, URZ ;  /* 0x00000004060472a4 */ /* 0x004fc8000f8e02ff */
[----:B------:R-:W0:Y:S02]  /*18ad0*/  @!P0 SYNCS.CCTL.IV [UR66+0x24008] ;  /* 0x02400800ff0089b1 */ /* 0x000e240008000042 */
[----:B0-----:R0:W-:Y:S01]  /*18ae0*/  STSM.16.M88 [R3], R252 ;  /* 0x000000fc03007844 */ /* 0x0011e20000000000 */
[----:B------:R-:W-:Y:S01]  /*18af0*/  BAR.SYNC.DEFER_BLOCKING 0x0 ;  /* 0x0000000000007b1d */ /* 0x000fe20000010000 */
[----:B0-----:R-:W-:-:S05]  /*18b00*/  @!P1 FMUL R252, R252, 8388608 ;  /* 0x4b000000fcfc9820 */ /* 0x001fca0000400000 */
[----:B------:R-:W0:Y:S01]  /*18b10*/  LDTM.x128 R4, tmem[UR19] ;  /* 0x00000013000479ee */ /* 0x000e2200083c0000 */
[----:B------:R-:W-:-:S05]  /*18b20*/  VIADD R135, R252, 0xc0cafb0d ;  /* 0xc0cafb0dfc877836 */ /* 0x000fca0000000000 */
[----:B------:R-:W-:-:S04]  /*18b30*/  LOP3.LUT R135, R135, 0xff800000, RZ, 0xc0, !PT ;  /* 0xff80000087877812 */ /* 0x000fc800078ec0ff */
[----:B------:R-:W-:Y:S01]  /*18b40*/  I2FP.F32.S32 R136, R135 ;  /* 0x0000008700887245 */ /* 0x000fe20000201400 */
[----:B------:R-:W-:Y:S01]  /*18b50*/  IMAD.IADD R135, R252, 0x1, -R135 ;  /* 0x00000001fc877824 */ /* 0x000fe200078e0a87 */
[----:B------:R-:W2:Y:S03]  /*18b60*/  LDSM.16.M88 R134, [R0+UR66] ;  /* 0x000000420086783b */ /* 0x000ea60008000000 */
[----:B------:R-:W-:Y:S01]  /*18b70*/  FFMA.FTZ R133, R136, 1.1920928955078125e-07, R133 ;  /* 0x3400000088857823 */ /* 0x000fe20000010085 */
[----:B------:R-:W-:Y:S01]  /*18b80*/  FADD R135, R135, -1 ;  /* 0xbf80000087877421 */ /* 0x000fe20000000000 */
[----:B------:R-:W-:Y:S01]  /*18b90*/  NOP ;  /* 0x0000000000007918 */ /* 0x000fe20000000000 */
[----:B0-----:R-:W-:Y:S01]  /*18ba0*/  BAR.SYNC.DEFER_BLOCKING 0x0 ;  /* 0x0000000000007b1d */ /* 0x001fe20000010000 */
[C---:B--2---:R-:W-:Y:S02]  /*18bb0*/  FSETP.GT.AND P0, PT, |R134|.reuse, 8.50705917302346158658e+37, PT ;  /* 0x7e8000008600780b */ /* 0x044fe40003f04200 */
[----:B------:R-:W-:-:S11]  /*18bc0*/  FSETP.GEU.AND P1, PT, |R134|, 1.175494350822287508e-38, PT ;  /* 0x008000008600780b */ /* 0x000fd60003f2e200 */
[----:B------:R-:W-:Y:S01]  /*18bd0*/  @P0 FMUL R134, R134, 0.25 ;  /* 0x3e80000086860820 */ /* 0x000fe20000400000 */
[----:B------:R-:W-:Y:S01]  /*18be0*/  @P0 FMUL R4, R4, 0.25 ;  /* 0x3e80000004040820 */ /* 0x000fe20000400000 */
[----:B------:R-:W-:Y:S01]  /*18bf0*/  @P0 FMUL R5, R5, 0.25 ;  /* 0x3e80000005050820 */ /* 0x000fe20000400000 */
[----:B------:R-:W-:Y:S01]  /*18c00*/  @P0 FMUL R6, R6, 0.25 ;  /* 0x3e80000006060820 */ /* 0x000fe20000400000 */
[----:B------:R-:W-:Y:S01]  /*18c10*/  @!P1 FMUL R134, R134, 16777216 ;  /* 0x4b80000086869820 */ /* 0x000fe20000400000 */
[----:B------:R-:W-:Y:S01]  /*18c20*/  @P0 FMUL R7, R7, 0.25 ;  /* 0x3e80000007070820 */ /* 0x000fe20000400000 */
[----:B------:R-:W-:Y:S01]  /*18c30*/  @P0 FMUL R8, R8, 0.25 ;  /* 0x3e80000008080820 */ /* 0x000fe20000400000 */
[----:B------:R-:W-:Y:S01]  /*18c40*/  @P0 FMUL R9, R9, 0.25 ;  /* 0x3e80000009090820 */ /* 0x000fe20000400000 */
[----:B------:R-:W-:Y:S01]  /*18c50*/  @P0 FMUL R12, R12, 0.25 ;  /* 0x3e8000000c0c0820 */ /* 0x000fe20000400000 */
[----:B------:R-:W-:Y:S01]  /*18c60*/  @P0 FMUL R13, R13, 0.25 ;  /* 0x3e8000000d0d0820 */ /* 0x000fe20000400000 */
[----:B------:R-:W0:Y:S01]  /*18c70*/  MUFU.RCP R134, R134 ;  /* 0x0000008600867308 */ /* 0x000e220000001000 */
[----:B------:R-:W-:Y:S01]  /*18c80*/  @P0 FMUL R14, R14, 0.25 ;  /* 0x3e8000000e0e0820 */ /* 0x000fe20000400000 */
        /* <DEDUP_REMOVED lines=119> */
[----:B------:R-:W-:Y:S01]  /*19400*/  @!P1 FMUL R4, R4, 16777216 ;  /* 0x4b80000004049820 */ /* 0x000fe20000400000 */
        /* <DEDUP_REMOVED lines=254> */
[----:B------:R-:W-:Y:S01]  /*1a3f0*/  FMUL R131, R134, R131 ;  /* 0x0000008386837220 */ /* 0x000fe20000400000 */
[----:B------:R-:W-:-:S02]  /*1a400*/  F2FP.SATFINITE.E4M3.F32.PACK_AB_MERGE_C R134, R5, R4, RZ ;  /* 0x000000040586723e */ /* 0x000fc400048070ff */
[----:B------:R-:W-:Y:S02]  /*1a410*/  F2FP.SATFINITE.E4M3.F32.PACK_AB_MERGE_C R136, R7, R6, RZ ;  /* 0x000000060788723e */ /* 0x000fe400048070ff */
[----:B------:R-:W-:Y:S02]  /*1a420*/  F2FP.SATFINITE.E4M3.F32.PACK_AB_MERGE_C R8, R9, R8, RZ ;  /* 0x000000080908723e */ /* 0x000fe400048070ff */
[----:B------:R-:W-:Y:S02]  /*1a430*/  F2FP.SATFINITE.E4M3.F32.PACK_AB_MERGE_C R12, R13, R12, RZ ;  /* 0x0000000c0d0c723e */ /* 0x000fe400048070ff */
[----:B------:R-:W-:Y:S02]  /*1a440*/  F2FP.SATFINITE.E4M3.F32.PACK_AB_MERGE_C R14, R15, R14, RZ ;  /* 0x0000000e0f0e723e */ /* 0x000fe400048070ff */
[----:B------:R-:W-:Y:S02]  /*1a450*/  F2FP.SATFINITE.E4M3.F32.PACK_AB_MERGE_C R16, R17, R16, RZ ;  /* 0x000000101110723e */ /* 0x000fe400048070ff */
[----:B------:R-:W-:-:S02]  /*1a460*/  F2FP.SATFINITE.E4M3.F32.PACK_AB_MERGE_C R26, R27, R26, RZ ;  /* 0x0000001a1b1a723e */ /* 0x000fc400048070ff */
[----:B------:R-:W-:Y:S02]  /*1a470*/  F2FP.SATFINITE.E4M3.F32.PACK_AB_MERGE_C R32, R33, R32, RZ ;  /* 0x000000202120723e */ /* 0x000fe400048070ff */
[----:B------:R-:W-:Y:S02]  /*1a480*/  F2FP.SATFINITE.E4M3.F32.PACK_AB_MERGE_C R5, R99, R98, RZ ;  /* 0x000000626305723e */ /* 0x000fe400048070ff */
[----:B------:R-:W-:Y:S02]  /*1a490*/  F2FP.SATFINITE.E4M3.F32.PACK_AB_MERGE_C R4, R107, R106, RZ ;  /* 0x0000006a6b04723e */ /* 0x000fe400048070ff */
[----:B------:R-:W-:Y:S02]  /*1a4a0*/  F2FP.SATFINITE.E4M3.F32.PACK_AB_MERGE_C R6, R115, R114, RZ ;  /* 0x000000727306723e */ /* 0x000fe400048070ff */
[----:B------:R-:W-:Y:S02]  /*1a4b0*/  LOP3.LUT R134, R134, 0xffff, RZ, 0xc0, !PT ;  /* 0x0000ffff86867812 */ /* 0x000fe400078ec0ff */
[----:B------:R-:W-:-:S02]  /*1a4c0*/  LOP3.LUT R27, R136, 0xffff, RZ, 0xc0, !PT ;  /* 0x0000ffff881b7812 */ /* 0x000fc400078ec0ff */
[----:B------:R-:W-:Y:S02]  /*1a4d0*/  LOP3.LUT R98, R8, 0xffff, RZ, 0xc0, !PT ;  /* 0x0000ffff08627812 */ /* 0x000fe400078ec0ff */
[----:B------:R-:W-:Y:S02]  /*1a4e0*/  LOP3.LUT R114, R16, 0xffff, RZ, 0xc0, !PT ;  /* 0x0000ffff10727812 */ /* 0x000fe400078ec0ff */
[----:B------:R-:W-:Y:S02]  /*1a4f0*/  LOP3.LUT R33, R12, 0xffff, RZ, 0xc0, !PT ;  /* 0x0000ffff0c217812 */ /* 0x000fe400078ec0ff */
[----:B------:R-:W-:Y:S02]  /*1a500*/  LOP3.LUT R106, R14, 0xffff, RZ, 0xc0, !PT ;  /* 0x0000ffff0e6a7812 */ /* 0x000fe400078ec0ff */
[----:B------:R-:W-:Y:S02]  /*1a510*/  F2FP.SATFINITE.E4M3.F32.PACK_AB_MERGE_C R20, R21, R20, RZ ;  /* 0x000000141514723e */ /* 0x000fe400048070ff */
        /* <DEDUP_REMOVED lines=10> */
[--C-:B------:R-:W-:Y:S02]  /*1a5c0*/  PRMT R9, R98, 0x3340, R1.reuse ;  /* 0x0000334062097816 */ /* 0x100fe40000000001 */
[----:B------:R-:W-:Y:S02]  /*1a5d0*/  PRMT R14, R114, 0x3340, R1 ;  /* 0x00003340720e7816 */ /* 0x000fe40000000001 */
[----:B------:R-:W-:-:S02]  /*1a5e0*/  PRMT R12, R134, 0x3340, R27 ;  /* 0x00003340860c7816 */ /* 0x000fc4000000001b */
[----:B------:R-:W-:Y:S02]  /*1a5f0*/  PRMT R13, R33, 0x3340, R106 ;  /* 0x00003340210d7816 */ /* 0x000fe4000000006a */
[----:B------:R-:W-:Y:S02]  /*1a600*/  F2FP.SATFINITE.E4M3.F32.PACK_AB_MERGE_C R8, R131, R130, RZ ;  /* 0x000000828308723e */ /* 0x000fe400048070ff */
[----:B------:R-:W-:Y:S02]  /*1a610*/  LOP3.LUT R37, R20, 0xffff, RZ, 0xc0, !PT ;  /* 0x0000ffff14257812 */ /* 0x000fe400078ec0ff */
[----:B------:R-:W-:Y:S02]  /*1a620*/  LOP3.LUT R122, R22, 0xffff, RZ, 0xc0, !PT ;  /* 0x0000ffff167a7812 */ /* 0x000fe400078ec0ff */
[----:B------:R-:W-:Y:S02]  /*1a630*/  LOP3.LUT R130, R24, 0xffff, RZ, 0xc0, !PT ;  /* 0x0000ffff18827812 */ /* 0x000fe400078ec0ff */
[----:B------:R-:W-:-:S02]  /*1a640*/  LOP3.LUT R41, R28, 0xffff, RZ, 0xc0, !PT ;  /* 0x0000ffff1c297812 */ /* 0x000fc400078ec0ff */
[----:B------:R-:W-:Y:S02]  /*1a650*/  LOP3.LUT R136, R30, 0xffff, RZ, 0xc0, !PT ;  /* 0x0000ffff1e887812 */ /* 0x000fe400078ec0ff */
[----:B------:R-:W-:Y:S02]  /*1a660*/  LOP3.LUT R138, R32, 0xffff, RZ, 0xc0, !PT ;  /* 0x0000ffff208a7812 */ /* 0x000fe400078ec0ff */
[----:B------:R-:W-:Y:S02]  /*1a670*/  F2FP.SATFINITE.E4M3.F32.PACK_AB_MERGE_C R52, R53, R52, RZ ;  /* 0x000000343534723e */ /* 0x000fe400048070ff */
[----:B------:R-:W-:Y:S02]  /*1a680*/  F2FP.SATFINITE.E4M3.F32.PACK_AB_MERGE_C R54, R55, R54, RZ ;  /* 0x000000363736723e */ /* 0x000fe400048070ff */
[----:B------:R-:W-:Y:S02]  /*1a690*/  F2FP.SATFINITE.E4M3.F32.PACK_AB_MERGE_C R56, R57, R56, RZ ;  /* 0x000000383938723e */ /* 0x000fe400048070ff */
[----:B------:R-:W-:-:S02]  /*1a6a0*/  LOP3.LUT R45, R44, 0xffff, RZ, 0xc0, !PT ;  /* 0x0000ffff2c2d7812 */ /* 0x000fc400078ec0ff */
[----:B------:R-:W-:Y:S02]  /*1a6b0*/  LOP3.LUT R144, R46, 0xffff, RZ, 0xc0, !PT ;  /* 0x0000ffff2e907812 */ /* 0x000fe400078ec0ff */
[----:B------:R-:W-:Y:S02]  /*1a6c0*/  LOP3.LUT R48, R48, 0xffff, RZ, 0xc0, !PT ;  /* 0x0000ffff30307812 */ /* 0x000fe400078ec0ff */
[----:B------:R-:W-:Y:S02]  /*1a6d0*/  F2FP.SATFINITE.E4M3.F32.PACK_AB_MERGE_C R68, R69, R68, RZ ;  /* 0x000000444544723e */ /* 0x000fe400048070ff */
[----:B------:R-:W-:Y:S02]  /*1a6e0*/  F2FP.SATFINITE.E4M3.F32.PACK_AB_MERGE_C R70, R71, R70, RZ ;  /* 0x000000464746723e */ /* 0x000fe400048070ff */
[----:B------:R-:W-:Y:S02]  /*1a6f0*/  F2FP.SATFINITE.E4M3.F32.PACK_AB_MERGE_C R72, R73, R72, RZ ;  /* 0x000000484948723e */ /* 0x000fe400048070ff */
[----:B------:R-:W-:-:S02]  /*1a700*/  F2FP.SATFINITE.E4M3.F32.PACK_AB_MERGE_C R76, R77, R76, RZ ;  /* 0x0000004c4d4c723e */ /* 0x000fc400048070ff */
[----:B------:R-:W-:Y:S02]  /*1a710*/  F2FP.SATFINITE.E4M3.F32.PACK_AB_MERGE_C R78, R79, R78, RZ ;  /* 0x0000004e4f4e723e */ /* 0x000fe400048070ff */
[----:B------:R-:W-:Y:S02]  /*1a720*/  F2FP.SATFINITE.E4M3.F32.PACK_AB_MERGE_C R80, R81, R80, RZ ;  /* 0x000000505150723e */ /* 0x000fe400048070ff */
[----:B------:R-:W-:Y:S02]  /*1a730*/  F2FP.SATFINITE.E4M3.F32.PACK_AB_MERGE_C R38, R39, R38, RZ ;  /* 0x000000262726723e */ /* 0x000fe400048070ff */
[----:B------:R-:W-:Y:S02]  /*1a740*/  PRMT R12, R12, 0x5410, R9 ;  /* 0x000054100c0c7816 */ /* 0x000fe40000000009 */
[----:B------:R-:W-:Y:S02]  /*1a750*/  PRMT R13, R13, 0x5410, R14 ;  /* 0x000054100d0d7816 */ /* 0x000fe4000000000e */
[----:B------:R-:W-:-:S02]  /*1a760*/  F2FP.SATFINITE.E4M3.F32.PACK_AB_MERGE_C R10, R11, R10, RZ ;  /* 0x0000000a0b0a723e */ /* 0x000fc400048070ff */
[--C-:B------:R-:W-:Y:S02]  /*1a770*/  PRMT R9, R130, 0x3340, R1.reuse ;  /* 0x0000334082097816 */ /* 0x100fe40000000001 */
[--C-:B------:R-:W-:Y:S02]  /*1a780*/  PRMT R16, R138, 0x3340, R1.reuse ;  /* 0x000033408a107816 */ /* 0x100fe40000000001 */
[----:B------:R-:W-:Y:S02]  /*1a790*/  PRMT R14, R37, 0x3340, R122 ;  /* 0x00003340250e7816 */ /* 0x000fe4000000007a */
[----:B------:R-:W-:Y:S02]  /*1a7a0*/  PRMT R15, R41, 0x3340, R136 ;  /* 0x00003340290f7816 */ /* 0x000fe40000000088 */
[----:B------:R-:W-:Y:S02]  /*1a7b0*/  F2FP.SATFINITE.E4M3.F32.PACK_AB_MERGE_C R50, R51, R50, RZ ;  /* 0x000000323332723e */ /* 0x000fe400048070ff */
[----:B------:R-:W-:-:S02]  /*1a7c0*/  PRMT R22, R48, 0x3340, R1 ;  /* 0x0000334030167816 */ /* 0x000fc40000000001 */
[----:B------:R-:W-:Y:S02]  /*1a7d0*/  PRMT R11, R45, 0x3340, R144 ;  /* 0x000033402d0b7816 */ /* 0x000fe40000000090 */
[----:B------:R-:W-:Y:S02]  /*1a7e0*/  LOP3.LUT R52, R52, 0xffff, RZ, 0xc0, !PT ;  /* 0x0000ffff34347812 */ /* 0x000fe400078ec0ff */
[----:B------:R-:W-:Y:S02]  /*1a7f0*/  LOP3.LUT R47, R54, 0xffff, RZ, 0xc0, !PT ;  /* 0x0000ffff362f7812 */ /* 0x000fe400078ec0ff */
[----:B------:R-:W-:Y:S02]  /*1a800*/  LOP3.LUT R56, R56, 0xffff, RZ, 0xc0, !PT ;  /* 0x0000ffff38387812 */ /* 0x000fe400078ec0ff */
[----:B------:R-:W-:Y:S02]  /*1a810*/  F2FP.SATFINITE.E4M3.F32.PACK_AB_MERGE_C R42, R43, R42, RZ ;  /* 0x0000002a2b2a723e */ /* 0x000fe400048070ff */
[----:B------:R-:W-:-:S02]  /*1a820*/  LOP3.LUT R68, R68, 0xffff, RZ, 0xc0, !PT ;  /* 0x0000ffff44447812 */ /* 0x000fc400078ec0ff */
[----:B------:R-:W-:Y:S02]  /*1a830*/  LOP3.LUT R51, R70, 0xffff, RZ, 0xc0, !PT ;  /* 0x0000ffff46337812 */ /* 0x000fe400078ec0ff */
[----:B------:R-:W-:Y:S02]  /*1a840*/  LOP3.LUT R72, R72, 0xffff, RZ, 0xc0, !PT ;  /* 0x0000ffff48487812 */ /* 0x000fe400078ec0ff */
[----:B------:R-:W-:Y:S02]  /*1a850*/  LOP3.LUT R76, R76, 0xffff, RZ, 0xc0, !PT ;  /* 0x0000ffff4c4c7812 */ /* 0x000fe400078ec0ff */
[----:B------:R-:W-:Y:S02]  /*1a860*/  LOP3.LUT R53, R78, 0xffff, RZ, 0xc0, !PT ;  /* 0x0000ffff4e357812 */ /* 0x000fe400078ec0ff */
[----:B------:R-:W-:Y:S02]  /*1a870*/  LOP3.LUT R80, R80, 0xffff, RZ, 0xc0, !PT ;  /* 0x0000ffff50507812 */ /* 0x000fe400078ec0ff */
[----:B------:R-:W-:-:S02]  /*1a880*/  F2FP.SATFINITE.E4M3.F32.PACK_AB_MERGE_C R92, R93, R92, RZ ;  /* 0x0000005c5d5c723e */ /* 0x000fc400048070ff */
[----:B------:R-:W-:Y:S02]  /*1a890*/  F2FP.SATFINITE.E4M3.F32.PACK_AB_MERGE_C R94, R95, R94, RZ ;  /* 0x0000005e5f5e723e */ /* 0x000fe400048070ff */
[----:B------:R-:W-:Y:S02]  /*1a8a0*/  F2FP.SATFINITE.E4M3.F32.PACK_AB_MERGE_C R96, R97, R96, RZ ;  /* 0x000000606160723e */ /* 0x000fe400048070ff */
        /* <DEDUP_REMOVED lines=9> */
[----:B------:R-:W-:-:S02]  /*1a940*/  PRMT R14, R14, 0x5410, R9 ;  /* 0x000054100e0e7816 */ /* 0x000fc40000000009 */
[----:B------:R-:W-:Y:S02]  /*1a950*/  PRMT R15, R15, 0x5410, R16 ;  /* 0x000054100f0f7816 */ /* 0x000fe40000000010 */
[----:B------:R-:W-:Y:S02]  /*1a960*/  F2FP.SATFINITE.E4M3.F32.PACK_AB_MERGE_C R18, R19, R18, RZ ;  /* 0x000000121312723e */ /* 0x000fe400048070ff */
[----:B------:R-:W-:Y:S02]  /*1a970*/  PRMT R9, R11, 0x5410, R22 ;  /* 0x000054100b097816 */ /* 0x000fe40000000016 */
[----:B------:R-:W-:Y:S02]  /*1a980*/  PRMT R16, R56, 0x3340, R1 ;  /* 0x0000334038107816 */ /* 0x000fe40000000001 */
[----:B------:R-:W-:Y:S02]  /*1a990*/  PRMT R21, R52, 0x3340, R47 ;  /* 0x0000334034157816 */ /* 0x000fe4000000002f */
[----:B------:R-:W-:-:S02]  /*1a9a0*/  F2FP.SATFINITE.E4M3.F32.PACK_AB_MERGE_C R58, R59, R58, RZ ;  /* 0x0000003a3b3a723e */ /* 0x000fc400048070ff */
[--C-:B------:R-:W-:Y:S02]  /*1a9b0*/  PRMT R22, R72, 0x3340, R1.reuse ;  /* 0x0000334048167816 */ /* 0x100fe40000000001 */
[----:B------:R-:W-:Y:S02]  /*1a9c0*/  PRMT R24, R80, 0x3340, R1 ;  /* 0x0000334050187816 */ /* 0x000fe40000000001 */
[----:B------:R-:W-:Y:S02]  /*1a9d0*/  PRMT R19, R68, 0x3340, R51 ;  /* 0x0000334044137816 */ /* 0x000fe40000000033 */
[----:B------:R-:W-:Y:S02]  /*1a9e0*/  PRMT R23, R76, 0x3340, R53 ;  /* 0x000033404c177816 */ /* 0x000fe40000000035 */
[----:B------:R-:W-:Y:S02]  /*1a9f0*/  PRMT R20, R142, 0x3340, R1 ;  /* 0x000033408e147816 */ /* 0x000fe40000000001 */
[----:B------:R-:W-:-:S02]  /*1aa00*/  PRMT R17, R43, 0x3340, R140 ;  /* 0x000033402b117816 */ /* 0x000fc4000000008c */
[----:B------:R-:W-:Y:S02]  /*1aa10*/  LOP3.LUT R92, R92, 0xffff, RZ, 0xc0, !PT ;  /* 0x0000ffff5c5c7812 */ /* 0x000fe400078ec0ff */
[----:B------:R-:W-:Y:S02]  /*1aa20*/  LOP3.LUT R57, R94, 0xffff, RZ, 0xc0, !PT ;  /* 0x0000ffff5e397812 */ /* 0x000fe400078ec0ff */
[----:B------:R-:W-:Y:S02]  /*1aa30*/  LOP3.LUT R96, R96, 0xffff, RZ, 0xc0, !PT ;  /* 0x0000ffff60607812 */ /* 0x000fe400078ec0ff */
[----:B------:R-:W-:Y:S02]  /*1aa40*/  LOP3.LUT R100, R100, 0xffff, RZ, 0xc0, !PT ;  /* 0x0000ffff64647812 */ /* 0x000fe400078ec0ff */
[----:B------:R-:W-:Y:S02]  /*1aa50*/  LOP3.LUT R59, R102, 0xffff, RZ, 0xc0, !PT ;  /* 0x0000ffff663b7812 */ /* 0x000fe400078ec0ff */
[----:B------:R-:W-:-:S02]  /*1aa60*/  LOP3.LUT R104, R104, 0xffff, RZ, 0xc0, !PT ;  /* 0x0000ffff68687812 */ /* 0x000fc400078ec0ff */
[----:B------:R-:W-:Y:S02]  /*1aa70*/  LOP3.LUT R60, R60, 0xffff, RZ, 0xc0, !PT ;  /* 0x0000ffff3c3c7812 */ /* 0x000fe400078ec0ff */
[----:B------:R-:W-:Y:S02]  /*1aa80*/  LOP3.LUT R49, R62, 0xffff, RZ, 0xc0, !PT ;  /* 0x0000ffff3e317812 */ /* 0x000fe400078ec0ff */
[----:B------:R-:W-:Y:S02]  /*1aa90*/  LOP3.LUT R64, R64, 0xffff, RZ, 0xc0, !PT ;  /* 0x0000ffff40407812 */ /* 0x000fe400078ec0ff */
[----:B------:R-:W-:Y:S02]  /*1aaa0*/  F2FP.SATFINITE.E4M3.F32.PACK_AB_MERGE_C R84, R85, R84, RZ ;  /* 0x000000545554723e */ /* 0x000fe400048070ff */
[----:B------:R-:W-:Y:S02]  /*1aab0*/  F2FP.SATFINITE.E4M3.F32.PACK_AB_MERGE_C R86, R87, R86, RZ ;  /* 0x000000565756723e */ /* 0x000fe400048070ff */
[----:B------:R-:W-:-:S02]  /*1aac0*/  F2FP.SATFINITE.E4M3.F32.PACK_AB_MERGE_C R88, R89, R88, RZ ;  /* 0x000000585958723e */ /* 0x000fc400048070ff */
[----:B------:R-:W-:Y:S02]  /*1aad0*/  PRMT R21, R21, 0x5410, R16 ;  /* 0x0000541015157816 */ /* 0x000fe40000000010 */
[----:B------:R-:W-:Y:S02]  /*1aae0*/  F2FP.SATFINITE.E4M3.F32.PACK_AB_MERGE_C R108, R109, R108, RZ ;  /* 0x0000006c6d6c723e */ /* 0x000fe400048070ff */
[----:B------:R-:W-:Y:S02]  /*1aaf0*/  F2FP.SATFINITE.E4M3.F32.PACK_AB_MERGE_C R110, R111, R110, RZ ;  /* 0x0000006e6f6e723e */ /* 0x000fe400048070ff */
[----:B------:R-:W-:Y:S02]  /*1ab00*/  F2FP.SATFINITE.E4M3.F32.PACK_AB_MERGE_C R112, R113, R112, RZ ;  /* 0x000000707170723e */ /* 0x000fe400048070ff */
[----:B------:R-:W-:Y:S02]  /*1ab10*/  PRMT R19, R19, 0x5410, R22 ;  /* 0x0000541013137816 */ /* 0x000fe40000000016 */
[----:B------:R-:W-:-:S02]  /*1ab20*/  PRMT R16, R23, 0x5410, R24 ;  /* 0x0000541017107816 */ /* 0x000fc40000000018 */
[----:B------:R-:W-:Y:S02]  /*1ab30*/  PRMT R17, R17, 0x5410, R20 ;  /* 0x0000541011117816 */ /* 0x000fe40000000014 */
[--C-:B------:R-:W-:Y:S02]  /*1ab40*/  PRMT R22, R96, 0x3340, R1.reuse ;  /* 0x0000334060167816 */ /* 0x100fe40000000001 */
[----:B------:R-:W-:Y:S02]  /*1ab50*/  PRMT R23, R104, 0x3340, R1 ;  /* 0x0000334068177816 */ /* 0x000fe40000000001 */
[----:B------:R-:W-:Y:S02]  /*1ab60*/  PRMT R29, R92, 0x3340, R57 ;  /* 0x000033405c1d7816 */ /* 0x000fe40000000039 */
[----:B------:R-:W-:Y:S02]  /*1ab70*/  PRMT R24, R100, 0x3340, R59 ;  /* 0x0000334064187816 */ /* 0x000fe4000000003b */
[----:B------:R-:W-:-:S02]  /*1ab80*/  PRMT R11, R64, 0x3340, R1 ;  /* 0x00003340400b7816 */ /* 0x000fc40000000001 */
[----:B------:R-:W-:Y:S02]  /*1ab90*/  PRMT R20, R60, 0x3340, R49 ;  /* 0x000033403c147816 */ /* 0x000fe40000000031 */
[----:B------:R-:W-:Y:S02]  /*1aba0*/  LOP3.LUT R84, R84, 0xffff, RZ, 0xc0, !PT ;  /* 0x0000ffff54547812 */ /* 0x000fe400078ec0ff */
[----:B------:R-:W-:Y:S02]  /*1abb0*/  LOP3.LUT R55, R86, 0xffff, RZ, 0xc0, !PT ;  /* 0x0000ffff56377812 */ /* 0x000fe400078ec0ff */
[----:B------:R-:W-:Y:S02]  /*1abc0*/  LOP3.LUT R88, R88, 0xffff, RZ, 0xc0, !PT ;  /* 0x0000ffff58587812 */ /* 0x000fe400078ec0ff */
[----:B------:R-:W-:Y:S02]  /*1abd0*/  LOP3.LUT R108, R108, 0xffff, RZ, 0xc0, !PT ;  /* 0x0000ffff6c6c7812 */ /* 0x000fe400078ec0ff */
[----:B------:R-:W-:-:S02]  /*1abe0*/  LOP3.LUT R61, R110, 0xffff, RZ, 0xc0, !PT ;  /* 0x0000ffff6e3d7812 */ /* 0x000fc400078ec0ff */
[----:B------:R-:W-:Y:S02]  /*1abf0*/  LOP3.LUT R112, R112, 0xffff, RZ, 0xc0, !PT ;  /* 0x0000ffff70707812 */ /* 0x000fe400078ec0ff */
[----:B------:R-:W-:Y:S02]  /*1ac00*/  PRMT R29, R29, 0x5410, R22 ;  /* 0x000054101d1d7816 */ /* 0x000fe40000000016 */
[----:B------:R-:W-:Y:S02]  /*1ac10*/  PRMT R24, R24, 0x5410, R23 ;  /* 0x0000541018187816 */ /* 0x000fe40000000017 */
[----:B------:R-:W-:Y:S02]  /*1ac20*/  PRMT R20, R20, 0x5410, R11 ;  /* 0x0000541014147816 */ /* 0x000fe4000000000b */
[----:B------:R-:W-:Y:S02]  /*1ac30*/  SHF.R.U32.HI R22, RZ, 0x8, R134 ;  /* 0x00000008ff167819 */ /* 0x000fe40000011686 */
[----:B------:R-:W-:-:S02]  /*1ac40*/  SHF.R.U32.HI R23, RZ, 0x8, R27 ;  /* 0x00000008ff177819 */ /* 0x000fc4000001161b */
[----:B------:R-:W-:Y:S02]  /*1ac50*/  F2FP.SATFINITE.E4M3.F32.PACK_AB_MERGE_C R116, R117, R116, RZ ;  /* 0x000000747574723e */ /* 0x000fe400048070ff */
[----:B------:R-:W-:Y:S02]  /*1ac60*/  F2FP.SATFINITE.E4M3.F32.PACK_AB_MERGE_C R118, R119, R118, RZ ;  /* 0x000000767776723e */ /* 0x000fe400048070ff */
[----:B------:R-:W-:Y:S02]  /*1ac70*/  F2FP.SATFINITE.E4M3.F32.PACK_AB_MERGE_C R120, R121, R120, RZ ;  /* 0x000000787978723e */ /* 0x000fe400048070ff */
[----:B------:R-:W-:Y:S02]  /*1ac80*/  PRMT R11, R88, 0x3340, R1 ;  /* 0x00003340580b7816 */ /* 0x000fe40000000001 */
[----:B------:R-:W-:Y:S02]  /*1ac90*/  PRMT R28, R84, 0x3340, R55 ;  /* 0x00003340541c7816 */ /* 0x000fe40000000037 */
[----:B------:R-:W-:-:S02]  /*1aca0*/  F2FP.SATFINITE.E4M3.F32.PACK_AB_MERGE_C R124, R125, R124, RZ ;  /* 0x0000007c7d7c723e */ /* 0x000fc400048070ff */
[----:B------:R-:W-:Y:S02]  /*1acb0*/  F2FP.SATFINITE.E4M3.F32.PACK_AB_MERGE_C R126, R127, R126, RZ ;  /* 0x0000007e7f7e723e */ /* 0x000fe400048070ff */
[----:B------:R-:W-:Y:S02]  /*1acc0*/  F2FP.SATFINITE.E4M3.F32.PACK_AB_MERGE_C R128, R129, R128, RZ ;  /* 0x000000808180723e */ /* 0x000fe400048070ff */
[----:B------:R-:W-:Y:S02]  /*1acd0*/  PRMT R30, R112, 0x3340, R1 ;  /* 0x00003340701e7816 */ /* 0x000fe40000000001 */
[----:B------:R-:W-:Y:S02]  /*1ace0*/  PRMT R25, R108, 0x3340, R61 ;  /* 0x000033406c197816 */ /* 0x000fe4000000003d */
[----:B------:R-:W-:Y:S02]  /*1acf0*/  LOP3.LUT R22, R22, 0xffff, RZ, 0xc0, !PT ;  /* 0x0000ffff16167812 */ /* 0x000fe400078ec0ff */
[----:B------:R-:W-:-:S02]  /*1ad00*/  LOP3.LUT R23, R23, 0xffff, RZ, 0xc0, !PT ;  /* 0x0000ffff17177812 */ /* 0x000fc400078ec0ff */
[----:B------:R-:W-:Y:S02]  /*1ad10*/  PRMT R28, R28, 0x5410, R11 ;  /* 0x000054101c1c7816 */ /* 0x000fe4000000000b */
[----:B------:R-:W-:Y:S02]  /*1ad20*/  LOP3.LUT R116, R116, 0xffff, RZ, 0xc0, !PT ;  /* 0x0000ffff74747812 */ /* 0x000fe400078ec0ff */
[----:B------:R-:W-:Y:S02]  /*1ad30*/  LOP3.LUT R63, R118, 0xffff, RZ, 0xc0, !PT ;  /* 0x0000ffff763f7812 */ /* 0x000fe400078ec0ff */
[----:B------:R-:W-:Y:S02]  /*1ad40*/  LOP3.LUT R120, R120, 0xffff, RZ, 0xc0, !PT ;  /* 0x0000ffff78787812 */ /* 0x000fe400078ec0ff */
[----:B------:R-:W-:Y:S02]  /*1ad50*/  PRMT R11, R25, 0x5410, R30 ;  /* 0x00005410190b7816 */ /* 0x000fe4000000001e */
[----:B------:R-:W-:-:S02]  /*1ad60*/  LOP3.LUT R124, R124, 0xffff, RZ, 0xc0, !PT ;  /* 0x0000ffff7c7c7812 */ /* 0x000fc400078ec0ff */
[----:B------:R-:W-:Y:S02]  /*1ad70*/  LOP3.LUT R65, R126, 0xffff, RZ, 0xc0, !PT ;  /* 0x0000ffff7e417812 */ /* 0x000fe400078ec0ff */
[----:B------:R-:W-:Y:S02]  /*1ad80*/  LOP3.LUT R128, R128, 0xffff, RZ, 0xc0, !PT ;  /* 0x0000ffff80807812 */ /* 0x000fe400078ec0ff */
[----:B------:R-:W-:Y:S02]  /*1ad90*/  F2FP.SATFINITE.E4M3.F32.PACK_AB_MERGE_C R34, R35, R34, RZ ;  /* 0x000000222322723e */ /* 0x000fe400048070ff */
[----:B------:R-:W-:Y:S02]  /*1ada0*/  SHF.R.U32.HI R25, RZ, 0x8, R98 ;  /* 0x00000008ff197819 */ /* 0x000fe40000011662 */
[----:B------:R-:W-:Y:S02]  /*1adb0*/  PRMT R35, R22, 0x3340, R23 ;  /* 0x0000334016237816 */ /* 0x000fe40000000017 */
[----:B------:R-:W-:-:S02]  /*1adc0*/  PRMT R32, R120, 0x3340, R1 ;  /* 0x0000334078207816 */ /* 0x000fc40000000001 */
[----:B------:R-:W-:Y:S02]  /*1add0*/  PRMT R27, R116, 0x3340, R63 ;  /* 0x00003340741b7816 */ /* 0x000fe4000000003f */
[----:B------:R-:W-:Y:S02]  /*1ade0*/  SHF.R.U32.HI R22, RZ, 0x8, R33 ;  /* 0x00000008ff167819 */ /* 0x000fe40000011621 */
[----:B------:R-:W-:Y:S02]  /*1adf0*/  SHF.R.U32.HI R23, RZ, 0x8, R106 ;  /* 0x00000008ff177819 */ /* 0x000fe4000001166a */
[----:B------:R-:W-:Y:S02]  /*1ae00*/  PRMT R36, R128, 0x3340, R1 ;  /* 0x0000334080247816 */ /* 0x000fe40000000001 */
[----:B------:R-:W-:Y:S02]  /*1ae10*/  PRMT R31, R124, 0x3340, R65 ;  /* 0x000033407c1f7816 */ /* 0x000fe40000000041 */
[----:B------:R-:W-:-:S02]  /*1ae20*/  LOP3.LUT R30, R25, 0xffff, RZ, 0xc0, !PT ;  /* 0x0000ffff191e7812 */ /* 0x000fc400078ec0ff */
[----:B------:R-:W-:Y:S02]  /*1ae30*/  PRMT R25, R27, 0x5410, R32 ;  /* 0x000054101b197816 */ /* 0x000fe40000000020 */
[----:B------:R-:W-:Y:S02]  /*1ae40*/  LOP3.LUT R22, R22, 0xffff, RZ, 0xc0, !PT ;  /* 0x0000ffff16167812 */ /* 0x000fe400078ec0ff */
[----:B------:R-:W-:Y:S02]  /*1ae50*/  LOP3.LUT R23, R23, 0xffff, RZ, 0xc0, !PT ;  /* 0x0000ffff17177812 */ /* 0x000fe400078ec0ff */
[----:B------:R-:W-:Y:S02]  /*1ae60*/  PRMT R27, R31, 0x5410, R36 ;  /* 0x000054101f1b7816 */ /* 0x000fe40000000024 */
[----:B------:R-:W-:Y:S02]  /*1ae70*/  PRMT R36, R30, 0x3340, R1 ;  /* 0x000033401e247816 */ /* 0x000fe40000000001 */
[----:B------:R-:W-:-:S02]  /*1ae80*/  SHF.R.U32.HI R30, RZ, 0x8, R114 ;  /* 0x00000008ff1e7819 */ /* 0x000fc40000011672 */
[----:B------:R-:W-:Y:S02]  /*1ae90*/  SHF.R.U32.HI R31, RZ, 0x8, R37 ;  /* 0x00000008ff1f7819 */ /* 0x000fe40000011625 */
[----:B------:R-:W-:Y:S02]  /*1aea0*/  SHF.R.U32.HI R32, RZ, 0x8, R122 ;  /* 0x00000008ff207819 */ /* 0x000fe4000001167a */
[----:B------:R-:W-:Y:S02]  /*1aeb0*/  PRMT R37, R22, 0x3340, R23 ;  /* 0x0000334016257816 */ /* 0x000fe40000000017 */
[----:B------:R-:W-:Y:S02]  /*1aec0*/  SHF.R.U32.HI R22, RZ, 0x8, R41 ;  /* 0x00000008ff167819 */ /* 0x000fe40000011629 */
[----:B------:R-:W-:Y:S02]  /*1aed0*/  SHF.R.U32.HI R23, RZ, 0x8, R136 ;  /* 0x00000008ff177819 */ /* 0x000fe40000011688 */
[----:B------:R-:W-:-:S02]  /*1aee0*/  LOP3.LUT R30, R30, 0xffff, RZ, 0xc0, !PT ;  /* 0x0000ffff1e1e7812 */ /* 0x000fc400078ec0ff */
[----:B------:R-:W-:Y:S02]  /*1aef0*/  LOP3.LUT R31, R31, 0xffff, RZ, 0xc0, !PT ;  /* 0x0000ffff1f1f7812 */ /* 0x000fe400078ec0ff */
[----:B------:R-:W-:Y:S02]  /*1af00*/  LOP3.LUT R32, R32, 0xffff, RZ, 0xc0, !PT ;  /* 0x0000ffff20207812 */ /* 0x000fe400078ec0ff */
[----:B------:R-:W-:Y:S02]  /*1af10*/  LOP3.LUT R22, R22, 0xffff, RZ, 0xc0, !PT ;  /* 0x0000ffff16167812 */ /* 0x000fe400078ec0ff */
[----:B------:R-:W-:Y:S02]  /*1af20*/  LOP3.LUT R23, R23, 0xffff, RZ, 0xc0, !PT ;  /* 0x0000ffff17177812 */ /* 0x000fe400078ec0ff */
[----:B------:R-:W-:Y:S02]  /*1af30*/  PRMT R38, R30, 0x3340, R1 ;  /* 0x000033401e267816 */ /* 0x000fe40000000001 */
[----:B------:R-:W-:-:S02]  /*1af40*/  PRMT R39, R31, 0x3340, R32 ;  /* 0x000033401f277816 */ /* 0x000fc40000000020 */
[----:B------:R-:W-:Y:S02]  /*1af50*/  SHF.R.U32.HI R30, RZ, 0x8, R138 ;  /* 0x00000008ff1e7819 */ /* 0x000fe4000001168a */
[----:B------:R-:W-:Y:S02]  /*1af60*/  SHF.R.U32.HI R31, RZ, 0x8, R43 ;  /* 0x00000008ff1f7819 */ /* 0x000fe4000001162b */
[----:B------:R-:W-:Y:S02]  /*1af70*/  SHF.R.U32.HI R32, RZ, 0x8, R140 ;  /* 0x00000008ff207819 */ /* 0x000fe4000001168c */
[----:B------:R-:W-:Y:S02]  /*1af80*/  PRMT R41, R22, 0x3340, R23 ;  /* 0x0000334016297816 */ /* 0x000fe40000000017 */
[----:B------:R-:W-:Y:S02]  /*1af90*/  SHF.R.U32.HI R22, RZ, 0x8, R45 ;  /* 0x00000008ff167819 */ /* 0x000fe4000001162d */
[----:B------:R-:W-:-:S02]  /*1afa0*/  SHF.R.U32.HI R23, RZ, 0x8, R144 ;  /* 0x00000008ff177819 */ /* 0x000fc40000011690 */
[----:B------:R-:W-:Y:S02]  /*1afb0*/  LOP3.LUT R30, R30, 0xffff, RZ, 0xc0, !PT ;  /* 0x0000ffff1e1e7812 */ /* 0x000fe400078ec0ff */
[----:B------:R-:W-:Y:S02]  /*1afc0*/  LOP3.LUT R31, R31, 0xffff, RZ, 0xc0, !PT ;  /* 0x0000ffff1f1f7812 */ /* 0x000fe400078ec0ff */
[----:B------:R-:W-:Y:S02]  /*1afd0*/  LOP3.LUT R32, R32, 0xffff, RZ, 0xc0, !PT ;  /* 0x0000ffff20207812 */ /* 0x000fe400078ec0ff */
[----:B------:R-:W-:Y:S02]  /*1afe0*/  LOP3.LUT R22, R22, 0xffff, RZ, 0xc0, !PT ;  /* 0x0000ffff16167812 */ /* 0x000fe400078ec0ff */
[----:B------:R-:W-:Y:S02]  /*1aff0*/  LOP3.LUT R23, R23, 0xffff, RZ, 0xc0, !PT ;  /* 0x0000ffff17177812 */ /* 0x000fe400078ec0ff */
[----:B------:R-:W-:-:S02]  /*1b000*/  PRMT R44, R30, 0x3340, R1 ;  /* 0x000033401e2c7816 */ /* 0x000fc40000000001 */
[----:B------:R-:W-:Y:S02]  /*1b010*/  PRMT R43, R31, 0x3340, R32 ;  /* 0x000033401f2b7816 */ /* 0x000fe40000000020 */
[----:B------:R-:W-:Y:S02]  /*1b020*/  SHF.R.U32.HI R30, RZ, 0x8, R48 ;  /* 0x00000008ff1e7819 */ /* 0x000fe40000011630 */
[----:B------:R-:W-:Y:S02]  /*1b030*/  SHF.R.U32.HI R31, RZ, 0x8, R52 ;  /* 0x00000008ff1f7819 */ /* 0x000fe40000011634 */
[----:B------:R-:W-:Y:S02]  /*1b040*/  SHF.R.U32.HI R32, RZ, 0x8, R47 ;  /* 0x00000008ff207819 */ /* 0x000fe4000001162f */
[----:B------:R-:W-:Y:S02]  /*1b050*/  PRMT R45, R22, 0x3340, R23 ;  /* 0x00003340162d7816 */ /* 0x000fe40000000017 */
[----:B------:R-:W-:-:S02]  /*1b060*/  SHF.R.U32.HI R22, RZ, 0x8, R60 ;  /* 0x00000008ff167819 */ /* 0x000fc4000001163c */
[----:B------:R-:W-:Y:S02]  /*1b070*/  SHF.R.U32.HI R23, RZ, 0x8, R49 ;  /* 0x00000008ff177819 */ /* 0x000fe40000011631 */
[----:B------:R-:W-:Y:S02]  /*1b080*/  LOP3.LUT R30, R30, 0xffff, RZ, 0xc0, !PT ;  /* 0x0000ffff1e1e7812 */ /* 0x000fe400078ec0ff */
[----:B------:R-:W-:Y:S02]  /*1b090*/  LOP3.LUT R31, R31, 0xffff, RZ, 0xc0, !PT ;  /* 0x0000ffff1f1f7812 */ /* 0x000fe400078ec0ff */
[----:B------:R-:W-:Y:S02]  /*1b0a0*/  LOP3.LUT R32, R32, 0xffff, RZ, 0xc0, !PT ;  /* 0x0000ffff20207812 */ /* 0x000fe400078ec0ff */
[----:B------:R-:W-:Y:S02]  /*1b0b0*/  LOP3.LUT R22, R22, 0xffff, RZ, 0xc0, !PT ;  /* 0x0000ffff16167812 */ /* 0x000fe400078ec0ff */
[----:B------:R-:W-:-:S02]  /*1b0c0*/  LOP3.LUT R23, R23, 0xffff, RZ, 0xc0, !PT ;  /* 0x0000ffff17177812 */ /* 0x000fc400078ec0ff */
[----:B------:R-:W-:Y:S02]  /*1b0d0*/  PRMT R48, R30, 0x3340, R1 ;  /* 0x000033401e307816 */ /* 0x000fe40000000001 */
[----:B------:R-:W-:Y:S02]  /*1b0e0*/  PRMT R47, R31, 0x3340, R32 ;  /* 0x000033401f2f7816 */ /* 0x000fe40000000020 */
[----:B------:R-:W-:Y:S02]  /*1b0f0*/  SHF.R.U32.HI R30, RZ, 0x8, R64 ;  /* 0x00000008ff1e7819 */ /* 0x000fe40000011640 */
[----:B------:R-:W-:Y:S01]  /*1b100*/  SHF.R.U32.HI R31, RZ, 0x8, R68 ;  /* 0x00000008ff1f7819 */ /* 0x000fe20000011644 */
[----:B------:R-:W-:Y:S01]  /*1b110*/  IMAD.MOV.U32 R68, RZ, RZ, 0x3dc6b27f ;  /* 0x3dc6b27fff447424 */ /* 0x000fe200078e00ff */
[----:B------:R-:W-:Y:S02]  /*1b120*/  SHF.R.U32.HI R32, RZ, 0x8, R51 ;  /* 0x00000008ff207819 */ /* 0x000fe40000011633 */
[----:B------:R-:W-:-:S02]  /*1b130*/  PRMT R49, R22, 0x3340, R23 ;  /* 0x0000334016317816 */ /* 0x000fc40000000017 */
[----:B------:R-:W-:Y:S02]  /*1b140*/  SHF.R.U32.HI R22, RZ, 0x8, R76 ;  /* 0x00000008ff167819 */ /* 0x000fe4000001164c */
[----:B------:R-:W-:Y:S02]  /*1b150*/  SHF.R.U32.HI R23, RZ, 0x8, R53 ;  /* 0x00000008ff177819 */ /* 0x000fe40000011635 */
[----:B------:R-:W-:Y:S02]  /*1b160*/  LOP3.LUT R30, R30, 0xffff, RZ, 0xc0, !PT ;  /* 0x0000ffff1e1e7812 */ /* 0x000fe400078ec0ff */
[----:B------:R-:W-:Y:S02]  /*1b170*/  LOP3.LUT R31, R31, 0xffff, RZ, 0xc0, !PT ;  /* 0x0000ffff1f1f7812 */ /* 0x000fe400078ec0ff */
[----:B------:R-:W-:Y:S02]  /*1b180*/  LOP3.LUT R32, R32, 0xffff, RZ, 0xc0, !PT ;  /* 0x0000ffff20207812 */ /* 0x000fe400078ec0ff */
[----:B------:R-:W-:-:S02]  /*1b190*/  LOP3.LUT R22, R22, 0xffff, RZ, 0xc0, !PT ;  /* 0x0000ffff16167812 */ /* 0x000fc400078ec0ff */
[----:B------:R-:W-:Y:S02]  /*1b1a0*/  LOP3.LUT R23, R23, 0xffff, RZ, 0xc0, !PT ;  /* 0x0000ffff17177812 */ /* 0x000fe400078ec0ff */
[----:B------:R-:W-:Y:S02]  /*1b1b0*/  PRMT R54, R30, 0x3340, R1 ;  /* 0x000033401e367816 */ /* 0x000fe40000000001 */
[----:B------:R-:W-:Y:S02]  /*1b1c0*/  PRMT R51, R31, 0x3340, R32 ;  /* 0x000033401f337816 */ /* 0x000fe40000000020 */
[----:B------:R-:W-:Y:S02]  /*1b1d0*/  SHF.R.U32.HI R30, RZ, 0x8, R80 ;  /* 0x00000008ff1e7819 */ /* 0x000fe40000011650 */
[----:B------:R-:W-:Y:S02]  /*1b1e0*/  SHF.R.U32.HI R31, RZ, 0x8, R84 ;  /* 0x00000008ff1f7819 */ /* 0x000fe40000011654 */
[----:B------:R-:W-:-:S02]  /*1b1f0*/  SHF.R.U32.HI R32, RZ, 0x8, R55 ;  /* 0x00000008ff207819 */ /* 0x000fc40000011637 */
[----:B------:R-:W-:Y:S02]  /*1b200*/  PRMT R53, R22, 0x3340, R23 ;  /* 0x0000334016357816 */ /* 0x000fe40000000017 */
[----:B------:R-:W-:Y:S02]  /*1b210*/  SHF.R.U32.HI R22, RZ, 0x8, R92 ;  /* 0x00000008ff167819 */ /* 0x000fe4000001165c */
[----:B------:R-:W-:Y:S02]  /*1b220*/  SHF.R.U32.HI R23, RZ, 0x8, R57 ;  /* 0x00000008ff177819 */ /* 0x000fe40000011639 */
[----:B------:R-:W-:Y:S02]  /*1b230*/  SHF.R.U32.HI R33, RZ, 0x8, R130 ;  /* 0x00000008ff217819 */ /* 0x000fe40000011682 */
[----:B------:R-:W-:Y:S02]  /*1b240*/  LOP3.LUT R30, R30, 0xffff, RZ, 0xc0, !PT ;  /* 0x0000ffff1e1e7812 */ /* 0x000fe400078ec0ff */
[----:B------:R-:W-:-:S02]  /*1b250*/  LOP3.LUT R31, R31, 0xffff, RZ, 0xc0, !PT ;  /* 0x0000ffff1f1f7812 */ /* 0x000fc400078ec0ff */
[----:B------:R-:W-:Y:S02]  /*1b260*/  LOP3.LUT R32, R32, 0xffff, RZ, 0xc0, !PT ;  /* 0x0000ffff20207812 */ /* 0x000fe400078ec0ff */
[----:B------:R-:W-:Y:S02]  /*1b270*/  LOP3.LUT R22, R22, 0xffff, RZ, 0xc0, !PT ;  /* 0x0000ffff16167812 */ /* 0x000fe400078ec0ff */
[----:B------:R-:W-:Y:S02]  /*1b280*/  LOP3.LUT R23, R23, 0xffff, RZ, 0xc0, !PT ;  /* 0x0000ffff17177812 */ /* 0x000fe400078ec0ff */
[----:B------:R-:W-:Y:S02]  /*1b290*/  LOP3.LUT R40, R33, 0xffff, RZ, 0xc0, !PT ;  /* 0x0000ffff21287812 */ /* 0x000fe400078ec0ff */
[----:B------:R-:W-:Y:S02]  /*1b2a0*/  SHF.R.U32.HI R33, RZ, 0x8, R142 ;  /* 0x00000008ff217819 */ /* 0x000fe4000001168e */
[----:B------:R-:W-:-:S02]  /*1b2b0*/  PRMT R60, R30, 0x3340, R1 ;  /* 0x000033401e3c7816 */ /* 0x000fc40000000001 */
[----:B------:R-:W-:Y:S02]  /*1b2c0*/  PRMT R55, R31, 0x3340, R32 ;  /* 0x000033401f377816 */ /* 0x000fe40000000020 */
[----:B------:R-:W-:Y:S02]  /*1b2d0*/  SHF.R.U32.HI R30, RZ, 0x8, R96 ;  /* 0x00000008ff1e7819 */ /* 0x000fe40000011660 */
[----:B------:R-:W-:Y:S02]  /*1b2e0*/  SHF.R.U32.HI R31, RZ, 0x8, R100 ;  /* 0x00000008ff1f7819 */ /* 0x000fe40000011664 */
[----:B------:R-:W-:Y:S02]  /*1b2f0*/  SHF.R.U32.HI R32, RZ, 0x8, R59 ;  /* 0x00000008ff207819 */ /* 0x000fe4000001163b */
[----:B------:R-:W-:Y:S01]  /*1b300*/  PRMT R57, R22, 0x3340, R23 ;  /* 0x0000334016397816 */ /* 0x000fe20000000017 */
[----:B------:R-:W-:Y:S01]  /*1b310*/  FFMA.FTZ R22, R135, R68, -0.16845393180847167969 ;  /* 0xbe2c7f3087167423 */ /* 0x000fe20000010044 */
[----:B------:R-:W-:-:S02]  /*1b320*/  LOP3.LUT R46, R33, 0xffff, RZ, 0xc0, !PT ;  /* 0x0000ffff212e7812 */ /* 0x000fc400078ec0ff */
[----:B------:R-:W-:Y:S01]  /*1b330*/  SHF.R.U32.HI R33, RZ, 0x8, R56 ;  /* 0x00000008ff217819 */ /* 0x000fe20000011638 */
[----:B------:R-:W-:Y:S01]  /*1b340*/  FFMA.FTZ R22, R135, R22, 0.1716887056827545166 ;  /* 0x3e2fcf2a87167423 */ /* 0x000fe20000010016 */
[----:B------:R-:W-:Y:S02]  /*1b350*/  LOP3.LUT R30, R30, 0xffff, RZ, 0xc0, !PT ;  /* 0x0000ffff1e1e7812 */ /* 0x000fe400078ec0ff */
[----:B------:R-:W-:Y:S01]  /*1b360*/  LOP3.LUT R31, R31, 0xffff, RZ, 0xc0, !PT ;  /* 0x0000ffff1f1f7812 */ /* 0x000fe200078ec0ff */
[----:B------:R-:W-:Y:S01]  /*1b370*/  FFMA.FTZ R22, R135, R22, -0.17900948226451873779 ;  /* 0xbe374e4387167423 */ /* 0x000fe20000010016 */
[----:B------:R-:W-:Y:S02]  /*1b380*/  LOP3.LUT R32, R32, 0xffff, RZ, 0xc0, !PT ;  /* 0x0000ffff20207812 */ /* 0x000fe400078ec0ff */
[----:B------:R-:W-:Y:S01]  /*1b390*/  LOP3.LUT R52, R33, 0xffff, RZ, 0xc0, !PT ;  /* 0x0000ffff21347812 */ /* 0x000fe200078ec0ff */
[----:B------:R-:W-:Y:S01]  /*1b3a0*/  FFMA.FTZ R22, R135, R22, 0.20512372255325317383 ;  /* 0x3e520bf487167423 */ /* 0x000fe20000010016 */
[----:B------:R-:W-:-:S02]  /*1b3b0*/  PRMT R64, R30, 0x3340, R1 ;  /* 0x000033401e407816 */ /* 0x000fc40000000001 */
[----:B------:R-:W-:Y:S01]  /*1b3c0*/  PRMT R59, R31, 0x3340, R32 ;  /* 0x000033401f3b7816 */ /* 0x000fe20000000020 */
[C---:B------:R-:W-:Y:S01]  /*1b3d0*/  FFMA.FTZ R22, R135.reuse, R22, -0.24046532809734344482 ;  /* 0xbe763c8b87167423 */ /* 0x040fe20000010016 */
[----:B------:R-:W-:Y:S02]  /*1b3e0*/  SHF.R.U32.HI R33, RZ, 0x8, R72 ;  /* 0x00000008ff217819 */ /* 0x000fe40000011648 */
[----:B------:R-:W-:Y:S01]  /*1b3f0*/  SHF.R.U32.HI R30, RZ, 0x8, R108 ;  /* 0x00000008ff1e7819 */ /* 0x000fe2000001166c */
[C---:B------:R-:W-:Y:S01]  /*1b400*/  FFMA.FTZ R22, R135.reuse, R22, 0.28857114911079406738 ;  /* 0x3e93bf9987167423 */ /* 0x040fe20000010016 */
[----:B------:R-:W-:Y:S02]  /*1b410*/  SHF.R.U32.HI R31, RZ, 0x8, R61 ;  /* 0x00000008ff1f7819 */ /* 0x000fe4000001163d */
[----:B------:R-:W-:Y:S01]  /*1b420*/  SHF.R.U32.HI R32, RZ, 0x8, R112 ;  /* 0x00000008ff207819 */ /* 0x000fe20000011670 */
[----:B------:R-:W-:Y:S01]  /*1b430*/  FFMA.FTZ R22, R135, R22, -0.36067417263984680176 ;  /* 0xbeb8aa4987167423 */ /* 0x000fe20000010016 */
[----:B------:R-:W-:-:S02]  /*1b440*/  LOP3.LUT R56, R33, 0xffff, RZ, 0xc0, !PT ;  /* 0x0000ffff21387812 */ /* 0x000fc400078ec0ff */
[----:B------:R-:W-:Y:S01]  /*1b450*/  LOP3.LUT R30, R30, 0xffff, RZ, 0xc0, !PT ;  /* 0x0000ffff1e1e7812 */ /* 0x000fe200078ec0ff */
[----:B------:R-:W-:Y:S01]  /*1b460*/  FFMA.FTZ R22, R135, R22, 0.48089820146560668945 ;  /* 0x3ef6384a87167423 */ /* 0x000fe20000010016 */
[----:B------:R-:W-:Y:S02]  /*1b470*/  LOP3.LUT R31, R31, 0xffff, RZ, 0xc0, !PT ;  /* 0x0000ffff1f1f7812 */ /* 0x000fe400078ec0ff */
[----:B------:R-:W-:Y:S01]  /*1b480*/  SHF.R.U32.HI R33, RZ, 0x8, R88 ;  /* 0x00000008ff217819 */ /* 0x000fe20000011658 */
[C---:B------:R-:W-:Y:S01]  /*1b490*/  FFMA.FTZ R22, R135.reuse, R22, -0.72134751081466674805 ;  /* 0xbf38aa3b87167423 */ /* 0x040fe20000010016 */
[----:B------:R-:W-:Y:S02]  /*1b4a0*/  SHF.R.U32.HI R23, RZ, 0x8, R104 ;  /* 0x00000008ff177819 */ /* 0x000fe40000011668 */
[----:B------:R-:W-:Y:S01]  /*1b4b0*/  LOP3.LUT R32, R32, 0xffff, RZ, 0xc0, !PT ;  /* 0x0000ffff20207812 */ /* 0x000fe200078ec0ff */
[----:B------:R-:W-:Y:S01]  /*1b4c0*/  FMUL R22, R135, R22 ;  /* 0x0000001687167220 */ /* 0x000fe20000400000 */
[----:B------:R-:W-:-:S02]  /*1b4d0*/  PRMT R61, R30, 0x3340, R31 ;  /* 0x000033401e3d7816 */ /* 0x000fc4000000001f */
[----:B------:R-:W-:Y:S01]  /*1b4e0*/  LOP3.LUT R62, R33, 0xffff, RZ, 0xc0, !PT ;  /* 0x0000ffff213e7812 */ /* 0x000fe200078ec0ff */
[----:B------:R-:W-:Y:S01]  /*1b4f0*/  FMUL R22, R135, R22 ;  /* 0x0000001687167220 */ /* 0x000fe20000400000 */
[----:B------:R-:W-:Y:S02]  /*1b500*/  LOP3.LUT R68, R23, 0xffff, RZ, 0xc0, !PT ;  /* 0x0000ffff17447812 */ /* 0x000fe400078ec0ff */
[----:B------:R-:W-:Y:S01]  /*1b510*/  PRMT R70, R32, 0x3340, R1 ;  /* 0x0000334020467816 */ /* 0x000fe20000000001 */
[----:B------:R-:W-:Y:S01]  /*1b520*/  FFMA.FTZ R22, R135, 1.4426950216293334961, R22 ;  /* 0x3fb8aa3b87167823 */ /* 0x000fe20000010016 */
[----:B------:R-:W-:Y:S02]  /*1b530*/  SHF.R.U32.HI R31, RZ, 0x8, R120 ;  /* 0x00000008ff1f7819 */ /* 0x000fe40000011678 */
[----:B------:R-:W-:Y:S01]  /*1b540*/  SHF.R.U32.HI R23, RZ, 0x8, R116 ;  /* 0x00000008ff177819 */ /* 0x000fe20000011674 */
[----:B------:R-:W-:Y:S01]  /*1b550*/  FADD R22, R133, R22 ;  /* 0x0000001685167221 */ /* 0x000fe20000000000 */
[----:B------:R-:W-:-:S02]  /*1b560*/  SHF.R.U32.HI R30, RZ, 0x8, R63 ;  /* 0x00000008ff1e7819 */ /* 0x000fc4000001163f */
[----:B------:R-:W-:Y:S02]  /*1b570*/  SHF.R.U32.HI R32, RZ, 0x8, R124 ;  /* 0x00000008ff207819 */ /* 0x000fe4000001167c */
[----:B------:R-:W-:Y:S02]  /*1b580*/  SHF.R.U32.HI R33, RZ, 0x8, R65 ;  /* 0x00000008ff217819 */ /* 0x000fe40000011641 */
[----:B------:R-:W-:Y:S02]  /*1b590*/  LOP3.LUT R72, R31, 0xffff, RZ, 0xc0, !PT ;  /* 0x0000ffff1f487812 */ /* 0x000fe400078ec0ff */
[----:B------:R-:W-:Y:S02]  /*1b5a0*/  PRMT R40, R40, 0x3340, R1 ;  /* 0x0000334028287816 */ /* 0x000fe40000000001 */
[----:B------:R-:W-:Y:S02]  /*1b5b0*/  LOP3.LUT R30, R30, 0xffff, RZ, 0xc0, !PT ;  /* 0x0000ffff1e1e7812 */ /* 0x000fe400078ec0ff */
[----:B------:R-:W-:-:S02]  /*1b5c0*/  LOP3.LUT R23, R23, 0xffff, RZ, 0xc0, !PT ;  /* 0x0000ffff17177812 */ /* 0x000fc400078ec0ff */
[----:B------:R-:W-:Y:S02]  /*1b5d0*/  LOP3.LUT R31, R33, 0xffff, RZ, 0xc0, !PT ;  /* 0x0000ffff211f7812 */ /* 0x000fe400078ec0ff */
[----:B------:R-:W-:Y:S02]  /*1b5e0*/  LOP3.LUT R32, R32, 0xffff, RZ, 0xc0, !PT ;  /* 0x0000ffff20207812 */ /* 0x000fe400078ec0ff */
        /* <DEDUP_REMOVED lines=8> */
[----:B------:R-:W-:Y:S02]  /*1b670*/  PRMT R36, R35, 0x5410, R36 ;  /* 0x0000541023247816 */ /* 0x000fe40000000024 */
[----:B------:R-:W-:-:S02]  /*1b680*/  PRMT R39, R41, 0x5410, R44 ;  /* 0x0000541029277816 */ /* 0x000fc4000000002c */
[----:B------:R-:W-:Y:S02]  /*1b690*/  PRMT R12, R12, 0x4210, R23 ;  /* 0x000042100c0c7816 */ /* 0x000fe40000000017 */
[----:B------:R-:W-:Y:S02]  /*1b6a0*/  PRMT R13, R13, 0x4210, R18 ;  /* 0x000042100d0d7816 */ /* 0x000fe40000000012 */
[----:B------:R-:W-:Y:S02]  /*1b6b0*/  PRMT R14, R14, 0x4210, R31 ;  /* 0x000042100e0e7816 */ /* 0x000fe4000000001f */
[----:B------:R-:W-:Y:S02]  /*1b6c0*/  PRMT R15, R15, 0x4210, R34 ;  /* 0x000042100f0f7816 */ /* 0x000fe40000000022 */
[----:B------:R-:W-:Y:S02]  /*1b6d0*/  PRMT R36, R36, 0x5210, R23 ;  /* 0x0000521024247816 */ /* 0x000fe40000000017 */
[----:B------:R-:W-:Y:S01]  /*1b6e0*/  PRMT R37, R37, 0x5210, R18 ;  /* 0x0000521025257816 */ /* 0x000fe20000000012 */
[----:B------:R0:W-:Y:S01]  /*1b6f0*/  STS.128 [R132], R12 ;  /* 0x0000000c84007388 */ /* 0x0001e20000000c00 */
[----:B------:R-:W-:-:S02]  /*1b700*/  PRMT R38, R38, 0x5210, R31 ;  /* 0x0000521026267816 */ /* 0x000fc4000000001f */
[----:B------:R-:W-:Y:S02]  /*1b710*/  PRMT R39, R39, 0x5210, R34 ;  /* 0x0000521027277816 */ /* 0x000fe40000000022 */
[----:B------:R-:W-:Y:S02]  /*1b720*/  ISETP.GE.U32.AND P0, PT, R252, 0x7f800000, PT ;  /* 0x7f800000fc00780c */ /* 0x000fe40003f06070 */
[----:B------:R-:W-:Y:S01]  /*1b730*/  PRMT R33, R72, 0x3340, R1 ;  /* 0x0000334048217816 */ /* 0x000fe20000000001 */
[----:B------:R2:W-:Y:S01]  /*1b740*/  STS.128 [R132+0x800], R36 ;  /* 0x0008002484007388 */ /* 0x0005e20000000c00 */
[----:B------:R-:W-:Y:S02]  /*1b750*/  FSETP.NEU.AND P1, PT, R252, RZ, PT ;  /* 0x000000fffc00720b */ /* 0x000fe40003f2d000 */
[----:B------:R-:W-:Y:S02]  /*1b760*/  LOP3.LUT R50, R50, 0xffff, RZ, 0xc0, !PT ;  /* 0x0000ffff32327812 */ /* 0x000fe400078ec0ff */
[----:B------:R-:W-:-:S02]  /*1b770*/  F2FP.SATFINITE.E4M3.F32.PACK_AB_MERGE_C R66, R67, R66, RZ ;  /* 0x000000424342723e */ /* 0x000fc400048070ff */
[----:B------:R-:W-:Y:S02]  /*1b780*/  PRMT R60, R53, 0x5410, R60 ;  /* 0x00005410353c7816 */ /* 0x000fe4000000003c */
[----:B------:R-:W-:Y:S01]  /*1b790*/  PRMT R53, R30, 0x5410, R33 ;  /* 0x000054101e357816 */ /* 0x000fe20000000021 */
[----:B0-----:R-:W-:Y:S01]  /*1b7a0*/  @P0 IMAD.MOV.U32 R13, RZ, RZ, 0x7f800000 ;  /* 0x7f800000ff0d0424 */ /* 0x001fe200078e00ff */
[----:B------:R-:W-:Y:S02]  /*1b7b0*/  PRMT R33, R9, 0x4210, R50 ;  /* 0x0000421009217816 */ /* 0x000fe40000000032 */
[----:B------:R-:W-:Y:S01]  /*1b7c0*/  LOP3.LUT R58, R58, 0xffff, RZ, 0xc0, !PT ;  /* 0x0000ffff3a3a7812 */ /* 0x000fe200078ec0ff */
[----:B------:R-:W-:Y:S01]  /*1b7d0*/  @P0 FFMA.FTZ R22, R252, R13, +INF ;  /* 0x7f800000fc160423 */ /* 0x000fe2000001000d */
[----:B------:R-:W-:Y:S02]  /*1b7e0*/  LOP3.LUT R9, R66, 0xffff, RZ, 0xc0, !PT ;  /* 0x0000ffff42097812 */ /* 0x000fe400078ec0ff */
[----:B------:R-:W-:-:S02]  /*1b7f0*/  PRMT R34, R21, 0x4210, R58 ;  /* 0x0000421015227816 */ /* 0x000fc4000000003a */
[----:B------:R-:W-:Y:S02]  /*1b800*/  FSEL R13, R22, -INF , P1 ;  /* 0xff800000160d7808 */ /* 0x000fe40000800000 */
[----:B------:R-:W-:Y:S01]  /*1b810*/  PRMT R35, R20, 0x4210, R9 ;  /* 0x0000421014237816 */ /* 0x000fe20000000009 */
[----:B------:R-:W-:Y:S01]  /*1b820*/  BAR.SYNC.DEFER_BLOCKING 0x0 ;  /* 0x0000000000007b1d */ /* 0x000fe20000010000 */
[----:B------:R-:W-:Y:S01]  /*1b830*/  SHF.R.U32.HI R10, RZ, 0x8, R128 ;  /* 0x00000008ff0a7819 */ /* 0x000fe20000011680 */
[----:B------:R-:W-:Y:S01]  /*1b840*/  FFMA R2, R13, 0.69314718246459960938, R2 ;  /* 0x3f3172180d027823 */ /* 0x000fe20000000002 */
[--C-:B------:R-:W-:Y:S02]  /*1b850*/  PRMT R46, R46, 0x3340, R1.reuse ;  /* 0x000033402e2e7816 */ /* 0x100fe40000000001 */
[----:B------:R-:W-:Y:S02]  /*1b860*/  LOP3.LUT R10, R10, 0xffff, RZ, 0xc0, !PT ;  /* 0x0000ffff0a0a7812 */ /* 0x000fe400078ec0ff */
[----:B------:R-:W-:-:S02]  /*1b870*/  PRMT R52, R52, 0x3340, R1 ;  /* 0x0000334034347816 */ /* 0x000fc40000000001 */
[--C-:B------:R-:W-:Y:S02]  /*1b880*/  PRMT R56, R56, 0x3340, R1.reuse ;  /* 0x0000334038387816 */ /* 0x100fe40000000001 */
[--C-:B------:R-:W-:Y:S02]  /*1b890*/  PRMT R68, R68, 0x3340, R1.reuse ;  /* 0x0000334044447816 */ /* 0x100fe40000000001 */
[----:B------:R-:W-:Y:S02]  /*1b8a0*/  PRMT R63, R10, 0x3340, R1 ;  /* 0x000033400a3f7816 */ /* 0x000fe40000000001 */
[----:B------:R-:W-:Y:S02]  /*1b8b0*/  PRMT R43, R43, 0x5410, R46 ;  /* 0x000054102b2b7816 */ /* 0x000fe4000000002e */
[----:B------:R-:W-:Y:S02]  /*1b8c0*/  PRMT R45, R45, 0x5410, R48 ;  /* 0x000054102d2d7816 */ /* 0x000fe40000000030 */
[----:B------:R-:W-:-:S02]  /*1b8d0*/  PRMT R47, R47, 0x5410, R52 ;  /* 0x000054102f2f7816 */ /* 0x000fc40000000034 */
[----:B------:R-:W-:Y:S02]  /*1b8e0*/  PRMT R54, R49, 0x5410, R54 ;  /* 0x0000541031367816 */ /* 0x000fe40000000036 */
[----:B------:R-:W-:Y:S01]  /*1b8f0*/  LOP3.LUT R42, R42, 0xffff, RZ, 0xc0, !PT ;  /* 0x0000ffff2a2a7812 */ /* 0x000fe200078ec0ff */
[----:B------:R-:W0:Y:S01]  /*1b900*/  LDS.128 R20, [R169] ;  /* 0x00000000a9147984 */ /* 0x000e220000000c00 */
[----:B------:R-:W-:Y:S02]  /*1b910*/  PRMT R51, R51, 0x5410, R56 ;  /* 0x0000541033337816 */ /* 0x000fe40000000038 */
[----:B------:R-:W-:Y:S01]  /*1b920*/  PRMT R49, R57, 0x5410, R64 ;  /* 0x0000541039317816 */ /* 0x000fe20000000040 */
[----:B------:R-:W3:Y:S01]  /*1b930*/  LDS.128 R12, [R169+0x1000] ;  /* 0x00100000a90c7984 */ /* 0x000ee20000000c00 */
[----:B------:R-:W-:Y:S02]  /*1b940*/  PRMT R68, R59, 0x5410, R68 ;  /* 0x000054103b447816 */ /* 0x000fe40000000044 */
[----:B------:R-:W-:-:S02]  /*1b950*/  PRMT R63, R32, 0x5410, R63 ;  /* 0x00005410203f7816 */ /* 0x000fc4000000003f */
[--C-:B------:R-:W-:Y:S01]  /*1b960*/  PRMT R32, R17, 0x4210, R42.reuse ;  /* 0x0000421011207816 */ /* 0x100fe2000000002a */
[----:B------:R-:W-:Y:S01]  /*1b970*/  BAR.SYNC.DEFER_BLOCKING 0x0 ;  /* 0x0000000000007b1d */ /* 0x000fe20000010000 */
[----:B------:R-:W-:Y:S02]  /*1b980*/  PRMT R56, R43, 0x5210, R42 ;  /* 0x000052102b387816 */ /* 0x000fe4000000002a */
[----:B------:R-:W-:Y:S02]  /*1b990*/  PRMT R57, R45, 0x5210, R50 ;  /* 0x000052102d397816 */ /* 0x000fe40000000032 */
[----:B------:R-:W-:Y:S02]  /*1b9a0*/  PRMT R58, R47, 0x5210, R58 ;  /* 0x000052102f3a7816 */ /* 0x000fe4000000003a */
[----:B------:R-:W-:Y:S02]  /*1b9b0*/  PRMT R59, R54, 0x5210, R9 ;  /* 0x00005210363b7816 */ /* 0x000fe40000000009 */
[----:B------:R-:W-:-:S02]  /*1b9c0*/  F2FP.SATFINITE.E4M3.F32.PACK_AB_MERGE_C R90, R91, R90, RZ ;  /* 0x0000005a5b5a723e */ /* 0x000fc400048070ff */
[----:B------:R-:W-:Y:S02]  /*1b9d0*/  F2FP.SATFINITE.E4M3.F32.PACK_AB_MERGE_C R74, R75, R74, RZ ;  /* 0x0000004a4b4a723e */ /* 0x000fe400048070ff */
[----:B------:R-:W-:Y:S02]  /*1b9e0*/  F2FP.SATFINITE.E4M3.F32.PACK_AB_MERGE_C R82, R83, R82, RZ ;  /* 0x000000525352723e */ /* 0x000fe400048070ff */
[----:B------:R-:W-:Y:S02]  /*1b9f0*/  PRMT R62, R62, 0x3340, R1 ;  /* 0x000033403e3e7816 */ /* 0x000fe40000000001 */
[----:B------:R-:W-:Y:S02]  /*1ba00*/  LOP3.LUT R17, R90, 0xffff, RZ, 0xc0, !PT ;  /* 0x0000ffff5a117812 */ /* 0x000fe400078ec0ff */
[----:B------:R-:W-:Y:S02]  /*1ba10*/  PRMT R62, R55, 0x5410, R62 ;  /* 0x00005410373e7816 */ /* 0x000fe4000000003e */
[----:B------:R-:W-:-:S02]  /*1ba20*/  LOP3.LUT R74, R74, 0xffff, RZ, 0xc0, !PT ;  /* 0x0000ffff4a4a7812 */ /* 0x000fc400078ec0ff */
[----:B------:R-:W-:Y:S01]  /*1ba30*/  LOP3.LUT R9, R82, 0xffff, RZ, 0xc0, !PT ;  /* 0x0000ffff52097812 */ /* 0x000fe200078ec0ff */
[----:B------:R5:W-:Y:S01]  /*1ba40*/  STS.128 [R132], R32 ;  /* 0x0000002084007388 */ /* 0x000be20000000c00 */
[----:B--2---:R-:W-:Y:S02]  /*1ba50*/  PRMT R36, R19, 0x4210, R74 ;  /* 0x0000421013247816 */ /* 0x004fe4000000004a */
[----:B------:R-:W-:Y:S01]  /*1ba60*/  PRMT R37, R16, 0x4210, R9 ;  /* 0x0000421010257816 */ /* 0x000fe20000000009 */
[----:B------:R0:W-:Y:S01]  /*1ba70*/  STS.128 [R132+0x800], R56 ;  /* 0x0008003884007388 */ /* 0x0001e20000000c00 */
[--C-:B------:R-:W-:Y:S02]  /*1ba80*/  PRMT R38, R28, 0x4210, R17.reuse ;  /* 0x000042101c267816 */ /* 0x100fe40000000011 */
[----:B------:R-:W-:Y:S01]  /*1ba90*/  PRMT R42, R62, 0x5210, R17 ;  /* 0x000052103e2a7816 */ /* 0x000fe20000000011 */
[----:B------:R-:W-:Y:S01]  /*1baa0*/  BAR.SYNC.DEFER_BLOCKING 0x0 ;  /* 0x0000000000007b1d */ /* 0x000fe20000010000 */
[----:B------:R-:W-:-:S02]  /*1bab0*/  LOP3.LUT R10, R5, 0xffff, RZ, 0xc0, !PT ;  /* 0x0000ffff050a7812 */ /* 0x000fc400078ec0ff */
[----:B------:R-:W-:Y:S02]  /*1bac0*/  PRMT R40, R51, 0x5210, R74 ;  /* 0x0000521033287816 */ /* 0x000fe4000000004a */
[----:B------:R-:W-:Y:S02]  /*1bad0*/  PRMT R41, R60, 0x5210, R9 ;  /* 0x000052103c297816 */ /* 0x000fe40000000009 */
[--C-:B------:R-:W-:Y:S02]  /*1bae0*/  PRMT R39, R29, 0x4210, R10.reuse ;  /* 0x000042101d277816 */ /* 0x100fe4000000000a */
[----:B------:R-:W-:Y:S02]  /*1baf0*/  PRMT R43, R49, 0x5210, R10 ;  /* 0x00005210312b7816 */ /* 0x000fe4000000000a */
[----:B------:R-:W-:Y:S02]  /*1bb00*/  SHF.R.U32.HI R31, RZ, 0x7, R139 ;  /* 0x00000007ff1f7819 */ /* 0x000fe4000001168b */
[----:B------:R-:W-:-:S02]  /*1bb10*/  LOP3.LUT R5, R4, 0xffff, RZ, 0xc0, !PT ;  /* 0x0000ffff04057812 */ /* 0x000fc400078ec0ff */
[----:B------:R-:W-:Y:S02]  /*1bb20*/  SGXT.U32 R31, R31, 0x1 ;  /* 0x000000011f1f781a */ /* 0x000fe40000000000 */
[----:B------:R-:W-:Y:S02]  /*1bb30*/  LOP3.LUT R6, R6, 0xffff, RZ, 0xc0, !PT ;  /* 0x0000ffff06067812 */ /* 0x000fe400078ec0ff */
[----:B------:R-:W-:Y:S01]  /*1bb40*/  LOP3.LUT R4, R7, 0xffff, RZ, 0xc0, !PT ;  /* 0x0000ffff07047812 */ /* 0x000fe200078ec0ff */
[----:B-1----:R-:W-:Y:S01]  /*1bb50*/  IMAD R31, R31, R160, RZ ;  /* 0x000000a01f1f7224 */ /* 0x002fe200078e02ff */
[----:B------:R-:W-:Y:S02]  /*1bb60*/  LOP3.LUT R8, R8, 0xffff, RZ, 0xc0, !PT ;  /* 0x0000ffff08087812 */ /* 0x000fe400078ec0ff */
[----:B------:R-:W-:Y:S01]  /*1bb70*/  PRMT R61, R61, 0x5410, R70 ;  /* 0x000054103d3d7816 */ /* 0x000fe20000000046 */
[----:B------:R-:W1:Y:S01]  /*1bb80*/  LDS.128 R16, [R169] ;  /* 0x00000000a9107984 */ /* 0x000e620000000c00 */
[----:B------:R-:W-:Y:S01]  /*1bb90*/  IMAD R29, R160, 0x2, R31 ;  /* 0x00000002a01d7824 */ /* 0x000fe200078e021f */
[----:B------:R-:W-:-:S02]  /*1bba0*/  PRMT R44, R24, 0x4210, R5 ;  /* 0x00004210182c7816 */ /* 0x000fc40000000005 */
[----:B------:R-:W2:Y:S01]  /*1bbb0*/  LDS.128 R232, [R169+0x1000] ;  /* 0x00100000a9e87984 */ /* 0x000ea20000000c00 */
[----:B-----5:R-:W-:Y:S01]  /*1bbc0*/  IMAD R33, R160, 0x2, R29 ;  /* 0x00000002a0217824 */ /* 0x020fe200078e021d */
[----:B------:R-:W-:Y:S01]  /*1bbd0*/  PRMT R48, R68, 0x5210, R5 ;  /* 0x0000521044307816 */ /* 0x000fe20000000005 */
[----:B------:R-:W-:Y:S02]  /*1bbe0*/  BAR.SYNC.DEFER_BLOCKING 0x0 ;  /* 0x0000000000007b1d */ /* 0x000fe40000010000 */
[----:B------:R-:W-:Y:S01]  /*1bbf0*/  IMAD R35, R160, 0x2, R33 ;  /* 0x00000002a0237824 */ /* 0x000fe200078e0221 */
[--C-:B------:R-:W-:Y:S02]  /*1bc00*/  PRMT R45, R11, 0x4210, R6.reuse ;  /* 0x000042100b2d7816 */ /* 0x100fe40000000006 */
[----:B------:R-:W-:Y:S02]  /*1bc10*/  PRMT R49, R61, 0x5210, R6 ;  /* 0x000052103d317816 */ /* 0x000fe40000000006 */
[----:B------:R-:W-:-:S02]  /*1bc20*/  PRMT R46, R25, 0x4210, R4 ;  /* 0x00004210192e7816 */ /* 0x000fc40000000004 */
[----:B------:R-:W-:Y:S02]  /*1bc30*/  PRMT R50, R53, 0x5210, R4 ;  /* 0x0000521035327816 */ /* 0x000fe40000000004 */
[--C-:B------:R-:W-:Y:S02]  /*1bc40*/  PRMT R47, R27, 0x4210, R8.reuse ;  /* 0x000042101b2f7816 */ /* 0x100fe40000000008 */
[----:B------:R-:W-:Y:S02]  /*1bc50*/  PRMT R51, R63, 0x5210, R8 ;  /* 0x000052103f337816 */ /* 0x000fe40000000008 */
[C---:B0-----:R-:W-:Y:S02]  /*1bc60*/  PRMT R57, R21.reuse, 0x7773, RZ ;  /* 0x0000777315397816 */ /* 0x041fe400000000ff */
[C---:B------:R-:W-:Y:S02]  /*1bc70*/  PRMT R75, R21.reuse, 0x7772, RZ ;  /* 0x00007772154b7816 */ /* 0x040fe400000000ff */
[----:B------:R-:W-:-:S02]  /*1bc80*/  PRMT R77, R21, 0x7771, RZ ;  /* 0x00007771154d7816 */ /* 0x000fc400000000ff */
[----:B------:R-:W-:Y:S02]  /*1bc90*/  PRMT R55, R21, 0x7770, RZ ;  /* 0x0000777015377816 */ /* 0x000fe400000000ff */
[C---:B---3--:R-:W-:Y:S01]  /*1bca0*/  PRMT R183, R13.reuse, 0x7773, RZ ;  /* 0x000077730db77816 */ /* 0x048fe200000000ff */
[----:B------:R0:W-:Y:S01]  /*1bcb0*/  STS.128 [R132], R36 ;  /* 0x0000002484007388 */ /* 0x0001e20000000c00 */
[C---:B------:R-:W-:Y:S02]  /*1bcc0*/  PRMT R179, R13.reuse, 0x7772, RZ ;  /* 0x000077720db37816 */ /* 0x040fe400000000ff */
[C---:B------:R-:W-:Y:S01]  /*1bcd0*/  PRMT R181, R13.reuse, 0x7771, RZ ;  /* 0x000077710db57816 */ /* 0x040fe200000000ff */
[----:B------:R3:W-:Y:S01]  /*1bce0*/  STS.128 [R132+0x800], R40 ;  /* 0x0008002884007388 */ /* 0x0007e20000000c00 */
[----:B------:R-:W-:Y:S01]  /*1bcf0*/  PRMT R191, R13, 0x7770, RZ ;  /* 0x000077700dbf7816 */ /* 0x000fe200000000ff */
[----:B------:R-:W-:Y:S01]  /*1bd00*/  IMAD R13, R208, UR5, RZ ;  /* 0x00000005d00d7c24 */ /* 0x000fe2000f8e02ff */
[----:B------:R-:W-:Y:S01]  /*1bd10*/  USHF.R.S32.HI UR5, URZ, 0x1f, UR4 ;  /* 0x0000001fff057899 */ /* 0x000fe20008011404 */
[----:B------:R-:W-:Y:S01]  /*1bd20*/  BAR.SYNC.DEFER_BLOCKING 0x0 ;  /* 0x0000000000007b1d */ /* 0x000fe20000010000 */
[----:B------:R-:W-:-:S02]  /*1bd30*/  PRMT R171, R12, 0x7773, RZ ;  /* 0x000077730cab7816 */ /* 0x000fc400000000ff */
[C---:B------:R-:W-:Y:S02]  /*1bd40*/  PRMT R175, R12.reuse, 0x7772, RZ ;  /* 0x000077720caf7816 */ /* 0x040fe400000000ff */
[C---:B------:R-:W-:Y:S02]  /*1bd50*/  PRMT R173, R12.reuse, 0x7771, RZ ;  /* 0x000077710cad7816 */ /* 0x040fe400000000ff */
[----:B------:R-:W-:Y:S01]  /*1bd60*/  PRMT R177, R12, 0x7770, RZ ;  /* 0x000077700cb17816 */ /* 0x000fe200000000ff */
[C---:B0-----:R-:W-:Y:S01]  /*1bd70*/  IMAD R37, R160.reuse, 0x2, R35 ;  /* 0x00000002a0257824 */ /* 0x041fe200078e0223 */
[----:B----4-:R-:W-:Y:S01]  /*1bd80*/  IADD3 R166, P0, P1, R13, UR4, R166 ;  /* 0x000000040da67c10 */ /* 0x010fe2000f91e0a6 */
[----:B------:R-:W0:Y:S01]  /*1bd90*/  LDCU UR4, c[0x0][0x3ec] ;  /* 0x00007d80ff0477ac */ /* 0x000e220008000800 */
[----:B------:R-:W-:Y:S01]  /*1bda0*/  SHF.R.S32.HI R12, RZ, 0x1f, R13 ;  /* 0x0000001fff0c7819 */ /* 0x000fe2000001140d */
[----:B------:R-:W-:Y:S01]  /*1bdb0*/  IMAD R27, R160, 0x2, R37 ;  /* 0x00000002a01b7824 */ /* 0x000fe200078e0225 */
[----:B-1----:R-:W-:-:S02]  /*1bdc0*/  PRMT R93, R18, 0x7773, RZ ;  /* 0x00007773125d7816 */ /* 0x002fc400000000ff */
[----:B------:R-:W-:Y:S01]  /*1bdd0*/  PRMT R95, R18, 0x7772, RZ ;  /* 0x00007772125f7816 */ /* 0x000fe200000000ff */
[----:B------:R-:W-:Y:S01]  /*1bde0*/  IMAD R39, R160, 0x2, R27 ;  /* 0x00000002a0277824 */ /* 0x000fe200078e021b */
[C---:B------:R-:W-:Y:S02]  /*1bdf0*/  PRMT R97, R18.reuse, 0x7771, RZ ;  /* 0x0000777112617816 */ /* 0x040fe400000000ff */
[----:B------:R-:W-:Y:S01]  /*1be00*/  PRMT R99, R18, 0x7770, RZ ;  /* 0x0000777012637816 */ /* 0x000fe200000000ff */
[----:B------:R-:W-:Y:S01]  /*1be10*/  IMAD R21, R160, 0x2, R39 ;  /* 0x00000002a0157824 */ /* 0x000fe200078e0227 */
[----:B------:R-:W-:Y:S02]  /*1be20*/  IADD3.X R167, PT, PT, R12, UR5, R167, P0, P1 ;  /* 0x000000050ca77c10 */ /* 0x000fe400087e24a7 */
[----:B------:R-:W-:Y:S01]  /*1be30*/  IADD3 R18, P0, PT, R31, R166, RZ ;  /* 0x000000a61f127210 */ /* 0x000fe20007f1e0ff */
[----:B------:R-:W-:Y:S01]  /*1be40*/  LDS.128 R8, [R169] ;  /* 0x00000000a9087984 */ /* 0x000fe20000000c00 */
[----:B---3--:R-:W-:Y:S01]  /*1be50*/  IMAD R41, R160, 0x2, R21 ;  /* 0x00000002a0297824 */ /* 0x008fe200078e0215 */
[----:B------:R-:W-:-:S02]  /*1be60*/  PRMT R85, R19, 0x7773, RZ ;  /* 0x0000777313557816 */ /* 0x000fc400000000ff */
[----:B------:R-:W1:Y:S01]  /*1be70*/  LDS.128 R4, [R169+0x1000] ;  /* 0x00100000a9047984 */ /* 0x000e620000000c00 */
[----:B------:R-:W-:Y:S01]  /*1be80*/  IMAD R43, R160, 0x2, R41 ;  /* 0x00000002a02b7824 */ /* 0x000fe200078e0229 */
[C---:B------:R-:W-:Y:S01]  /*1be90*/  PRMT R87, R19.reuse, 0x7772, RZ ;  /* 0x0000777213577816 */ /* 0x040fe200000000ff */
[----:B0-----:R-:W-:Y:S01]  /*1bea0*/  UIMAD UR4, UR6, UR4, URZ ;  /* 0x00000004060472a4 */ /* 0x001fe2000f8e02ff */
[----:B------:R-:W-:Y:S01]  /*1beb0*/  BAR.SYNC.DEFER_BLOCKING 0x0 ;  /* 0x0000000000007b1d */ /* 0x000fe20000010000 */
[C---:B------:R-:W-:Y:S02]  /*1bec0*/  PRMT R89, R19.reuse, 0x7771, RZ ;  /* 0x0000777113597816 */ /* 0x040fe400000000ff */
[----:B------:R-:W-:Y:S01]  /*1bed0*/  PRMT R91, R19, 0x7770, RZ ;  /* 0x00007770135b7816 */ /* 0x000fe200000000ff */
[----:B------:R-:W-:Y:S01]  /*1bee0*/  USHF.L.U32 UR6, UR4, 0x2, URZ ;  /* 0x0000000204067899 */ /* 0x000fe200080006ff */
[----:B------:R-:W-:Y:S01]  /*1bef0*/  LEA.HI.X.SX32 R19, R31, R167, 0x1, P0 ;  /* 0x000000a71f137211 */ /* 0x000fe200000f0eff */
[----:B------:R-:W-:Y:S01]  /*1bf00*/  UIMAD.WIDE UR4, UR4, 0x4, URZ ;  /* 0x00000004040478a5 */ /* 0x000fe2000f8e02ff */
[----:B------:R-:W-:-:S02]  /*1bf10*/  PRMT R69, R22, 0x7773, RZ ;  /* 0x0000777316457816 */ /* 0x000fc400000000ff */
[C---:B------:R-:W-:Y:S02]  /*1bf20*/  PRMT R59, R22.reuse, 0x7772, RZ ;  /* 0x00007772163b7816 */ /* 0x040fe400000000ff */
[C---:B------:R-:W-:Y:S02]  /*1bf30*/  PRMT R71, R22.reuse, 0x7771, RZ ;  /* 0x0000777116477816 */ /* 0x040fe400000000ff */
[----:B------:R-:W-:Y:S02]  /*1bf40*/  PRMT R73, R22, 0x7770, RZ ;  /* 0x0000777016497816 */ /* 0x000fe400000000ff */
[----:B------:R-:W-:Y:S02]  /*1bf50*/  IADD3 R22, P0, PT, R29, R166, RZ ;  /* 0x000000a61d167210 */ /* 0x000fe40007f1e0ff */
[C---:B------:R-:W-:Y:S02]  /*1bf60*/  PRMT R63, R23.reuse, 0x7773, RZ ;  /* 0x00007773173f7816 */ /* 0x040fe400000000ff */
[----:B------:R-:W-:-:S02]  /*1bf70*/  PRMT R65, R23, 0x7772, RZ ;  /* 0x0000777217417816 */ /* 0x000fc400000000ff */
[C---:B------:R-:W-:Y:S02]  /*1bf80*/  PRMT R61, R23.reuse, 0x7771, RZ ;  /* 0x00007771173d7816 */ /* 0x040fe400000000ff */
[----:B------:R-:W-:Y:S01]  /*1bf90*/  PRMT R67, R23, 0x7770, RZ ;  /* 0x0000777017437816 */ /* 0x000fe200000000ff */
[----:B------:R0:W-:Y:S01]  /*1bfa0*/  STS.128 [R132], R44 ;  /* 0x0000002c84007388 */ /* 0x0001e20000000c00 */
[----:B------:R-:W-:Y:S02]  /*1bfb0*/  LEA.HI.X.SX32 R23, R29, R167, 0x1, P0 ;  /* 0x000000a71d177211 */ /* 0x000fe400000f0eff */
[C---:B--2---:R-:W-:Y:S01]  /*1bfc0*/  PRMT R205, R235.reuse, 0x7773, RZ ;  /* 0x00007773ebcd7816 */ /* 0x044fe200000000ff */
[----:B------:R2:W-:Y:S01]  /*1bfd0*/  STS.128 [R132+0x800], R48 ;  /* 0x0008003084007388 */ /* 0x0005e20000000c00 */
[C---:B------:R-:W-:Y:S02]  /*1bfe0*/  PRMT R207, R235.reuse, 0x7772, RZ ;  /* 0x00007772ebcf7816 */ /* 0x040fe400000000ff */
[----:B------:R-:W-:-:S02]  /*1bff0*/  PRMT R203, R235, 0x7771, RZ ;  /* 0x00007771ebcb7816 */ /* 0x000fc400000000ff */
[----:B------:R-:W-:Y:S02]  /*1c000*/  PRMT R209, R235, 0x7770, RZ ;  /* 0x00007770ebd17816 */ /* 0x000fe400000000ff */
[----:B------:R-:W-:Y:S01]  /*1c010*/  PRMT R83, R20, 0x7770, RZ ;  /* 0x0000777014537816 */ /* 0x000fe200000000ff */
[----:B------:R-:W-:Y:S01]  /*1c020*/  BAR.SYNC.DEFER_BLOCKING 0x0 ;  /* 0x0000000000007b1d */ /* 0x000fe20000010000 */
[C---:B-1----:R-:W-:Y:S02]  /*1c030*/  PRMT R241, R4.reuse, 0x7773, RZ ;  /* 0x0000777304f17816 */ /* 0x042fe400000000ff */
[----:B------:R-:W-:Y:S01]  /*1c040*/  PRMT R243, R4, 0x7772, RZ ;  /* 0x0000777204f37816 */ /* 0x000fe200000000ff */
[----:B0-----:R-:W-:Y:S01]  /*1c050*/  IMAD R45, R160, 0x2, R43 ;  /* 0x00000002a02d7824 */ /* 0x001fe200078e022b */
[C---:B------:R-:W-:Y:S02]  /*1c060*/  PRMT R245, R4.reuse, 0x7771, RZ ;  /* 0x0000777104f57816 */ /* 0x040fe400000000ff */
[----:B------:R-:W-:Y:S01]  /*1c070*/  PRMT R247, R4, 0x7770, RZ ;  /* 0x0000777004f77816 */ /* 0x000fe200000000ff */
[----:B------:R-:W-:Y:S01]  /*1c080*/  IMAD R47, R160, 0x2, R45 ;  /* 0x00000002a02f7824 */ /* 0x000fe200078e022d */
[----:B------:R-:W-:-:S02]  /*1c090*/  IADD3 R4, P0, PT, R33, R166, RZ ;  /* 0x000000a621047210 */ /* 0x000fc40007f1e0ff */
[C---:B------:R-:W-:Y:S01]  /*1c0a0*/  PRMT R235, R5.reuse, 0x7773, RZ ;  /* 0x0000777305eb7816 */ /* 0x040fe200000000ff */
[C---:B------:R-:W-:Y:S01]  /*1c0b0*/  IMAD R31, R160.reuse, 0x2, R47 ;  /* 0x00000002a01f7824 */ /* 0x040fe200078e022f */
[C---:B------:R-:W-:Y:S02]  /*1c0c0*/  PRMT R237, R5.reuse, 0x7772, RZ ;  /* 0x0000777205ed7816 */ /* 0x040fe400000000ff */
[C---:B------:R-:W-:Y:S01]  /*1c0d0*/  PRMT R239, R5.reuse, 0x7771, RZ ;  /* 0x0000777105ef7816 */ /* 0x040fe200000000ff */
[C---:B--2---:R-:W-:Y:S01]  /*1c0e0*/  IMAD R49, R160.reuse, 0x2, R31 ;  /* 0x00000002a0317824 */ /* 0x044fe200078e021f */
[----:B------:R-:W-:Y:S02]  /*1c0f0*/  PRMT R180, R5, 0x7770, RZ ;  /* 0x0000777005b47816 */ /* 0x000fe400000000ff */
[----:B------:R-:W-:Y:S01]  /*1c100*/  LEA.HI.X.SX32 R5, R33, R167, 0x1, P0 ;  /* 0x000000a721057211 */ /* 0x000fe200000f0eff */
[----:B------:R-:W-:Y:S01]  /*1c110*/  IMAD R29, R160, 0x2, R49 ;  /* 0x00000002a01d7824 */ /* 0x000fe200078e0231 */
[----:B------:R-:W-:-:S02]  /*1c120*/  PRMT R172, R6, 0x7773, RZ ;  /* 0x0000777306ac7816 */ /* 0x000fc400000000ff */
[----:B------:R-:W-:Y:S01]  /*1c130*/  PRMT R174, R6, 0x7772, RZ ;  /* 0x0000777206ae7816 */ /* 0x000fe200000000ff */
[----:B------:R-:W-:Y:S01]  /*1c140*/  IMAD R33, R160, 0x2, R29 ;  /* 0x00000002a0217824 */ /* 0x000fe200078e021d */
[C---:B------:R-:W-:Y:S01]  /*1c150*/  PRMT R176, R6.reuse, 0x7771, RZ ;  /* 0x0000777106b07816 */ /* 0x040fe200000000ff */
[----:B------:R0:W-:Y:S01]  /*1c160*/  STG.E.U8 desc[UR20][R18.64], R83 ;  /* 0x0000005312007986 */ /* 0x0001e2000c101114 */
[----:B------:R-:W-:Y:S01]  /*1c170*/  PRMT R178, R6, 0x7770, RZ ;  /* 0x0000777006b27816 */ /* 0x000fe200000000ff */
[----:B------:R-:W-:Y:S01]  /*1c180*/  IMAD R51, R160, 0x2, R33 ;  /* 0x00000002a0337824 */ /* 0x000fe200078e0221 */
[----:B------:R-:W-:Y:S02]  /*1c190*/  IADD3 R6, P0, PT, R35, R166, RZ ;  /* 0x000000a623067210 */ /* 0x000fe40007f1e0ff */
[C---:B------:R-:W-:Y:S02]  /*1c1a0*/  PRMT R249, R7.reuse, 0x7773, RZ ;  /* 0x0000777307f97816 */ /* 0x040fe400000000ff */
[----:B------:R-:W-:-:S02]  /*1c1b0*/  PRMT R251, R7, 0x7772, RZ ;  /* 0x0000777207fb7816 */ /* 0x000fc400000000ff */
[C---:B------:R-:W-:Y:S02]  /*1c1c0*/  PRMT R170, R7.reuse, 0x7771, RZ ;  /* 0x0000777107aa7816 */ /* 0x040fe400000000ff */
[----:B------:R-:W-:Y:S02]  /*1c1d0*/  PRMT R182, R7, 0x7770, RZ ;  /* 0x0000777007b67816 */ /* 0x000fe400000000ff */
[-C--:B------:R-:W-:Y:S02]  /*1c1e0*/  IADD3 R24, P1, PT, R37, R166.reuse, RZ ;  /* 0x000000a625187210 */ /* 0x080fe40007f3e0ff */
[-C--:B------:R-:W-:Y:S01]  /*1c1f0*/  LEA.HI.X.SX32 R7, R35, R167.reuse, 0x1, P0 ;  /* 0x000000a723077211 */ /* 0x080fe200000f0eff */
[C---:B------:R-:W-:Y:S01]  /*1c200*/  IMAD R35, R160.reuse, 0x2, R51 ;  /* 0x00000002a0237824 */ /* 0x040fe200078e0233 */
[----:B------:R-:W-:Y:S02]  /*1c210*/  LEA.HI.X.SX32 R25, R37, R167, 0x1, P1 ;  /* 0x000000a725197211 */ /* 0x000fe400008f0eff */
[----:B0-----:R-:W-:Y:S01]  /*1c220*/  IADD3 R18, P0, PT, R27, R166, RZ ;  /* 0x000000a61b127210 */ /* 0x001fe20007f1e0ff */
[----:B------:R-:W-:Y:S01]  /*1c230*/  IMAD R37, R160, 0x2, R35 ;  /* 0x00000002a0257824 */ /* 0x000fe200078e0223 */
[----:B------:R-:W-:-:S02]  /*1c240*/  PRMT R53, R20, 0x7771, RZ ;  /* 0x0000777114357816 */ /* 0x000fc400000000ff */
[----:B------:R-:W-:Y:S01]  /*1c250*/  LEA.HI.X.SX32 R19, R27, R167, 0x1, P0 ;  /* 0x000000a71b137211 */ /* 0x000fe200000f0eff */
[----:B------:R-:W-:Y:S01]  /*1c260*/  IMAD R27, R160, 0x2, R37 ;  /* 0x00000002a01b7824 */ /* 0x000fe200078e0225 */
[C---:B------:R-:W-:Y:S01]  /*1c270*/  PRMT R81, R20.reuse, 0x7772, RZ ;  /* 0x0000777214517816 */ /* 0x040fe200000000ff */
[----:B------:R0:W-:Y:S01]  /*1c280*/  STG.E.U8 desc[UR20][R22.64], R53 ;  /* 0x0000003516007986 */ /* 0x0001e2000c101114 */
[----:B------:R-:W-:Y:S02]  /*1c290*/  PRMT R79, R20, 0x7773, RZ ;  /* 0x00007773144f7816 */ /* 0x000fe400000000ff */
[C---:B------:R-:W-:Y:S01]  /*1c2a0*/  PRMT R115, R16.reuse, 0x7770, RZ ;  /* 0x0000777010737816 */ /* 0x040fe200000000ff */
[----:B------:R1:W-:Y:S01]  /*1c2b0*/  STG.E.U8 desc[UR20][R4.64], R81 ;  /* 0x0000005104007986 */ /* 0x0003e2000c101114 */
[C---:B------:R-:W-:Y:S02]  /*1c2c0*/  PRMT R113, R16.reuse, 0x7771, RZ ;  /* 0x0000777110717816 */ /* 0x040fe400000000ff */
[C---:B------:R-:W-:Y:S01]  /*1c2d0*/  PRMT R111, R16.reuse, 0x7772, RZ ;  /* 0x00007772106f7816 */ /* 0x040fe200000000ff */
[----:B------:R2:W-:Y:S01]  /*1c2e0*/  STG.E.U8 desc[UR20][R6.64], R79 ;  /* 0x0000004f06007986 */ /* 0x0005e2000c101114 */
[----:B------:R-:W-:-:S02]  /*1c2f0*/  PRMT R109, R16, 0x7773, RZ ;  /* 0x00007773106d7816 */ /* 0x000fc400000000ff */
[----:B------:R-:W-:Y:S01]  /*1c300*/  PRMT R107, R17, 0x7770, RZ ;  /* 0x00007770116b7816 */ /* 0x000fe200000000ff */
[C---:B0-----:R-:W-:Y:S01]  /*1c310*/  IMAD R53, R160.reuse, 0x2, R27 ;  /* 0x00000002a0357824 */ /* 0x041fe200078e021b */
[-C--:B------:R-:W-:Y:S01]  /*1c320*/  IADD3 R22, P0, PT, R39, R166.reuse, RZ ;  /* 0x000000a627167210 */ /* 0x080fe20007f1e0ff */
[----:B------:R0:W-:Y:S01]  /*1c330*/  STG.E.U8 desc[UR20][R24.64], R55 ;  /* 0x0000003718007986 */ /* 0x0001e2000c101114 */
[----:B------:R-:W-:Y:S02]  /*1c340*/  PRMT R105, R17, 0x7771, RZ ;  /* 0x0000777111697816 */ /* 0x000fe400000000ff */
[----:B-1----:R-:W-:Y:S01]  /*1c350*/  IADD3 R4, P1, PT, R21, R166, RZ ;  /* 0x000000a615047210 */ /* 0x002fe20007f3e0ff */
[----:B------:R1:W-:Y:S01]  /*1c360*/  STG.E.U8 desc[UR20][R18.64], R77 ;  /* 0x0000004d12007986 */ /* 0x0003e2000c101114 */
[-C--:B------:R-:W-:Y:S01]  /*1c370*/  LEA.HI.X.SX32 R23, R39, R167.reuse, 0x1, P0 ;  /* 0x000000a727177211 */ /* 0x080fe200000f0eff */
[----:B------:R-:W-:Y:S01]  /*1c380*/  IMAD R39, R160, 0x2, R53 ;  /* 0x00000002a0277824 */ /* 0x000fe200078e0235 */
[----:B------:R-:W-:-:S02]  /*1c390*/  LEA.HI.X.SX32 R5, R21, R167, 0x1, P1 ;  /* 0x000000a715057211 */ /* 0x000fc400008f0eff */
[-C--:B--2---:R-:W-:Y:S01]  /*1c3a0*/  IADD3 R6, P0, PT, R41, R166.reuse, RZ ;  /* 0x000000a629067210 */ /* 0x084fe20007f1e0ff */
[C---:B------:R-:W-:Y:S01]  /*1c3b0*/  IMAD R21, R160.reuse, 0x2, R39 ;  /* 0x00000002a0157824 */ /* 0x040fe200078e0227 */
[----:B------:R2:W-:Y:S01]  /*1c3c0*/  STG.E.U8 desc[UR20][R22.64], R75 ;  /* 0x0000004b16007986 */ /* 0x0005e2000c101114 */
[----:B------:R-:W-:Y:S02]  /*1c3d0*/  PRMT R103, R17, 0x7772, RZ ;  /* 0x0000777211677816 */ /* 0x000fe400000000ff */
[-C--:B------:R-:W-:Y:S01]  /*1c3e0*/  LEA.HI.X.SX32 R7, R41, R167.reuse, 0x1, P0 ;  /* 0x000000a729077211 */ /* 0x080fe200000f0eff */
[C---:B------:R-:W-:Y:S01]  /*1c3f0*/  IMAD R41, R160.reuse, 0x2, R21 ;  /* 0x00000002a0297824 */ /* 0x040fe200078e0215 */
[-C--:B0-----:R-:W-:Y:S01]  /*1c400*/  IADD3 R24, P0, PT, R43, R166.reuse, RZ ;  /* 0x000000a62b187210 */ /* 0x081fe20007f1e0ff */
[----:B------:R0:W-:Y:S01]  /*1c410*/  STG.E.U8 desc[UR20][R4.64], R57 ;  /* 0x0000003904007986 */ /* 0x0001e2000c101114 */
[-C--:B-1----:R-:W-:Y:S01]  /*1c420*/  IADD3 R18, P1, PT, R45, R166.reuse, RZ ;  /* 0x000000a62d127210 */ /* 0x082fe20007f3e0ff */
[C---:B------:R-:W-:Y:S01]  /*1c430*/  IMAD R55, R160.reuse, 0x2, R41 ;  /* 0x00000002a0377824 */ /* 0x040fe200078e0229 */
[-C--:B------:R-:W-:Y:S01]  /*1c440*/  LEA.HI.X.SX32 R25, R43, R167.reuse, 0x1, P0 ;  /* 0x000000a72b197211 */ /* 0x080fe200000f0eff */
[----:B------:R1:W-:Y:S01]  /*1c450*/  STG.E.U8 desc[UR20][R6.64], R73 ;  /* 0x0000004906007986 */ /* 0x0003e2000c101114 */
[-C--:B------:R-:W-:Y:S01]  /*1c460*/  LEA.HI.X.SX32 R19, R45, R167.reuse, 0x1, P1 ;  /* 0x000000a72d137211 */ /* 0x080fe200008f0eff */
[C---:B------:R-:W-:Y:S01]  /*1c470*/  IMAD R43, R160.reuse, 0x2, R55 ;  /* 0x00000002a02b7824 */ /* 0x040fe200078e0237 */
[-C--:B--2---:R-:W-:Y:S01]  /*1c480*/  IADD3 R22, P0, PT, R47, R166.reuse, RZ ;  /* 0x000000a62f167210 */ /* 0x084fe20007f1e0ff */
[----:B------:R2:W-:Y:S01]  /*1c490*/  STG.E.U8 desc[UR20][R24.64], R71 ;  /* 0x0000004718007986 */ /* 0x0005e2000c101114 */
[----:B------:R-:W-:Y:S01]  /*1c4a0*/  PRMT R101, R17, 0x7773, RZ ;  /* 0x0000777311657816 */ /* 0x000fe200000000ff */
[C---:B------:R-:W-:Y:S01]  /*1c4b0*/  IMAD R45, R160.reuse, 0x2, R43 ;  /* 0x00000002a02d7824 */ /* 0x040fe200078e022b */
[-C--:B------:R-:W-:Y:S01]  /*1c4c0*/  LEA.HI.X.SX32 R23, R47, R167.reuse, 0x1, P0 ;  /* 0x000000a72f177211 */ /* 0x080fe200000f0eff */
[----:B------:R3:W-:Y:S01]  /*1c4d0*/  STG.E.U8 desc[UR20][R18.64], R59 ;  /* 0x0000003b12007986 */ /* 0x0007e2000c101114 */
[-C--:B0-----:R-:W-:Y:S01]  /*1c4e0*/  IADD3 R4, P0, PT, R31, R166.reuse, RZ ;  /* 0x000000a61f047210 */ /* 0x081fe20007f1e0ff */
[----:B------:R-:W-:Y:S01]  /*1c4f0*/  IMAD R47, R160, 0x2, R45 ;  /* 0x00000002a02f7824 */ /* 0x000fe200078e022d */
[----:B------:R-:W-:Y:S01]  /*1c500*/  PRMT R125, R8, 0x7770, RZ ;  /* 0x00007770087d7816 */ /* 0x000fe200000000ff */
[----:B------:R0:W-:Y:S01]  /*1c510*/  STG.E.U8 desc[UR20][R22.64], R69 ;  /* 0x0000004516007986 */ /* 0x0001e2000c101114 */
[----:B-1----:R-:W-:Y:S01]  /*1c520*/  IADD3 R6, P1, PT, R49, R166, RZ ;  /* 0x000000a631067210 */ /* 0x002fe20007f3e0ff */
[----:B------:R-:W-:Y:S01]  /*1c530*/  IMAD R57, R160, 0x2, R47 ;  /* 0x00000002a0397824 */ /* 0x000fe200078e022f */
[----:B------:R-:W-:-:S02]  /*1c540*/  LEA.HI.X.SX32 R5, R31, R167, 0x1, P0 ;  /* 0x000000a71f057211 */ /* 0x000fc400000f0eff */
[-C--:B------:R-:W-:Y:S01]  /*1c550*/  LEA.HI.X.SX32 R7, R49, R167.reuse, 0x1, P1 ;  /* 0x000000a731077211 */ /* 0x080fe200008f0eff */
[----:B------:R-:W-:Y:S01]  /*1c560*/  IMAD R31, R160, 0x2, R57 ;  /* 0x00000002a01f7824 */ /* 0x000fe200078e0239 */
[CC--:B--2---:R-:W-:Y:S01]  /*1c570*/  IADD3 R24, P0, PT, R29.reuse, R166.reuse, RZ ;  /* 0x000000a61d187210 */ /* 0x0c4fe20007f1e0ff */
[----:B------:R1:W-:Y:S01]  /*1c580*/  STG.E.U8 desc[UR20][R4.64], R67 ;  /* 0x0000004304007986 */ /* 0x0003e2000c101114 */
[----:B------:R-:W-:Y:S01]  /*1c590*/  PRMT R123, R8, 0x7771, RZ ;  /* 0x00007771087b7816 */ /* 0x000fe200000000ff */
[C---:B------:R-:W-:Y:S01]  /*1c5a0*/  IMAD R49, R160.reuse, 0x2, R31 ;  /* 0x00000002a0317824 */ /* 0x040fe200078e021f */
[-C--:B------:R-:W-:Y:S01]  /*1c5b0*/  LEA.HI.X.SX32 R25, R29, R167.reuse, 0x1, P0 ;  /* 0x000000a71d197211 */ /* 0x080fe200000f0eff */
[----:B------:R2:W-:Y:S01]  /*1c5c0*/  STG.E.U8 desc[UR20][R6.64], R61 ;  /* 0x0000003d06007986 */ /* 0x0005e2000c101114 */
[-C--:B---3--:R-:W-:Y:S01]  /*1c5d0*/  IADD3 R18, P0, PT, R33, R166.reuse, RZ ;  /* 0x000000a621127210 */ /* 0x088fe20007f1e0ff */
[C---:B------:R-:W-:Y:S01]  /*1c5e0*/  IMAD R29, R160.reuse, 0x2, R49 ;  /* 0x00000002a01d7824 */ /* 0x040fe200078e0231 */
[----:B0-----:R-:W-:Y:S01]  /*1c5f0*/  IADD3 R22, P1, PT, R51, R166, RZ ;  /* 0x000000a633167210 */ /* 0x001fe20007f3e0ff */
[----:B------:R0:W-:Y:S01]  /*1c600*/  STG.E.U8 desc[UR20][R24.64], R65 ;  /* 0x0000004118007986 */ /* 0x0001e2000c101114 */
[-C--:B------:R-:W-:Y:S01]  /*1c610*/  LEA.HI.X.SX32 R19, R33, R167.reuse, 0x1, P0 ;  /* 0x000000a721137211 */ /* 0x080fe200000f0eff */
[----:B------:R-:W-:Y:S01]  /*1c620*/  IMAD R59, R160, 0x2, R29 ;  /* 0x00000002a03b7824 */ /* 0x000fe200078e021d */
[----:B------:R-:W-:-:S02]  /*1c630*/  LEA.HI.X.SX32 R23, R51, R167, 0x1, P1 ;  /* 0x000000a733177211 */ /* 0x000fc400008f0eff */
[CC--:B-1----:R-:W-:Y:S01]  /*1c640*/  IADD3 R4, P0, PT, R35.reuse, R166.reuse, RZ ;  /* 0x000000a623047210 */ /* 0x0c2fe20007f1e0ff */
[----:B------:R-:W-:Y:S01]  /*1c650*/  IMAD R33, R160, 0x2, R59 ;  /* 0x00000002a0217824 */ /* 0x000fe200078e023b */
[----:B------:R1:W-:Y:S01]  /*1c660*/  STG.E.U8 desc[UR20][R18.64], R63 ;  /* 0x0000003f12007986 */ /* 0x0003e2000c101114 */
[----:B------:R-:W-:Y:S02]  /*1c670*/  PRMT R121, R8, 0x7772, RZ ;  /* 0x0000777208797816 */ /* 0x000fe400000000ff */
[C---:B------:R-:W-:Y:S01]  /*1c680*/  IMAD R51, R160.reuse, 0x2, R33 ;  /* 0x00000002a0337824 */ /* 0x040fe200078e0221 */
[-C--:B------:R-:W-:Y:S01]  /*1c690*/  LEA.HI.X.SX32 R5, R35, R167.reuse, 0x1, P0 ;  /* 0x000000a723057211 */ /* 0x080fe200000f0eff */
[----:B------:R3:W-:Y:S01]  /*1c6a0*/  STG.E.U8 desc[UR20][R22.64], R115 ;  /* 0x0000007316007986 */ /* 0x0007e2000c101114 */
[-C--:B--2---:R-:W-:Y:S01]  /*1c6b0*/  IADD3 R6, P0, PT, R37, R166.reuse, RZ ;  /* 0x000000a625067210 */ /* 0x084fe20007f1e0ff */
        /* <DEDUP_REMOVED lines=20> */
[-C--:B-1----:R-:W-:Y:S01]  /*1c800*/  IADD3 R6, P0, PT, R41, R166.reuse, RZ ;  /* 0x000000a629067210 */ /* 0x082fe20007f1e0ff */
[C---:B------:R-:W-:Y:S01]  /*1c810*/  IMAD R39, R160.reuse, 0x2, R63 ;  /* 0x00000002a0277824 */ /* 0x040fe200078e023f */
        /* <DEDUP_REMOVED lines=73> */
[----:B------:R-:W-:Y:S01]  /*1ccb0*/  LEA.HI.X.SX32 R7, R27, R167, 0x1, P0 ;  /* 0x000000a71b077211 */ /* 0x000fe200000f0eff */
[----:B------:R2:W-:Y:S01]  /*1ccc0*/  STG.E.U8 desc[UR20][R4.64], R20 ;  /* 0x0000001404007986 */ /* 0x0005e2000c101114 */
[-C--:B---3--:R-:W-:Y:S01]  /*1ccd0*/  IADD3 R24, P0, PT, R53, R166.reuse, RZ ;  /* 0x000000a635187210 */ /* 0x088fe20007f1e0ff */
[----:B------:R-:W-:Y:S01]  /*1cce0*/  IMAD R75, R160, 0x2, R37 ;  /* 0x00000002a04b7824 */ /* 0x000fe200078e0225 */
[----:B0-----:R-:W-:-:S02]  /*1ccf0*/  IADD3 R18, P1, PT, R63, R166, RZ ;  /* 0x000000a63f127210 */ /* 0x001fc40007f3e0ff */
[-C--:B------:R-:W-:Y:S01]  /*1cd00*/  LEA.HI.X.SX32 R25, R53, R167.reuse, 0x1, P0 ;  /* 0x000000a735197211 */ /* 0x080fe200000f0eff */
[C---:B------:R-:W-:Y:S01]  /*1cd10*/  IMAD R77, R160.reuse, 0x2, R75 ;  /* 0x00000002a04d7824 */ /* 0x040fe200078e024b */
[----:B------:R-:W-:Y:S02]  /*1cd20*/  LEA.HI.X.SX32 R19, R63, R167, 0x1, P1 ;  /* 0x000000a73f137211 */ /* 0x000fe400008f0eff */
[----:B-1----:R-:W-:Y:S01]  /*1cd30*/  IADD3 R22, P0, PT, R39, R166, RZ ;  /* 0x000000a627167210 */ /* 0x002fe20007f1e0ff */
[----:B------:R-:W-:Y:S01]  /*1cd40*/  IMAD R53, R160, 0x2, R77 ;  /* 0x00000002a0357824 */ /* 0x000fe200078e024d */
[C---:B------:R-:W-:Y:S02]  /*1cd50*/  PRMT R197, R14.reuse, 0x7773, RZ ;  /* 0x000077730ec57816 */ /* 0x040fe400000000ff */
[----:B------:R-:W-:Y:S01]  /*1cd60*/  PRMT R195, R14, 0x7772, RZ ;  /* 0x000077720ec37816 */ /* 0x000fe200000000ff */
[----:B------:R-:W-:Y:S01]  /*1cd70*/  IMAD R63, R160, 0x2, R53 ;  /* 0x00000002a03f7824 */ /* 0x000fe200078e0235 */
[----:B------:R-:W-:-:S02]  /*1cd80*/  PRMT R189, R14, 0x7771, RZ ;  /* 0x000077710ebd7816 */ /* 0x000fc400000000ff */
[----:B------:R-:W-:Y:S01]  /*1cd90*/  PRMT R193, R14, 0x7770, RZ ;  /* 0x000077700ec17816 */ /* 0x000fe200000000ff */
[C---:B------:R-:W-:Y:S01]  /*1cda0*/  IMAD R79, R160.reuse, 0x2, R63 ;  /* 0x00000002a04f7824 */ /* 0x040fe200078e023f */
[C---:B------:R-:W-:Y:S02]  /*1cdb0*/  PRMT R15, R9.reuse, 0x7772, RZ ;  /* 0x00007772090f7816 */ /* 0x040fe400000000ff */
[----:B------:R-:W-:Y:S01]  /*1cdc0*/  PRMT R14, R9, 0x7773, RZ ;  /* 0x00007773090e7816 */ /* 0x000fe200000000ff */
[C---:B------:R-:W-:Y:S01]  /*1cdd0*/  IMAD R81, R160.reuse, 0x2, R79 ;  /* 0x00000002a0517824 */ /* 0x040fe200078e024f */
[-C--:B------:R-:W-:Y:S01]  /*1cde0*/  LEA.HI.X.SX32 R23, R39, R167.reuse, 0x1, P0 ;  /* 0x000000a727177211 */ /* 0x080fe200000f0eff */
[----:B------:R0:W-:Y:S01]  /*1cdf0*/  STG.E.U8 desc[UR20][R6.64], R15 ;  /* 0x0000000f06007986 */ /* 0x0001e2000c101114 */
[C---:B--2---:R-:W-:Y:S01]  /*1ce00*/  IADD3 R4, P0, PT, R21.reuse, R166, RZ ;  /* 0x000000a615047210 */ /* 0x044fe20007f1e0ff */
[----:B------:R-:W-:Y:S01]  /*1ce10*/  IMAD R83, R160, 0x2, R81 ;  /* 0x00000002a0537824 */ /* 0x000fe200078e0251 */
[----:B------:R-:W-:Y:S01]  /*1ce20*/  PRMT R8, R10, 0x7773, RZ ;  /* 0x000077730a087816 */ /* 0x000fe200000000ff */
[----:B------:R1:W-:Y:S01]  /*1ce30*/  STG.E.U8 desc[UR20][R24.64], R14 ;  /* 0x0000000e18007986 */ /* 0x0003e2000c101114 */
[----:B------:R-:W-:Y:S01]  /*1ce40*/  LEA.HI.X.SX32 R5, R21, R167, 0x1, P0 ;  /* 0x000000a715057211 */ /* 0x000fe200000f0eff */
[----:B------:R-:W-:Y:S01]  /*1ce50*/  IMAD R85, R160, 0x2, R83 ;  /* 0x00000002a0557824 */ /* 0x000fe200078e0253 */
[----:B------:R-:W-:-:S02]  /*1ce60*/  PRMT R9, R10, 0x7772, RZ ;  /* 0x000077720a097816 */ /* 0x000fc400000000ff */
[C---:B------:R-:W-:Y:S02]  /*1ce70*/  PRMT R13, R10.reuse, 0x7771, RZ ;  /* 0x000077710a0d7816 */ /* 0x040fe400000000ff */
[----:B------:R-:W-:Y:S02]  /*1ce80*/  PRMT R10, R10, 0x7770, RZ ;  /* 0x000077700a0a7816 */ /* 0x000fe400000000ff */
[-C--:B0-----:R-:W-:Y:S02]  /*1ce90*/  IADD3 R6, P1, PT, R41, R166.reuse, RZ ;  /* 0x000000a629067210 */ /* 0x081fe40007f3e0ff */
[----:B------:R-:W-:Y:S01]  /*1cea0*/  PRMT R16, R11, 0x7773, RZ ;  /* 0x000077730b107816 */ /* 0x000fe200000000ff */
[----:B------:R0:W-:Y:S01]  /*1ceb0*/  STG.E.U8 desc[UR20][R18.64], R10 ;  /* 0x0000000a12007986 */ /* 0x0001e2000c101114 */
[-C--:B-1----:R-:W-:Y:S02]  /*1cec0*/  IADD3 R14, P0, PT, R65, R166.reuse, RZ ;  /* 0x000000a6410e7210 */ /* 0x082fe40007f1e0ff */
[-C--:B------:R-:W-:Y:S01]  /*1ced0*/  LEA.HI.X.SX32 R7, R41, R167.reuse, 0x1, P1 ;  /* 0x000000a729077211 */ /* 0x080fe200008f0eff */
[----:B------:R1:W-:Y:S01]  /*1cee0*/  STG.E.U8 desc[UR20][R22.64], R13 ;  /* 0x0000000d16007986 */ /* 0x0003e2000c101114 */
[-C--:B------:R-:W-:Y:S01]  /*1cef0*/  LEA.HI.X.SX32 R15, R65, R167.reuse, 0x1, P0 ;  /* 0x000000a7410f7211 */ /* 0x080fe200000f0eff */
[C---:B------:R-:W-:Y:S01]  /*1cf00*/  IMAD R65, R160.reuse, 0x2, R85 ;  /* 0x00000002a0417824 */ /* 0x040fe200078e0255 */
[C---:B------:R-:W-:Y:S01]  /*1cf10*/  PRMT R17, R11.reuse, 0x7772, RZ ;  /* 0x000077720b117816 */ /* 0x040fe200000000ff */
[----:B------:R-:W-:Y:S01]  /*1cf20*/  STG.E.U8 desc[UR20][R4.64], R9 ;  /* 0x0000000904007986 */ /* 0x000fe2000c101114 */
[C---:B------:R-:W-:Y:S01]  /*1cf30*/  PRMT R12, R11.reuse, 0x7771, RZ ;  /* 0x000077710b0c7816 */ /* 0x040fe200000000ff */
[C---:B------:R-:W-:Y:S01]  /*1cf40*/  IMAD R87, R160.reuse, 0x2, R65 ;  /* 0x00000002a0577824 */ /* 0x040fe200078e0241 */
[----:B------:R-:W-:Y:S01]  /*1cf50*/  PRMT R11, R11, 0x7770, RZ ;  /* 0x000077700b0b7816 */ /* 0x000fe200000000ff */
[----:B------:R2:W-:Y:S01]  /*1cf60*/  STG.E.U8 desc[UR20][R6.64], R8 ;  /* 0x0000000806007986 */ /* 0x0005e2000c101114 */
[-C--:B0-----:R-:W-:Y:S01]  /*1cf70*/  IADD3 R18, P0, PT, R55, R166.reuse, RZ ;  /* 0x000000a637127210 */ /* 0x081fe20007f1e0ff */
[C---:B------:R-:W-:Y:S01]  /*1cf80*/  IMAD R89, R160.reuse, 0x2, R87 ;  /* 0x00000002a0597824 */ /* 0x040fe200078e0257 */
[-C--:B------:R-:W-:Y:S01]  /*1cf90*/  IADD3 R20, P1, PT, R43, R166.reuse, RZ ;  /* 0x000000a62b147210 */ /* 0x080fe20007f3e0ff */
[----:B------:R0:W-:Y:S01]  /*1cfa0*/  STG.E.U8 desc[UR20][R14.64], R11 ;  /* 0x0000000b0e007986 */ /* 0x0001e2000c101114 */
[-C--:B------:R-:W-:Y:S01]  /*1cfb0*/  LEA.HI.X.SX32 R19, R55, R167.reuse, 0x1, P0 ;  /* 0x000000a737137211 */ /* 0x080fe200000f0eff */
[C---:B------:R-:W-:Y:S01]  /*1cfc0*/  IMAD R91, R160.reuse, 0x2, R89 ;  /* 0x00000002a05b7824 */ /* 0x040fe200078e0259 */
[-C--:B-1----:R-:W-:Y:S01]  /*1cfd0*/  IADD3 R22, P0, PT, R45, R166.reuse, RZ ;  /* 0x000000a62d167210 */ /* 0x082fe20007f1e0ff */
[----:B------:R-:W1:Y:S01]  /*1cfe0*/  LDS.128 R4, [R169] ;  /* 0x00000000a9047984 */ /* 0x000e620000000c00 */
[-C--:B------:R-:W-:Y:S01]  /*1cff0*/  LEA.HI.X.SX32 R21, R43, R167.reuse, 0x1, P1 ;  /* 0x000000a72b157211 */ /* 0x080fe200008f0eff */
[C---:B------:R-:W-:Y:S01]  /*1d000*/  IMAD R93, R160.reuse, 0x2, R91 ;  /* 0x00000002a05d7824 */ /* 0x040fe200078e025b */
[-C--:B------:R-:W-:Y:S01]  /*1d010*/  LEA.HI.X.SX32 R23, R45, R167.reuse, 0x1, P0 ;  /* 0x000000a72d177211 */ /* 0x080fe200000f0eff */
[----:B------:R3:W-:Y:S01]  /*1d020*/  STG.E.U8 desc[UR20][R18.64], R12 ;  /* 0x0000000c12007986 */ /* 0x0007e2000c101114 */
[CC--:B--2---:R-:W-:Y:S01]  /*1d030*/  IADD3 R8, P0, PT, R67.reuse, R166.reuse, RZ ;  /* 0x000000a643087210 */ /* 0x0c4fe20007f1e0ff */
[----:B------:R-:W-:Y:S01]  /*1d040*/  IMAD R95, R160, 0x2, R93 ;  /* 0x00000002a05f7824 */ /* 0x000fe200078e025d */
[----:B------:R-:W-:Y:S01]  /*1d050*/  PRMT R223, R232, 0x7770, RZ ;  /* 0x00007770e8df7816 */ /* 0x000fe200000000ff */
[----:B------:R2:W-:Y:S01]  /*1d060*/  STG.E.U8 desc[UR20][R20.64], R17 ;  /* 0x0000001114007986 */ /* 0x0005e2000c101114 */
[-C--:B------:R-:W-:Y:S01]  /*1d070*/  LEA.HI.X.SX32 R9, R67, R167.reuse, 0x1, P0 ;  /* 0x000000a743097211 */ /* 0x080fe200000f0eff */
[C---:B------:R-:W-:Y:S01]  /*1d080*/  IMAD R67, R160.reuse, 0x2, R95 ;  /* 0x00000002a0437824 */ /* 0x040fe200078e025f */
[-C--:B0-----:R-:W-:Y:S01]  /*1d090*/  IADD3 R14, P2, PT, R31, R166.reuse, RZ ;  /* 0x000000a61f0e7210 */ /* 0x081fe20007f5e0ff */
[----:B------:R0:W-:Y:S01]  /*1d0a0*/  STG.E.U8 desc[UR20][R22.64], R16 ;  /* 0x0000001016007986 */ /* 0x0001e2000c101114 */
[----:B------:R-:W-:Y:S01]  /*1d0b0*/  IADD3 R10, P0, PT, R47, R166, RZ ;  /* 0x000000a62f0a7210 */ /* 0x000fe20007f1e0ff */
[----:B------:R-:W-:Y:S01]  /*1d0c0*/  IMAD R97, R160, 0x2, R67 ;  /* 0x00000002a0617824 */ /* 0x000fe200078e0243 */
[----:B------:R-:W-:-:S02]  /*1d0d0*/  LEA.HI.X.SX32 R15, R31, R167, 0x1, P2 ;  /* 0x000000a71f0f7211 */ /* 0x000fc400010f0eff */
[-C--:B---3--:R-:W-:Y:S01]  /*1d0e0*/  IADD3 R12, P1, PT, R57, R166.reuse, RZ ;  /* 0x000000a6390c7210 */ /* 0x088fe20007f3e0ff */
[C---:B------:R-:W-:Y:S01]  /*1d0f0*/  IMAD R99, R160.reuse, 0x2, R97 ;  /* 0x00000002a0637824 */ /* 0x040fe200078e0261 */
[-C--:B------:R-:W-:Y:S02]  /*1d100*/  LEA.HI.X.SX32 R11, R47, R167.reuse, 0x1, P0 ;  /* 0x000000a72f0b7211 */ /* 0x080fe400000f0eff */
[-C--:B--2---:R-:W-:Y:S01]  /*1d110*/  IADD3 R20, P2, PT, R29, R166.reuse, RZ ;  /* 0x000000a61d147210 */ /* 0x084fe20007f5e0ff */
[C---:B------:R-:W-:Y:S01]  /*1d120*/  IMAD R101, R160.reuse, 0x2, R99 ;  /* 0x00000002a0657824 */ /* 0x040fe200078e0263 */
[-C--:B------:R-:W-:Y:S02]  /*1d130*/  LEA.HI.X.SX32 R13, R57, R167.reuse, 0x1, P1 ;  /* 0x000000a7390d7211 */ /* 0x080fe400008f0eff */
[----:B------:R-:W-:Y:S01]  /*1d140*/  IADD3 R18, P1, PT, R49, R166, RZ ;  /* 0x000000a631127210 */ /* 0x000fe20007f3e0ff */
[----:B------:R-:W-:Y:S01]  /*1d150*/  IMAD R103, R160, 0x2, R101 ;  /* 0x00000002a0677824 */ /* 0x000fe200078e0265 */
[----:B------:R-:W-:-:S02]  /*1d160*/  LEA.HI.X.SX32 R21, R29, R167, 0x1, P2 ;  /* 0x000000a71d157211 */ /* 0x000fc400010f0eff */
[-C--:B------:R-:W-:Y:S01]  /*1d170*/  IADD3 R26, P2, PT, R33, R166.reuse, RZ ;  /* 0x000000a6211a7210 */ /* 0x080fe20007f5e0ff */
[C---:B------:R-:W-:Y:S01]  /*1d180*/  IMAD R105, R160.reuse, 0x2, R103 ;  /* 0x00000002a0697824 */ /* 0x040fe200078e0267 */
[-C--:B0-----:R-:W-:Y:S02]  /*1d190*/  IADD3 R16, P0, PT, R69, R166.reuse, RZ ;  /* 0x000000a645107210 */ /* 0x081fe40007f1e0ff */
[-C--:B------:R-:W-:Y:S01]  /*1d1a0*/  LEA.HI.X.SX32 R19, R49, R167.reuse, 0x1, P1 ;  /* 0x000000a731137211 */ /* 0x080fe200008f0eff */
[C---:B------:R-:W-:Y:S01]  /*1d1b0*/  IMAD R107, R160.reuse, 0x2, R105 ;  /* 0x00000002a06b7824 */ /* 0x040fe200078e0269 */
[----:B------:R-:W-:Y:S02]  /*1d1c0*/  IADD3 R24, P1, PT, R71, R166, RZ ;  /* 0x000000a647187210 */ /* 0x000fe40007f3e0ff */
[-C--:B------:R-:W-:Y:S01]  /*1d1d0*/  LEA.HI.X.SX32 R27, R33, R167.reuse, 0x1, P2 ;  /* 0x000000a7211b7211 */ /* 0x080fe200010f0eff */
[----:B------:R-:W-:Y:S01]  /*1d1e0*/  IMAD R109, R160, 0x2, R107 ;  /* 0x00000002a06d7824 */ /* 0x000fe200078e026b */
[----:B------:R-:W-:-:S02]  /*1d1f0*/  LEA.HI.X.SX32 R17, R69, R167, 0x1, P0 ;  /* 0x000000a745117211 */ /* 0x000fc400000f0eff */
[-C--:B------:R-:W-:Y:S01]  /*1d200*/  IADD3 R32, P2, PT, R73, R166.reuse, RZ ;  /* 0x000000a649207210 */ /* 0x080fe20007f5e0ff */
[C---:B------:R-:W-:Y:S01]  /*1d210*/  IMAD R111, R160.reuse, 0x2, R109 ;  /* 0x00000002a06f7824 */ /* 0x040fe200078e026d */
[-C--:B------:R-:W-:Y:S02]  /*1d220*/  IADD3 R22, P0, PT, R59, R166.reuse, RZ ;  /* 0x000000a63b167210 */ /* 0x080fe40007f1e0ff */
        /* <DEDUP_REMOVED lines=61> */
[----:B------:R-:W-:Y:S01]  /*1d600*/  IMAD R153, R160, 0x2, R151 ;  /* 0x00000002a0997824 */ /* 0x000fe200078e0297 */
[-C--:B------:R-:W-:Y:S02]  /*1d610*/  IADD3 R64, P0, PT, R95, R166.reuse, RZ ;  /* 0x000000a65f407210 */ /* 0x080fe40007f1e0ff */
[-C--:B------:R-:W-:Y:S02]  /*1d620*/  LEA.HI.X.SX32 R67, R67, R167.reuse, 0x1, P1 ;  /* 0x000000a743437211 */ /* 0x080fe400008f0eff */
[----:B------:R-:W-:Y:S02]  /*1d630*/  IADD3 R72, P1, PT, R101, R166, RZ ;  /* 0x000000a665487210 */ /* 0x000fe40007f3e0ff */
[-C--:B------:R-:W-:Y:S02]  /*1d640*/  LEA.HI.X.SX32 R75, R103, R167.reuse, 0x1, P2 ;  /* 0x000000a7674b7211 */ /* 0x080fe400010f0eff */
[----:B------:R-:W-:-:S02]  /*1d650*/  LEA.HI.X.SX32 R65, R95, R167, 0x1, P0 ;  /* 0x000000a75f417211 */ /* 0x000fc400000f0eff */
[-C--:B------:R-:W-:Y:S02]  /*1d660*/  IADD3 R80, P2, PT, R109, R166.reuse, RZ ;  /* 0x000000a66d507210 */ /* 0x080fe40007f5e0ff */
        /* <DEDUP_REMOVED lines=21> */
[-C--:B------:R-:W-:Y:S01]  /*1d7c0*/  LEA.HI.X.SX32 R99, R127, R167.reuse, 0x1, P2 ;  /* 0x000000a77f637211 */ /* 0x080fe200010f0eff */
[----:B------:R-:W-:Y:S01]  /*1d7d0*/  IMAD R127, R160, 0x2, R153 ;  /* 0x00000002a07f7824 */ /* 0x000fe200078e0299 */
[----:B------:R-:W-:-:S02]  /*1d7e0*/  LEA.HI.X.SX32 R89, R117, R167, 0x1, P0 ;  /* 0x000000a775597211 */ /* 0x000fc400000f0eff */
[-C--:B------:R-:W-:Y:S01]  /*1d7f0*/  IADD3 R94, P0, PT, R123, R166.reuse, RZ ;  /* 0x000000a67b5e7210 */ /* 0x080fe20007f1e0ff */
[----:B------:R-:W-:Y:S01]  /*1d800*/  IMAD R155, R160, 0x2, R127 ;  /* 0x00000002a09b7824 */ /* 0x000fe200078e027f */
[-C--:B------:R-:W-:Y:S02]  /*1d810*/  LEA.HI.X.SX32 R97, R125, R167.reuse, 0x1, P1 ;  /* 0x000000a77d617211 */ /* 0x080fe400008f0eff */
[-C--:B------:R-:W-:Y:S02]  /*1d820*/  IADD3 R102, P1, PT, R131, R166.reuse, RZ ;  /* 0x000000a683667210 */ /* 0x080fe40007f3e0ff */
[----:B------:R-:W-:Y:S02]  /*1d830*/  LEA.HI.X.SX32 R95, R123, R167, 0x1, P0 ;  /* 0x000000a77b5f7211 */ /* 0x000fe400000f0eff */
[-C--:B------:R-:W-:Y:S02]  /*1d840*/  IADD3 R100, P0, PT, R129, R166.reuse, RZ ;  /* 0x000000a681647210 */ /* 0x080fe40007f1e0ff */
[----:B------:R-:W-:-:S02]  /*1d850*/  IADD3 R104, P2, PT, R133, R166, RZ ;  /* 0x000000a685687210 */ /* 0x000fc40007f5e0ff */
[-C--:B------:R-:W-:Y:S01]  /*1d860*/  LEA.HI.X.SX32 R103, R131, R167.reuse, 0x1, P1 ;  /* 0x000000a783677211 */ /* 0x080fe200008f0eff */
[C---:B------:R-:W-:Y:S01]  /*1d870*/  IMAD R131, R160.reuse, 0x2, R155 ;  /* 0x00000002a0837824 */ /* 0x040fe200078e029b */
[-C--:B------:R-:W-:Y:S02]  /*1d880*/  LEA.HI.X.SX32 R101, R129, R167.reuse, 0x1, P0 ;  /* 0x000000a781657211 */ /* 0x080fe400000f0eff */
[-C--:B------:R-:W-:Y:S01]  /*1d890*/  LEA.HI.X.SX32 R105, R133, R167.reuse, 0x1, P2 ;  /* 0x000000a785697211 */ /* 0x080fe200010f0eff */
[C---:B------:R-:W-:Y:S01]  /*1d8a0*/  IMAD R133, R160.reuse, 0x2, R131 ;  /* 0x00000002a0857824 */ /* 0x040fe200078e0283 */
[-C--:B------:R-:W-:Y:S02]  /*1d8b0*/  IADD3 R106, P0, PT, R135, R166.reuse, RZ ;  /* 0x000000a6876a7210 */ /* 0x080fe40007f1e0ff */
[-C--:B------:R-:W-:Y:S02]  /*1d8c0*/  IADD3 R108, P1, PT, R137, R166.reuse, RZ ;  /* 0x000000a6896c7210 */ /* 0x080fe40007f3e0ff */
[----:B------:R-:W-:Y:S01]  /*1d8d0*/  LEA.HI.X.SX32 R107, R135, R167, 0x1, P0 ;  /* 0x000000a7876b7211 */ /* 0x000fe200000f0eff */
[----:B------:R-:W-:Y:S01]  /*1d8e0*/  IMAD R135, R160, 0x2, R133 ;  /* 0x00000002a0877824 */ /* 0x000fe200078e0285 */
[----:B------:R-:W-:-:S02]  /*1d8f0*/  IADD3 R110, P2, PT, R139, R166, RZ ;  /* 0x000000a68b6e7210 */ /* 0x000fc40007f5e0ff */
[-C--:B------:R-:W-:Y:S01]  /*1d900*/  LEA.HI.X.SX32 R109, R137, R167.reuse, 0x1, P1 ;  /* 0x000000a7896d7211 */ /* 0x080fe200008f0eff */
[C---:B------:R-:W-:Y:S01]  /*1d910*/  IMAD R137, R160.reuse, 0x2, R135 ;  /* 0x00000002a0897824 */ /* 0x040fe200078e0287 */
[-C--:B------:R-:W-:Y:S02]  /*1d920*/  LEA.HI.X.SX32 R111, R139, R167.reuse, 0x1, P2 ;  /* 0x000000a78b6f7211 */ /* 0x080fe400010f0eff */
[-C--:B------:R-:W-:Y:S01]  /*1d930*/  IADD3 R112, P0, PT, R141, R166.reuse, RZ ;  /* 0x000000a68d707210 */ /* 0x080fe20007f1e0ff */
[C---:B------:R-:W-:Y:S01]  /*1d940*/  IMAD R139, R160.reuse, 0x2, R137 ;  /* 0x00000002a08b7824 */ /* 0x040fe200078e0289 */
        /* <DEDUP_REMOVED lines=28> */
[----:B------:R-:W-:Y:S01]  /*1db10*/  IADD3 R134, P2, PT, R135, R166, RZ ;  /* 0x000000a687867210 */ /* 0x000fe20007f5e0ff */
[----:B------:R-:W-:Y:S01]  /*1db20*/  IMAD R159, R160, 0x2, R157 ;  /* 0x00000002a09f7824 */ /* 0x000fe200078e029d */
[----:B------:R-:W-:-:S02]  /*1db30*/  LEA.HI.X.SX32 R131, R131, R167, 0x1, P0 ;  /* 0x000000a783837211 */ /* 0x000fc400000f0eff */
        /* <DEDUP_REMOVED lines=10> */
[----:B------:R-:W-:Y:S01]  /*1dbe0*/  IMAD R184, R160, 0x2, R165 ;  /* 0x00000002a0b87824 */ /* 0x000fe200078e02a5 */
[-C--:B------:R-:W-:Y:S02]  /*1dbf0*/  LEA.HI.X.SX32 R141, R141, R167.reuse, 0x1, P2 ;  /* 0x000000a78d8d7211 */ /* 0x080fe400010f0eff */
[-C--:B------:R-:W-:Y:S02]  /*1dc00*/  IADD3 R142, P0, PT, R143, R166.reuse, RZ ;  /* 0x000000a68f8e7210 */ /* 0x080fe40007f1e0ff */
[-C--:B------:R-:W-:Y:S02]  /*1dc10*/  IADD3 R144, P1, PT, R145, R166.reuse, RZ ;  /* 0x000000a691907210 */ /* 0x080fe40007f3e0ff */
[----:B------:R-:W-:Y:S02]  /*1dc20*/  IADD3 R146, P2, PT, R147, R166, RZ ;  /* 0x000000a693927210 */ /* 0x000fe40007f5e0ff */
[----:B------:R-:W-:-:S02]  /*1dc30*/  LEA.HI.X.SX32 R143, R143, R167, 0x1, P0 ;  /* 0x000000a78f8f7211 */ /* 0x000fc400000f0eff */
[-C--:B------:R-:W-:Y:S02]  /*1dc40*/  LEA.HI.X.SX32 R145, R145, R167.reuse, 0x1, P1 ;  /* 0x000000a791917211 */ /* 0x080fe400008f0eff */
[-C--:B------:R-:W-:Y:S02]  /*1dc50*/  LEA.HI.X.SX32 R147, R147, R167.reuse, 0x1, P2 ;  /* 0x000000a793937211 */ /* 0x080fe400010f0eff */
[-C--:B------:R-:W-:Y:S02]  /*1dc60*/  IADD3 R148, P0, PT, R149, R166.reuse, RZ ;  /* 0x000000a695947210 */ /* 0x080fe40007f1e0ff */
[-C--:B------:R-:W-:Y:S02]  /*1dc70*/  IADD3 R150, P1, PT, R151, R166.reuse, RZ ;  /* 0x000000a697967210 */ /* 0x080fe40007f3e0ff */
[----:B------:R-:W-:Y:S02]  /*1dc80*/  IADD3 R152, P2, PT, R153, R166, RZ ;  /* 0x000000a699987210 */ /* 0x000fe40007f5e0ff */
[----:B------:R-:W-:-:S02]  /*1dc90*/  LEA.HI.X.SX32 R149, R149, R167, 0x1, P0 ;  /* 0x000000a795957211 */ /* 0x000fc400000f0eff */
[-C--:B------:R-:W-:Y:S02]  /*1dca0*/  LEA.HI.X.SX32 R151, R151, R167.reuse, 0x1, P1 ;  /* 0x000000a797977211 */ /* 0x080fe400008f0eff */
[----:B------:R-:W-:Y:S02]  /*1dcb0*/  LEA.HI.X.SX32 R153, R153, R167, 0x1, P2 ;  /* 0x000000a799997211 */ /* 0x000fe400010f0eff */
[-C--:B------:R-:W-:Y:S02]  /*1dcc0*/  IADD3 R154, P0, PT, R155, R166.reuse, RZ ;  /* 0x000000a69b9a7210 */ /* 0x080fe40007f1e0ff */
[-C--:B------:R-:W-:Y:S02]  /*1dcd0*/  IADD3 R156, P1, PT, R157, R166.reuse, RZ ;  /* 0x000000a69d9c7210 */ /* 0x080fe40007f3e0ff */
[----:B------:R-:W-:Y:S02]  /*1dce0*/  IADD3 R158, P2, PT, R159, R166, RZ ;  /* 0x000000a69f9e7210 */ /* 0x000fe40007f5e0ff */
[----:B-1----:R-:W-:-:S02]  /*1dcf0*/  PRMT R206, R4, 0x7770, RZ ;  /* 0x0000777004ce7816 */ /* 0x002fc400000000ff */
[C---:B------:R-:W-:Y:S02]  /*1dd00*/  PRMT R204, R4.reuse, 0x7771, RZ ;  /* 0x0000777104cc7816 */ /* 0x040fe400000000ff */
[C---:B------:R-:W-:Y:S01]  /*1dd10*/  PRMT R202, R4.reuse, 0x7772, RZ ;  /* 0x0000777204ca7816 */ /* 0x040fe200000000ff */
[----:B------:R-:W-:Y:S01]  /*1dd20*/  STG.E.U8 desc[UR20][R8.64], R206 ;  /* 0x000000ce08007986 */ /* 0x000fe2000c101114 */
[-C--:B------:R-:W-:Y:S02]  /*1dd30*/  LEA.HI.X.SX32 R155, R155, R167.reuse, 0x1, P0 ;  /* 0x000000a79b9b7211 */ /* 0x080fe400000f0eff */
[-C--:B------:R-:W-:Y:S01]  /*1dd40*/  LEA.HI.X.SX32 R157, R157, R167.reuse, 0x1, P1 ;  /* 0x000000a79d9d7211 */ /* 0x080fe200008f0eff */
[----:B------:R-:W-:Y:S01]  /*1dd50*/  STG.E.U8 desc[UR20][R10.64], R204 ;  /* 0x000000cc0a007986 */ /* 0x000fe2000c101114 */
[----:B------:R-:W-:Y:S02]  /*1dd60*/  LEA.HI.X.SX32 R159, R159, R167, 0x1, P2 ;  /* 0x000000a79f9f7211 */ /* 0x000fe400010f0eff */
[----:B------:R-:W-:Y:S01]  /*1dd70*/  PRMT R200, R4, 0x7773, RZ ;  /* 0x0000777304c87816 */ /* 0x000fe200000000ff */
[----:B------:R-:W-:Y:S01]  /*1dd80*/  STG.E.U8 desc[UR20][R12.64], R202 ;  /* 0x000000ca0c007986 */ /* 0x000fe2000c101114 */
[----:B------:R-:W-:-:S02]  /*1dd90*/  IADD3 R160, P0, PT, R161, R166, RZ ;  /* 0x000000a6a1a07210 */ /* 0x000fc40007f1e0ff */
[-C--:B------:R-:W-:Y:S01]  /*1dda0*/  IADD3 R162, P1, PT, R163, R166.reuse, RZ ;  /* 0x000000a6a3a27210 */ /* 0x080fe20007f3e0ff */
[----:B------:R-:W-:Y:S01]  /*1ddb0*/  STG.E.U8 desc[UR20][R14.64], R200 ;  /* 0x000000c80e007986 */ /* 0x000fe2000c101114 */
[-C--:B------:R-:W-:Y:S02]  /*1ddc0*/  IADD3 R164, P2, PT, R165, R166.reuse, RZ ;  /* 0x000000a6a5a47210 */ /* 0x080fe40007f5e0ff */
[C---:B------:R-:W-:Y:S02]  /*1ddd0*/  PRMT R198, R5.reuse, 0x7770, RZ ;  /* 0x0000777005c67816 */ /* 0x040fe400000000ff */
[----:B------:R-:W-:Y:S02]  /*1dde0*/  IADD3 R166, P3, PT, R184, R166, RZ ;  /* 0x000000a6b8a67210 */ /* 0x000fe40007f7e0ff */
[C---:B------:R-:W-:Y:S01]  /*1ddf0*/  PRMT R196, R5.reuse, 0x7771, RZ ;  /* 0x0000777105c47816 */ /* 0x040fe200000000ff */
[----:B------:R-:W-:Y:S01]  /*1de00*/  STG.E.U8 desc[UR20][R16.64], R198 ;  /* 0x000000c610007986 */ /* 0x000fe2000c101114 */
[----:B------:R-:W-:-:S02]  /*1de10*/  PRMT R194, R5, 0x7772, RZ ;  /* 0x0000777205c27816 */ /* 0x000fc400000000ff */
[----:B------:R-:W-:Y:S01]  /*1de20*/  PRMT R192, R5, 0x7773, RZ ;  /* 0x0000777305c07816 */ /* 0x000fe200000000ff */
[----:B------:R-:W-:Y:S01]  /*1de30*/  STG.E.U8 desc[UR20][R18.64], R196 ;  /* 0x000000c412007986 */ /* 0x000fe2000c101114 */
[-C--:B------:R-:W-:Y:S02]  /*1de40*/  LEA.HI.X.SX32 R161, R161, R167.reuse, 0x1, P0 ;  /* 0x000000a7a1a17211 */ /* 0x080fe400000f0eff */
[-C--:B------:R-:W-:Y:S01]  /*1de50*/  LEA.HI.X.SX32 R163, R163, R167.reuse, 0x1, P1 ;  /* 0x000000a7a3a37211 */ /* 0x080fe200008f0eff */
[----:B------:R-:W-:Y:S01]  /*1de60*/  STG.E.U8 desc[UR20][R20.64], R194 ;  /* 0x000000c214007986 */ /* 0x000fe2000c101114 */
[-C--:B------:R-:W-:Y:S02]  /*1de70*/  LEA.HI.X.SX32 R165, R165, R167.reuse, 0x1, P2 ;  /* 0x000000a7a5a57211 */ /* 0x080fe400010f0eff */
[----:B------:R-:W-:Y:S01]  /*1de80*/  PRMT R190, R6, 0x7770, RZ ;  /* 0x0000777006be7816 */ /* 0x000fe200000000ff */
[----:B------:R-:W-:Y:S01]  /*1de90*/  STG.E.U8 desc[UR20][R22.64], R192 ;  /* 0x000000c016007986 */ /* 0x000fe2000c101114 */
[----:B------:R-:W-:-:S02]  /*1dea0*/  LEA.HI.X.SX32 R167, R184, R167, 0x1, P3 ;  /* 0x000000a7b8a77211 */ /* 0x000fc400018f0eff */
[C---:B------:R-:W-:Y:S01]  /*1deb0*/  PRMT R188, R6.reuse, 0x7771, RZ ;  /* 0x0000777106bc7816 */ /* 0x040fe200000000ff */
[----:B------:R-:W-:Y:S01]  /*1dec0*/  STG.E.U8 desc[UR20][R24.64], R190 ;  /* 0x000000be18007986 */ /* 0x000fe2000c101114 */
[C---:B------:R-:W-:Y:S02]  /*1ded0*/  PRMT R184, R6.reuse, 0x7773, RZ ;  /* 0x0000777306b87816 */ /* 0x040fe400000000ff */
[----:B------:R-:W-:Y:S01]  /*1dee0*/  PRMT R186, R6, 0x7772, RZ ;  /* 0x0000777206ba7816 */ /* 0x000fe200000000ff */
[----:B------:R-:W-:Y:S01]  /*1def0*/  STG.E.U8 desc[UR20][R26.64], R188 ;  /* 0x000000bc1a007986 */ /* 0x000fe2000c101114 */
[C---:B------:R-:W-:Y:S02]  /*1df00*/  PRMT R5, R7.reuse, 0x7773, RZ ;  /* 0x0000777307057816 */ /* 0x040fe400000000ff */
[C---:B------:R-:W-:Y:S01]  /*1df10*/  PRMT R4, R7.reuse, 0x7772, RZ ;  /* 0x0000777207047816 */ /* 0x040fe200000000ff */
[----:B------:R-:W-:Y:S01]  /*1df20*/  STG.E.U8 desc[UR20][R28.64], R186 ;  /* 0x000000ba1c007986 */ /* 0x000fe2000c101114 */
[----:B------:R-:W-:-:S02]  /*1df30*/  PRMT R6, R7, 0x7771, RZ ;  /* 0x0000777107067816 */ /* 0x000fc400000000ff */
[----:B------:R-:W-:Y:S01]  /*1df40*/  PRMT R7, R7, 0x7770, RZ ;  /* 0x0000777007077816 */ /* 0x000fe200000000ff */
[----:B------:R-:W-:Y:S01]  /*1df50*/  STG.E.U8 desc[UR20][R30.64], R184 ;  /* 0x000000b81e007986 */ /* 0x000fe2000c101114 */
[C---:B------:R-:W-:Y:S02]  /*1df60*/  PRMT R221, R232.reuse, 0x7771, RZ ;  /* 0x00007771e8dd7816 */ /* 0x040fe400000000ff */
[C---:B------:R-:W-:Y:S01]  /*1df70*/  PRMT R219, R232.reuse, 0x7772, RZ ;  /* 0x00007772e8db7816 */ /* 0x040fe200000000ff */
[----:B------:R-:W-:Y:S01]  /*1df80*/  STG.E.U8 desc[UR20][R32.64], R7 ;  /* 0x0000000720007986 */ /* 0x000fe2000c101114 */
[----:B------:R-:W-:Y:S02]  /*1df90*/  PRMT R217, R232, 0x7773, RZ ;  /* 0x00007773e8d97816 */ /* 0x000fe400000000ff */
[C---:B------:R-:W-:Y:S01]  /*1dfa0*/  PRMT R211, R233.reuse, 0x7773, RZ ;  /* 0x00007773e9d37816 */ /* 0x040fe200000000ff */
[----:B------:R-:W-:Y:S01]  /*1dfb0*/  STG.E.U8 desc[UR20][R34.64], R6 ;  /* 0x0000000622007986 */ /* 0x000fe2000c101114 */
[----:B------:R-:W-:-:S02]  /*1dfc0*/  PRMT R213, R233, 0x7772, RZ ;  /* 0x00007772e9d57816 */ /* 0x000fc400000000ff */
[C---:B------:R-:W-:Y:S01]  /*1dfd0*/  PRMT R215, R233.reuse, 0x7771, RZ ;  /* 0x00007771e9d77816 */ /* 0x040fe200000000ff */
[----:B------:R-:W-:Y:S01]  /*1dfe0*/  STG.E.U8 desc[UR20][R36.64], R4 ;  /* 0x0000000424007986 */ /* 0x000fe2000c101114 */
[----:B------:R-:W-:Y:S02]  /*1dff0*/  PRMT R233, R233, 0x7770, RZ ;  /* 0x00007770e9e97816 */ /* 0x000fe400000000ff */
[C---:B------:R-:W-:Y:S01]  /*1e000*/  PRMT R231, R234.reuse, 0x7770, RZ ;  /* 0x00007770eae77816 */ /* 0x040fe200000000ff */
[----:B------:R-:W-:Y:S01]  /*1e010*/  STG.E.U8 desc[UR20][R38.64], R5 ;  /* 0x0000000526007986 */ /* 0x000fe2000c101114 */
[C---:B------:R-:W-:Y:S02]  /*1e020*/  PRMT R229, R234.reuse, 0x7771, RZ ;  /* 0x00007771eae57816 */ /* 0x040fe400000000ff */
[C---:B------:R-:W-:Y:S01]  /*1e030*/  PRMT R227, R234.reuse, 0x7772, RZ ;  /* 0x00007772eae37816 */ /* 0x040fe200000000ff */
[----:B------:R-:W-:Y:S01]  /*1e040*/  STG.E.U8 desc[UR20][R40.64], R177 ;  /* 0x000000b128007986 */ /* 0x000fe2000c101114 */
[----:B------:R-:W-:-:S02]  /*1e050*/  PRMT R225, R234, 0x7773, RZ ;  /* 0x00007773eae17816 */ /* 0x000fc400000000ff */
[----:B------:R-:W-:Y:S01]  /*1e060*/  ISETP.GE.U32.AND P0, PT, R168, 0x80, PT ;  /* 0x00000080a800780c */ /* 0x000fe20003f06070 */
[----:B------:R-:W-:Y:S04]  /*1e070*/  STG.E.U8 desc[UR20][R42.64], R173 ;  /* 0x000000ad2a007986 */ /* 0x000fe8000c101114 */
[----:B------:R-:W-:Y:S04]  /*1e080*/  STG.E.U8 desc[UR20][R44.64], R175 ;  /* 0x000000af2c007986 */ /* 0x000fe8000c101114 */
[----:B------:R-:W-:Y:S04]  /*1e090*/  STG.E.U8 desc[UR20][R46.64], R171 ;  /* 0x000000ab2e007986 */ /* 0x000fe8000c101114 */
[----:B------:R-:W0:Y:S04]  /*1e0a0*/  LDS.128 R4, [R169+0x1000] ;  /* 0x00100000a9047984 */ /* 0x000e280000000c00 */
[----:B------:R-:W-:Y:S04]  /*1e0b0*/  STG.E.U8 desc[UR20][R48.64], R191 ;  /* 0x000000bf30007986 */ /* 0x000fe8000c101114 */
        /* <DEDUP_REMOVED lines=8> */
[----:B------:R-:W-:Y:S01]  /*1e140*/  STG.E.U8 desc[UR20][R66.64], R185 ;  /* 0x000000b942007986 */ /* 0x000fe2000c101114 */
[----:B0-----:R-:W-:-:S02]  /*1e150*/  PRMT R35, R4, 0x7770, RZ ;  /* 0x0000777004237816 */ /* 0x001fc400000000ff */
[C---:B------:R-:W-:Y:S01]  /*1e160*/  PRMT R33, R4.reuse, 0x7771, RZ ;  /* 0x0000777104217816 */ /* 0x040fe200000000ff */
[----:B------:R-:W-:Y:S01]  /*1e170*/  STG.E.U8 desc[UR20][R68.64], R187 ;  /* 0x000000bb44007986 */ /* 0x000fe2000c101114 */
[C---:B------:R-:W-:Y:S02]  /*1e180*/  PRMT R31, R4.reuse, 0x7772, RZ ;  /* 0x00007772041f7816 */ /* 0x040fe400000000ff */
[----:B------:R-:W-:Y:S01]  /*1e190*/  PRMT R29, R4, 0x7773, RZ ;  /* 0x00007773041d7816 */ /* 0x000fe200000000ff */
[----:B------:R-:W-:Y:S01]  /*1e1a0*/  STG.E.U8 desc[UR20][R70.64], R199 ;  /* 0x000000c746007986 */ /* 0x000fe2000c101114 */
[C---:B------:R-:W-:Y:S01]  /*1e1b0*/  PRMT R27, R5.reuse, 0x7770, RZ ;  /* 0x00007770051b7816 */ /* 0x040fe200000000ff */
[----:B------:R-:W-:Y:S01]  /*1e1c0*/  IMAD.HI R4, R208, 0x4, RZ ;  /* 0x00000004d0047827 */ /* 0x000fe200078e02ff */
        /* <DEDUP_REMOVED lines=8> */
[C---:B------:R-:W-:Y:S02]  /*1e250*/  PRMT R15, R6.reuse, 0x7772, RZ ;  /* 0x00007772060f7816 */ /* 0x040fe400000000ff */
[----:B------:R-:W-:Y:S01]  /*1e260*/  PRMT R13, R6, 0x7773, RZ ;  /* 0x00007773060d7816 */ /* 0x000fe200000000ff */
[----:B------:R-:W-:Y:S01]  /*1e270*/  STG.E.U8 desc[UR20][R78.64], R217 ;  /* 0x000000d94e007986 */ /* 0x000fe2000c101114 */
[----:B------:R-:W-:-:S02]  /*1e280*/  PRMT R5, R7, 0x7773, RZ ;  /* 0x0000777307057816 */ /* 0x000fc400000000ff */
[C---:B------:R-:W-:Y:S01]  /*1e290*/  PRMT R9, R7.reuse, 0x7772, RZ ;  /* 0x0000777207097816 */ /* 0x040fe200000000ff */
[----:B------:R-:W-:Y:S01]  /*1e2a0*/  STG.E.U8 desc[UR20][R80.64], R233 ;  /* 0x000000e950007986 */ /* 0x000fe2000c101114 */
[C---:B------:R-:W-:Y:S02]  /*1e2b0*/  PRMT R11, R7.reuse, 0x7771, RZ ;  /* 0x00007771070b7816 */ /* 0x040fe400000000ff */
[----:B------:R-:W-:Y:S01]  /*1e2c0*/  PRMT R7, R7, 0x7770, RZ ;  /* 0x0000777007077816 */ /* 0x000fe200000000ff */
        /* <DEDUP_REMOVED lines=37> */
[----:B------:R0:W-:Y:S04]  /*1e520*/  STG.E.U8 desc[UR20][R156.64], R15 ;  /* 0x0000000f9c007986 */ /* 0x0001e8000c101114 */
[----:B------:R-:W-:Y:S04]  /*1e530*/  STG.E.U8 desc[UR20][R158.64], R13 ;  /* 0x0000000d9e007986 */ /* 0x000fe8000c101114 */
[----:B------:R1:W-:Y:S04]  /*1e540*/  STG.E.U8 desc[UR20][R160.64], R7 ;  /* 0x00000007a0007986 */ /* 0x0003e8000c101114 */
[----:B------:R-:W-:Y:S01]  /*1e550*/  STG.E.U8 desc[UR20][R162.64], R11 ;  /* 0x0000000ba2007986 */ /* 0x000fe2000c101114 */
[----:B0-----:R-:W0:Y:S03]  /*1e560*/  LDC.64 R14, c[0x0][0x3a0] ;  /* 0x0000e800ff0e7b82 */ /* 0x001e260000000a00 */
[----:B------:R-:W-:Y:S04]  /*1e570*/  STG.E.U8 desc[UR20][R164.64], R9 ;  /* 0x00000009a4007986 */ /* 0x000fe8000c101114 */
[----:B------:R-:W-:Y:S01]  /*1e580*/  STG.E.U8 desc[UR20][R166.64], R5 ;  /* 0x00000005a6007986 */ /* 0x000fe2000c101114 */
[----:B-1----:R-:W-:Y:S01]  /*1e590*/  IMAD.SHL.U32 R7, R208, 0x4, RZ ;  /* 0x00000004d0077824 */ /* 0x002fe200078e00ff */
[----:B------:R-:W-:Y:S06]  /*1e5a0*/  BAR.SYNC.DEFER_BLOCKING 0x0 ;  /* 0x0000000000007b1d */ /* 0x000fec0000010000 */
[----:B------:R0:W-:Y:S02]  /*1e5b0*/  STSM.16.M88 [R3], R2 ;  /* 0x0000000203007844 */ /* 0x0001e40000000000 */
[----:B------:R-:W-:Y:S01]  /*1e5c0*/  BAR.SYNC.DEFER_BLOCKING 0x0 ;  /* 0x0000000000007b1d */ /* 0x000fe20000010000 */
[----:B0-----:R-:W-:-:S04]  /*1e5d0*/  IADD3 R2, P1, P2, R7, UR6, R14 ;  /* 0x0000000607027c10 */ /* 0x001fc8000fa3e00e */
[----:B------:R-:W-:Y:S01]  /*1e5e0*/  IADD3.X R3, PT, PT, R4, UR5, R15, P1, P2 ;  /* 0x0000000504037c10 */ /* 0x000fe20008fe440f */
[----:B------:R-:W0:Y:S04]  /*1e5f0*/  LDSM.16.M88 R19, [R0+UR66] ;  /* 0x000000420013783b */ /* 0x000e280008000000 */
[----:B0-----:R0:W-:Y:S01]  /*1e600*/  @!P0 STG.E desc[UR20][R2.64], R19 ;  /* 0x0000001302008986 */ /* 0x0011e2000c101914 */
[----:B------:R-:W-:Y:S06]  /*1e610*/  BAR.SYNC.DEFER_BLOCKING 0x0 ;  /* 0x0000000000007b1d */ /* 0x000fec0000010000 */
[----:B------:R-:W-:Y:S05]  /*1e620*/  BRA.U UP1, `(.L_x_19) ;  /* 0x0000000101a07547 */ /* 0x000fea000b800000 */
[----:B------:R-:W1:Y:S01]  /*1e630*/  S2UR UR5, SR_CgaCtaId ;  /* 0x00000000000579c3 */ /* 0x000e620000008800 */
[----:B------:R-:W-:Y:S01]  /*1e640*/  NOP ;  /* 0x0000000000007918 */ /* 0x000fe20000000000 */
[----:B------:R-:W-:Y:S01]  /*1e650*/  UMOV UR4, 0x50 ;  /* 0x0000005000047882 */ /* 0x000fe20000000000 */
[----:B------:R-:W-:Y:S02]  /*1e660*/  IMAD.U32 R0, RZ, RZ, UR65 ;  /* 0x00000041ff007e24 */ /* 0x000fe4000f8e00ff */
[----:B0-----:R-:W-:Y:S02]  /*1e670*/  IMAD.MOV.U32 R3, RZ, RZ, 0xffff ;  /* 0x0000ffffff037424 */ /* 0x001fe400078e00ff */
[----:B------:R-:W-:Y:S01]  /*1e680*/  IMAD.MOV.U32 R7, RZ, RZ, 0x1 ;  /* 0x00000001ff077424 */ /* 0x000fe200078e00ff */
[----:B------:R-:W-:-:S04]  /*1e690*/  LOP3.LUT R0, R0, 0xffff, RZ, 0xc0, !PT ;  /* 0x0000ffff00007812 */ /* 0x000fc800078ec0ff */
[----:B------:R-:W-:-:S05]  /*1e6a0*/  SHF.R.U32.HI R0, RZ, 0x5, R0 ;  /* 0x00000005ff007819 */ /* 0x000fca0000011600 */
[----:B------:R-:W-:Y:S01]  /*1e6b0*/  VIADD R2, R0, 0x10 ;  /* 0x0000001000027836 */ /* 0x000fe20000000000 */
[----:B------:R-:W-:Y:S01]  /*1e6c0*/  SHF.L.U32 R0, R3, R0, RZ ;  /* 0x0000000003007219 */ /* 0x000fe200000006ff */
[----:B-1----:R-:W-:-:S03]  /*1e6d0*/  ULEA UR6, UR5, UR4, 0x18 ;  /* 0x0000000405067291 */ /* 0x002fc6000f8ec0ff */
[----:B------:R-:W-:-:S04]  /*1e6e0*/  SHF.L.U32 R3, R7, R2, RZ ;  /* 0x0000000207037219 */ /* 0x000fc800000006ff */
[----:B------:R-:W-:Y:S02]  /*1e6f0*/  LOP3.LUT R0, R3, R0, RZ, 0xfc, !PT ;  /* 0x0000000003007212 */ /* 0x000fe400078efcff */
[----:B------:R-:W0:Y:S02]  /*1e700*/  LDS R5, [UR6] ;  /* 0x00000006ff057984 */ /* 0x000e240008000800 */
[C---:B------:R-:W-:Y:S02]  /*1e710*/  LOP3.LUT R2, R0.reuse, 0xffff, RZ, 0xc0, !PT ;  /* 0x0000ffff00027812 */ /* 0x040fe400078ec0ff */
[----:B0-----:R-:W-:-:S04]  /*1e720*/  LOP3.LUT R3, R0, 0xffff, R5, 0x80, !PT ;  /* 0x0000ffff00037812 */ /* 0x001fc800078e8005 */
[----:B------:R-:W-:-:S13]  /*1e730*/  ISETP.NE.AND P0, PT, R3, R2, PT ;  /* 0x000000020300720c */ /* 0x000fda0003f05270 */
[----:B------:R-:W-:Y:S05]  /*1e740*/  @P0 BRA `(.L_x_20) ;  /* 0x0000000000500947 */ /* 0x000fea0003800000 */
[----:B------:R-:W-:Y:S02]  /*1e750*/  SHF.R.U32.HI R5, RZ, 0x10, R5 ;  /* 0x00000010ff057819 */ /* 0x000fe40000011605 */
[----:B------:R-:W-:-:S04]  /*1e760*/  SHF.R.U32.HI R2, RZ, 0x10, R0 ;  /* 0x00000010ff027819 */ /* 0x000fc80000011600 */
[----:B------:R-:W-:-:S04]  /*1e770*/  LOP3.LUT R5, R5, R2, RZ, 0xc0, !PT ;  /* 0x0000000205057212 */ /* 0x000fc800078ec0ff */
[----:B------:R-:W-:-:S13]  /*1e780*/  ISETP.NE.AND P0, PT, R5, R2, PT ;  /* 0x000000020500720c */ /* 0x000fda0003f05270 */
[----:B------:R-:W-:Y:S05]  /*1e790*/  @P0 BRA `(.L_x_21) ;  /* 0x0000000000300947 */ /* 0x000fea0003800000 */
[----:B------:R-:W-:Y:S01]  /*1e7a0*/  R2UR UR4, R0 ;  /* 0x00000000000472ca */ /* 0x000fe200000e0000 */
[----:B------:R-:W-:Y:S01]  /*1e7b0*/  VOTEU.ANY UR5, UPT, PT ;  /* 0x0000000000057886 */ /* 0x000fe200038e0100 */
[----:B------:R-:W0:Y:S01]  /*1e7c0*/  S2R R0, SR_LANEID ;  /* 0x0000000000007919 */ /* 0x000e220000000000 */
[----:B------:R-:W-:-:S10]  /*1e7d0*/  UFLO.U32 UR5, UR5 ;  /* 0x00000005000572bd */ /* 0x000fd400080e0000 */
[----:B------:R-:W-:-:S06]  /*1e7e0*/  ULOP3.LUT UR4, URZ, UR4, URZ, 0x33, !UPT ;  /* 0x00000004ff047292 */ /* 0x000fcc000f8e33ff */
[----:B------:R-:W-:-:S04]  /*1e7f0*/  IMAD.U32 R2, RZ, RZ, UR4 ;  /* 0x00000004ff027e24 */ /* 0x000fc8000f8e00ff */
[----:B------:R-:W1:Y:S02]  /*1e800*/  REDUX UR7, R2 ;  /* 0x00000000020773c4 */ /* 0x000e640000000000 */
[----:B------:R2:W-:Y:S01]  /*1e810*/  UTCATOMSWS.AND URZ, UR4 ;  /* 0x0000000400ff79e3 */ /* 0x0005e20008000000 */
[----:B0-----:R-:W-:Y:S01]  /*1e820*/  ISETP.EQ.U32.AND P0, PT, R0, UR5, PT ;  /* 0x0000000500007c0c */ /* 0x001fe2000bf02070 */
[----:B-1----:R-:W-:-:S12]  /*1e830*/  IMAD.U32 R0, RZ, RZ, UR7 ;  /* 0x00000007ff007e24 */ /* 0x002fd8000f8e00ff */
[----:B------:R2:W-:Y:S01]  /*1e840*/  @P0 ATOMS.AND RZ, [UR6], R0 ;  /* 0x00000000ffff098c */ /* 0x0005e2000a800006 */
[----:B------:R-:W-:Y:S05]  /*1e850*/  BRA `(.L_x_19) ;  /* 0x0000000000147947 */ /* 0x000fea0003800000 */
.L_x_21:
[----:B------:R-:W-:-:S07]  /*1e860*/  MOV R2, 0x1e880 ;  /* 0x0001e88000027802 */ /* 0x000fce0000000f00 */
[----:B------:R-:W-:Y:S05]  /*1e870*/  CALL.REL.NOINC `($__internal_0_$__cuda_sm10x_tcgen05_guardrail_trap_col_being_dealloced_not_returned_by_alloc) ;  /* 0x0000000000447944 */ /* 0x000fea0003c00000 */
[----:B------:R-:W-:Y:S05]  /*1e880*/  BRA `(.L_x_19) ;  /* 0x0000000000087947 */ /* 0x000fea0003800000 */
.L_x_20:
[----:B------:R-:W-:-:S07]  /*1e890*/  MOV R2, 0x1e8b0 ;  /* 0x0001e8b000027802 */ /* 0x000fce0000000f00 */
[----:B------:R-:W-:Y:S05]  /*1e8a0*/  CALL.REL.NOINC `($__internal_2_$__cuda_sm10x_tcgen05_guardrail_trap_unallocated_columns_being_dealloced) ;  /* 0x0000000000507944 */ /* 0x000fea0003c00000 */
.L_x_19:
[----:B------:R-:W-:Y:S01]  /*1e8b0*/  NOP ;  /* 0x0000000000007918 */ /* 0x000fe20000000000 */
[----:B--2---:R-:W-:Y:S05]  /*1e8c0*/  EXIT ;  /* 0x000000000000794d */ /* 0x004fea0003800000 */
.L_x_8:
[----:B------:R-:W1:Y:S02]  /*1e8d0*/  SYNCS.PHASECHK.TRANS64.TRYWAIT P2, [UR66+0x10000], RZ ;  /* 0x010000ffff0075a7 */ /* 0x000e640008041142 */
[----:B-1----:R-:W-:Y:S05]  /*1e8e0*/  @!P2 BRA `(.L_x_8) ;  /* 0xfffffffc00f8a947 */ /* 0x002fea000383ffff */
[----:B------:R-:W-:Y:S05]  /*1e8f0*/  BRA `(.L_x_7) ;  /* 0xfffffe8c00d47947 */ /* 0x000fea000383ffff */
.L_x_13:
[----:B------:R-:W1:Y:S02]  /*1e900*/  SYNCS.PHASECHK.TRANS64.TRYWAIT P0, [UR66+0x24010], RZ ;  /* 0x024010ffff0075a7 */ /* 0x000e640008001142 */
[----:B-1----:R-:W-:Y:S05]  /*1e910*/  @!P0 BRA `(.L_x_13) ;  /* 0xfffffffc00f88947 */ /* 0x002fea000383ffff */
[----:B------:R-:W-:Y:S05]  /*1e920*/  BRA `(.L_x_22) ;  /* 0xffffff4000d87947 */ /* 0x000fea000383ffff */
.L_x_14:
[----:B------:R-:W2:Y:S02]  /*1e930*/  SYNCS.PHASECHK.TRANS64.TRYWAIT P0, [UR64], R58 ;  /* 0x0000003aff0075a7 */ /* 0x000ea40008001140 */
[----:B--2---:R-:W-:Y:S05]  /*1e940*/  @!P0 BRA `(.L_x_14) ;  /* 0xfffffffc00f88947 */ /* 0x004fea000383ffff */
[----:B------:R-:W-:Y:S05]  /*1e950*/  BRA `(.L_x_23) ;  /* 0xffffff6800f07947 */ /* 0x000fea000383ffff */
.L_x_18:
[----:B------:R-:W0:Y:S02]  /*1e960*/  SYNCS.PHASECHK.TRANS64.TRYWAIT P0, [UR64], R4 ;  /* 0x00000004ff0075a7 */ /* 0x000e240008001140 */
[----:B0-----:R-:W-:Y:S05]  /*1e970*/  @!P0 BRA `(.L_x_18) ;  /* 0xfffffffc00f88947 */ /* 0x001fea000383ffff */
[----:B------:R-:W-:Y:S05]  /*1e980*/  BRA `(.L_x_17) ;  /* 0xffffff9c00f07947 */ /* 0x000fea000383ffff */
        .weak           $__internal_0_$__cuda_sm10x_tcgen05_guardrail_trap_col_being_dealloced_not_returned_by_alloc
        .type           $__internal_0_$__cuda_sm10x_tcgen05_guardrail_trap_col_being_dealloced_not_returned_by_alloc,@function
        .size           $__internal_0_$__cuda_sm10x_tcgen05_guardrail_trap_col_being_dealloced_not_returned_by_alloc,($__internal_1_$__cuda_sm10x_tcgen05_guardrail_trap_phase_invalid_during_alloc - $__internal_0_$__cuda_sm10x_tcgen05_guardrail_trap_col_being_dealloced_not_returned_by_alloc)
$__internal_0_$__cuda_sm10x_tcgen05_guardrail_trap_col_being_dealloced_not_returned_by_alloc:
[----:B------:R-:W-:Y:S05]  /*1e990*/  BPT.TRAP 0x1 ;  /* 0x000000040000795c */ /* 0x000fea0000300000 */
[----:B------:R-:W-:-:S04]  /*1e9a0*/  IMAD.MOV.U32 R3, RZ, RZ, 0x0 ;  /* 0x00000000ff037424 */ /* 0x000fc800078e00ff */
[----:B------:R-:W-:Y:S05]  /*1e9b0*/  RET.REL.NODEC R2 `(attn_fwd) ;  /* 0xfffffe1402907950 */ /* 0x000fea0003c3ffff */
        .weak           $__internal_1_$__cuda_sm10x_tcgen05_guardrail_trap_phase_invalid_during_alloc
        .type           $__internal_1_$__cuda_sm10x_tcgen05_guardrail_trap_phase_invalid_during_alloc,@function
        .size           $__internal_1_$__cuda_sm10x_tcgen05_guardrail_trap_phase_invalid_during_alloc,($__internal_2_$__cuda_sm10x_tcgen05_guardrail_trap_unallocated_columns_being_dealloced - $__internal_1_$__cuda_sm10x_tcgen05_guardrail_trap_phase_invalid_during_alloc)
$__internal_1_$__cuda_sm10x_tcgen05_guardrail_trap_phase_invalid_during_alloc:
[----:B------:R-:W-:Y:S05]  /*1e9c0*/  BPT.TRAP 0x1 ;  /* 0x000000040000795c */ /* 0x000fea0000300000 */
[----:B------:R-:W-:-:S04]  /*1e9d0*/  IMAD.MOV.U32 R3, RZ, RZ, 0x0 ;  /* 0x00000000ff037424 */ /* 0x000fc800078e00ff */
[----:B------:R-:W-:Y:S05]  /*1e9e0*/  RET.REL.NODEC R2 `(attn_fwd) ;  /* 0xfffffe1402847950 */ /* 0x000fea0003c3ffff */
        .weak           $__internal_2_$__cuda_sm10x_tcgen05_guardrail_trap_unallocated_columns_being_dealloced
        .type           $__internal_2_$__cuda_sm10x_tcgen05_guardrail_trap_unallocated_columns_being_dealloced,@function
        .size           $__internal_2_$__cuda_sm10x_tcgen05_guardrail_trap_unallocated_columns_being_dealloced,(.L_x_27 - $__internal_2_$__cuda_sm10x_tcgen05_guardrail_trap_unallocated_columns_being_dealloced)
$__internal_2_$__cuda_sm10x_tcgen05_guardrail_trap_unallocated_columns_being_dealloced:
[----:B------:R-:W-:Y:S05]  /*1e9f0*/  BPT.TRAP 0x1 ;  /* 0x000000040000795c */ /* 0x000fea0000300000 */
[----:B------:R-:W-:-:S04]  /*1ea00*/  IMAD.MOV.U32 R3, RZ, RZ, 0x0 ;  /* 0x00000000ff037424 */ /* 0x000fc800078e00ff */
[----:B------:R-:W-:Y:S05]  /*1ea10*/  RET.REL.NODEC R2 `(attn_fwd) ;  /* 0xfffffe1402787950 */ /* 0x000fea0003c3ffff */
.L_x_24:
[----:B------:R-:W-:-:S00]  /*1ea20*/  BRA `(.L_x_24) ;  /* 0xfffffffc00fc7947 */ /* 0x000fc0000383ffff */
[----:B------:R-:W-:-:S00]  /*1ea30*/  NOP ;  /* 0x0000000000007918 */ /* 0x000fc00000000000 */
        /* <DEDUP_REMOVED lines=12> */
.L_x_27:


//--------------------- .nv.global.init           --------------------------
	.section	.nv.global.init,"aw",@progbits
.nv.global.init:
	.type		_$_str,@object
	.size		_$_str,(.L_3 - _$_str)
_$_str:
        /*0000*/ 	.byte	0x5f, 0x5f, 0x43, 0x55, 0x44, 0x41, 0x5f, 0x46, 0x54, 0x5a, 0x00
.L_3:


//--------------------- .nv.shared.attn_fwd       --------------------------
	.section	.nv.shared.attn_fwd,"aw",@nobits
	.sectionflags	@""
	.align	16
	.zero		1024


//--------------------- .nv.shared.reserved.0     --------------------------
	.section	.nv.shared.reserved.0,"aw",@nobits
	.align	8
	.weak		__nv_reservedSMEM_offset_0_alias
	.size		__nv_reservedSMEM_offset_0_alias, 0, 64
	.other		__nv_reservedSMEM_offset_0_alias,@"STO_CUDA_RESERVED_SHARED STV_DEFAULT"
__nv_reservedSMEM_offset_0_alias:
	.zero		0
.nv.shared.reserved.0:
	.zero		64
	.weak		__nv_reservedSMEM_allocation_phase
	.type		__nv_reservedSMEM_allocation_phase,@object
	.size		__nv_reservedSMEM_allocation_phase,(.L_0 - __nv_reservedSMEM_allocation_phase)
__nv_reservedSMEM_allocation_phase:
	.zero		1
.L_0:
	.zero		7
	.weak		__nv_reservedSMEM_devtool_atexit_pc
	.type		__nv_reservedSMEM_devtool_atexit_pc,@object
	.size		__nv_reservedSMEM_devtool_atexit_pc,(__nv_reservedSMEM_allocation_mask - __nv_reservedSMEM_devtool_atexit_pc)
__nv_reservedSMEM_devtool_atexit_pc:
	.zero		8
	.weak		__nv_reservedSMEM_allocation_mask
	.type		__nv_reservedSMEM_allocation_mask,@object
	.size		__nv_reservedSMEM_allocation_mask,(.L_2 - __nv_reservedSMEM_allocation_mask)
__nv_reservedSMEM_allocation_mask:
	.zero		4
.L_2:


//--------------------- .nv.constant0.attn_fwd    --------------------------
	.section	.nv.constant0.attn_fwd,"a",@progbits
	.sectionflags	@""
	.align	4
.nv.constant0.attn_fwd:
	.zero		1032


//--------------------- SYMBOLS --------------------------

	.type		.nv.reservedSmem.offset0,@object
	.size		.nv.reservedSmem.offset0,0x4
	.type		.nv.reservedSmem.cap,@object
	.size		.nv.reservedSmem.cap,0x4
